//
// Generated by NVIDIA NVVM Compiler
//
// Compiler Build ID: CL-36424714
// Cuda compilation tools, release 13.0, V13.0.88
// Based on NVVM 20.0.0
//

.version 9.0
.target sm_100
.address_size 64

	// .globl	MandelbulbGPU
.global .align 4 .b8 __cudart_i2opi_f[24] = {65, 144, 67, 60, 153, 149, 98, 219, 192, 221, 52, 245, 209, 87, 39, 252, 41, 21, 68, 78, 110, 131, 249, 162};

.visible .entry MandelbulbGPU(
	.param .u64 .ptr .align 1 MandelbulbGPU_param_0,
	.param .u64 .ptr .align 1 MandelbulbGPU_param_1,
	.param .u64 .ptr .align 1 MandelbulbGPU_param_2,
	.param .u32 MandelbulbGPU_param_3,
	.param .f32 MandelbulbGPU_param_4,
	.param .f32 MandelbulbGPU_param_5
)
{
	.local .align 4 .b8 	__local_depot0[28];
	.reg .b64 	%SP;
	.reg .b64 	%SPL;
	.reg .pred 	%p<437>;
	.reg .b32 	%r<1367>;
	.reg .b32 	%f<2143>;
	.reg .b64 	%rd<503>;
	.reg .b64 	%fd<65>;

	mov.u64 	%SPL, __local_depot0;
	ld.param.u64 	%rd109, [MandelbulbGPU_param_1];
	ld.param.u64 	%rd110, [MandelbulbGPU_param_2];
	ld.param.f32 	%f463, [MandelbulbGPU_param_4];
	ld.param.f32 	%f464, [MandelbulbGPU_param_5];
	cvta.to.global.u64 	%rd1, %rd109;
	cvta.to.global.u64 	%rd2, %rd110;
	add.u64 	%rd3, %SPL, 0;
	add.u64 	%rd4, %SPL, 0;
	add.u64 	%rd5, %SPL, 0;
	add.u64 	%rd6, %SPL, 0;
	mov.u32 	%r442, %tid.x;
	mov.u32 	%r443, %ctaid.x;
	mov.u32 	%r444, %ntid.x;
	mad.lo.s32 	%r445, %r443, %r444, %r442;
	ld.global.u32 	%r1, [%rd2];
	ld.global.u32 	%r2, [%rd2+4];
	div.u32 	%r4, %r445, %r1;
	mul.lo.s32 	%r446, %r4, %r1;
	sub.s32 	%r3, %r445, %r446;
	setp.ge.u32 	%p2, %r4, %r2;
	@%p2 bra 	$L__BB0_322;
	ld.global.u32 	%r5, [%rd2+12];
	setp.eq.s32 	%p3, %r5, 0;
	@%p3 bra 	$L__BB0_3;
	ld.global.f32 	%f465, [%rd1];
	add.f32 	%f2010, %f465, %f465;
	bra.uni 	$L__BB0_4;
$L__BB0_3:
	ld.global.f32 	%f2010, [%rd1];
$L__BB0_4:
	setp.eq.s32 	%p4, %r5, 0;
	@%p4 bra 	$L__BB0_6;
	ld.global.u32 	%r447, [%rd2+20];
	max.u32 	%r448, %r447, 3;
	add.s32 	%r1228, %r448, -2;
	bra.uni 	$L__BB0_7;
$L__BB0_6:
	ld.global.u32 	%r1228, [%rd2+20];
$L__BB0_7:
	ld.global.f32 	%f4, [%rd1+20];
	ld.global.f32 	%f5, [%rd1+24];
	ld.global.f32 	%f6, [%rd1+28];
	cvt.rn.f32.u32 	%f466, %r1;
	rcp.rn.f32 	%f467, %f466;
	cvt.rn.f32.u32 	%f468, %r2;
	rcp.rn.f32 	%f469, %f468;
	cvt.rn.f32.u32 	%f470, %r3;
	add.f32 	%f471, %f463, %f470;
	fma.rn.f32 	%f472, %f467, %f471, 0fBF000000;
	cvt.rn.f32.s32 	%f473, %r4;
	add.f32 	%f474, %f464, %f473;
	fma.rn.f32 	%f475, %f469, %f474, 0fBF000000;
	ld.global.f32 	%f476, [%rd1+68];
	ld.global.f32 	%f477, [%rd1+72];
	ld.global.f32 	%f478, [%rd1+76];
	ld.global.f32 	%f479, [%rd1+80];
	ld.global.f32 	%f480, [%rd1+84];
	ld.global.f32 	%f481, [%rd1+88];
	ld.global.f32 	%f482, [%rd1+56];
	ld.global.f32 	%f483, [%rd1+60];
	ld.global.f32 	%f484, [%rd1+64];
	ld.global.f32 	%f485, [%rd1+32];
	ld.global.f32 	%f486, [%rd1+36];
	ld.global.f32 	%f487, [%rd1+40];
	mul.f32 	%f488, %f475, %f479;
	mul.f32 	%f489, %f475, %f480;
	mul.f32 	%f490, %f475, %f481;
	mul.f32 	%f491, %f475, 0f00000000;
	fma.rn.f32 	%f492, %f472, %f476, %f488;
	fma.rn.f32 	%f493, %f472, %f477, %f489;
	fma.rn.f32 	%f494, %f472, %f478, %f490;
	fma.rn.f32 	%f495, %f472, 0f00000000, %f491;
	add.f32 	%f496, %f492, %f482;
	add.f32 	%f497, %f493, %f483;
	add.f32 	%f498, %f494, %f484;
	add.f32 	%f499, %f495, 0f00000000;
	mul.f32 	%f500, %f497, %f497;
	fma.rn.f32 	%f501, %f496, %f496, %f500;
	fma.rn.f32 	%f502, %f498, %f498, %f501;
	fma.rn.f32 	%f503, %f499, %f499, %f502;
	rsqrt.approx.f32 	%f504, %f503;
	mul.f32 	%f7, %f496, %f504;
	mul.f32 	%f8, %f497, %f504;
	mul.f32 	%f9, %f498, %f504;
	mul.f32 	%f10, %f499, %f504;
	fma.rn.f32 	%f11, %f7, 0f3DCCCCCD, %f485;
	fma.rn.f32 	%f12, %f8, 0f3DCCCCCD, %f486;
	fma.rn.f32 	%f13, %f9, 0f3DCCCCCD, %f487;
	fma.rn.f32 	%f14, %f10, 0f3DCCCCCD, 0f00000000;
	neg.f32 	%f505, %f12;
	mul.f32 	%f506, %f8, %f505;
	mul.f32 	%f507, %f7, %f11;
	sub.f32 	%f508, %f506, %f507;
	mul.f32 	%f509, %f9, %f13;
	sub.f32 	%f510, %f508, %f509;
	mul.f32 	%f511, %f10, %f14;
	sub.f32 	%f15, %f510, %f511;
	mul.f32 	%f512, %f15, %f15;
	mul.f32 	%f513, %f12, %f12;
	fma.rn.f32 	%f514, %f11, %f11, %f513;
	fma.rn.f32 	%f515, %f13, %f13, %f514;
	fma.rn.f32 	%f516, %f14, %f14, %f515;
	sub.f32 	%f517, %f512, %f516;
	add.f32 	%f16, %f517, 0f40800000;
	setp.lt.f32 	%p5, %f16, 0f00000000;
	@%p5 bra 	$L__BB0_260;
	sqrt.rn.f32 	%f518, %f16;
	sub.f32 	%f2011, %f15, %f518;
	add.f32 	%f18, %f15, %f518;
	setp.gt.f32 	%p6, %f2011, 0f00000000;
	@%p6 bra 	$L__BB0_10;
	setp.leu.f32 	%p7, %f18, 0f00000000;
	mov.f32 	%f2011, 0f00000000;
	@%p7 bra 	$L__BB0_260;
$L__BB0_10:
	fma.rn.f32 	%f2032, %f7, %f2011, %f11;
	fma.rn.f32 	%f2031, %f8, %f2011, %f12;
	fma.rn.f32 	%f2030, %f9, %f2011, %f13;
	fma.rn.f32 	%f2029, %f10, %f2011, %f14;
	sub.f32 	%f24, %f18, %f2011;
	mov.f32 	%f2016, 0f00000000;
	mov.u64 	%rd150, __cudart_i2opi_f;
$L__BB0_11:
	setp.eq.s32 	%p8, %r1228, 0;
	mul.f32 	%f522, %f2032, %f2032;
	fma.rn.f32 	%f523, %f2031, %f2031, %f522;
	fma.rn.f32 	%f524, %f2030, %f2030, %f523;
	fma.rn.f32 	%f2018, %f2029, %f2029, %f524;
	sqrt.rn.f32 	%f2028, %f2018;
	setp.geu.f32 	%p9, %f2028, 0f40000000;
	mov.f32 	%f2027, 0f3F800000;
	or.pred  	%p10, %p8, %p9;
	@%p10 bra 	$L__BB0_46;
	mov.f32 	%f2027, 0f3F800000;
	mov.b32 	%r1229, 0;
	mov.f32 	%f2020, %f2032;
	mov.f32 	%f2021, %f2031;
	mov.f32 	%f2022, %f2030;
$L__BB0_13:
	div.rn.f32 	%f527, %f2022, %f2028;
	abs.f32 	%f528, %f527;
	fma.rn.f32 	%f529, %f528, 0fBF000000, 0f3F000000;
	rsqrt.approx.ftz.f32 	%f530, %f529;
	mul.f32 	%f531, %f529, %f530;
	mul.f32 	%f532, %f530, 0fBF000000;
	fma.rn.f32 	%f533, %f531, %f532, 0f3F000000;
	fma.rn.f32 	%f534, %f531, %f533, %f531;
	setp.eq.f32 	%p11, %f528, 0f3F800000;
	selp.f32 	%f535, 0f00000000, %f534, %p11;
	setp.gt.f32 	%p12, %f528, 0f3F0F5C29;
	selp.f32 	%f536, %f535, %f528, %p12;
	mul.f32 	%f537, %f536, %f536;
	fma.rn.f32 	%f538, %f537, 0f3D4DD2F7, 0f3C99CA97;
	fma.rn.f32 	%f539, %f538, %f537, 0f3D3F90E8;
	fma.rn.f32 	%f540, %f539, %f537, 0f3D993CCF;
	fma.rn.f32 	%f541, %f540, %f537, 0f3E2AAC04;
	mul.f32 	%f542, %f537, %f541;
	fma.rn.f32 	%f543, %f542, %f536, %f536;
	mul.f32 	%f544, %f543, 0fC0000000;
	fma.rn.f32 	%f545, 0f3F6EE581, 0f3FD774EB, %f544;
	selp.f32 	%f546, %f545, %f543, %p12;
	setp.num.f32 	%p13, %f546, %f546;
	copysign.f32 	%f547, %f527, %f546;
	selp.f32 	%f548, %f547, %f546, %p13;
	abs.f32 	%f549, %f2020;
	abs.f32 	%f550, %f2021;
	setp.gt.f32 	%p14, %f550, %f549;
	selp.f32 	%f551, %f550, %f549, %p14;
	selp.f32 	%f552, %f549, %f550, %p14;
	div.rn.f32 	%f553, %f552, %f551;
	mul.f32 	%f554, %f553, %f553;
	fma.rn.f32 	%f555, %f554, 0f3B33710B, 0fBC807748;
	fma.rn.f32 	%f556, %f555, %f554, 0f3D2CDAB2;
	fma.rn.f32 	%f557, %f556, %f554, 0fBD992D10;
	fma.rn.f32 	%f558, %f557, %f554, 0f3DD9EA6C;
	fma.rn.f32 	%f559, %f558, %f554, 0fBE117CB1;
	fma.rn.f32 	%f560, %f559, %f554, 0f3E4CBCE0;
	fma.rn.f32 	%f561, %f560, %f554, 0fBEAAAA7D;
	mul.f32 	%f562, %f554, %f561;
	fma.rn.f32 	%f563, %f562, %f553, %f553;
	neg.f32 	%f564, %f563;
	fma.rn.f32 	%f565, 0f3F6EE581, 0f3FD774EB, %f564;
	selp.f32 	%f566, %f565, %f563, %p14;
	selp.f32 	%f567, 0f3F6EE581, 0f3FEEE581, %p14;
	selp.f32 	%f568, %f563, %f564, %p14;
	mov.b32 	%r450, %f2020;
	fma.rn.f32 	%f569, %f567, 0f3FD774EB, %f568;
	setp.lt.s32 	%p15, %r450, 0;
	selp.f32 	%f570, %f569, %f566, %p15;
	add.f32 	%f571, %f550, %f549;
	setp.eq.f32 	%p16, %f551, 0f00000000;
	selp.f32 	%f572, 0f40490FDB, 0f00000000, %p15;
	setp.eq.f32 	%p17, %f549, %f550;
	selp.f32 	%f573, 0f4016CBE4, 0f3F490FDB, %p15;
	selp.f32 	%f574, %f573, %f570, %p17;
	selp.f32 	%f575, %f572, %f574, %p16;
	abs.f32 	%f576, %f571;
	setp.nan.f32 	%p18, %f576, %f576;
	copysign.f32 	%f577, %f2021, %f575;
	selp.f32 	%f578, %f571, %f577, %p18;
	mul.f32 	%f38, %f548, 0f41000000;
	mul.f32 	%f39, %f578, 0f41000000;
	mul.f32 	%f579, %f38, 0f3F22F983;
	cvt.rni.s32.f32 	%r1245, %f579;
	cvt.rn.f32.s32 	%f580, %r1245;
	fma.rn.f32 	%f581, %f580, 0fBFC90FDA, %f38;
	fma.rn.f32 	%f582, %f580, 0fB3A22168, %f581;
	fma.rn.f32 	%f2026, %f580, 0fA7C234C5, %f582;
	abs.f32 	%f41, %f38;
	setp.ltu.f32 	%p19, %f41, 0f47CE4780;
	mov.u32 	%r1233, %r1245;
	mov.f32 	%f2023, %f2026;
	@%p19 bra 	$L__BB0_21;
	setp.neu.f32 	%p20, %f41, 0f7F800000;
	@%p20 bra 	$L__BB0_16;
	mov.f32 	%f585, 0f00000000;
	mul.rn.f32 	%f2023, %f38, %f585;
	mov.b32 	%r1233, 0;
	bra.uni 	$L__BB0_21;
$L__BB0_16:
	mov.b32 	%r11, %f38;
	shl.b32 	%r452, %r11, 8;
	or.b32  	%r12, %r452, -2147483648;
	mov.b64 	%rd469, 0;
	mov.b32 	%r1230, 0;
$L__BB0_17:
	.pragma "nounroll";
	mul.wide.u32 	%rd116, %r1230, 4;
	add.s64 	%rd118, %rd150, %rd116;
	ld.global.nc.u32 	%r453, [%rd118];
	mad.wide.u32 	%rd119, %r453, %r12, %rd469;
	shr.u64 	%rd469, %rd119, 32;
	add.s64 	%rd120, %rd6, %rd116;
	st.local.u32 	[%rd120], %rd119;
	add.s32 	%r1230, %r1230, 1;
	setp.ne.s32 	%p21, %r1230, 6;
	@%p21 bra 	$L__BB0_17;
	shr.u32 	%r454, %r11, 23;
	st.local.u32 	[%rd6+24], %rd469;
	and.b32  	%r15, %r454, 31;
	and.b32  	%r455, %r454, 224;
	add.s32 	%r456, %r455, -128;
	shr.u32 	%r457, %r456, 5;
	mul.wide.u32 	%rd121, %r457, 4;
	sub.s64 	%rd9, %rd6, %rd121;
	ld.local.u32 	%r1231, [%rd9+24];
	ld.local.u32 	%r1232, [%rd9+20];
	setp.eq.s32 	%p22, %r15, 0;
	@%p22 bra 	$L__BB0_20;
	shf.l.wrap.b32 	%r1231, %r1232, %r1231, %r15;
	ld.local.u32 	%r458, [%rd9+16];
	shf.l.wrap.b32 	%r1232, %r458, %r1232, %r15;
$L__BB0_20:
	shr.u32 	%r459, %r1231, 30;
	shf.l.wrap.b32 	%r460, %r1232, %r1231, 2;
	shl.b32 	%r461, %r1232, 2;
	shr.u32 	%r462, %r460, 31;
	add.s32 	%r463, %r462, %r459;
	neg.s32 	%r464, %r463;
	setp.lt.s32 	%p23, %r11, 0;
	selp.b32 	%r1233, %r464, %r463, %p23;
	xor.b32  	%r465, %r460, %r11;
	shr.s32 	%r466, %r460, 31;
	xor.b32  	%r467, %r466, %r460;
	xor.b32  	%r468, %r466, %r461;
	cvt.u64.u32 	%rd122, %r467;
	shl.b64 	%rd123, %rd122, 32;
	cvt.u64.u32 	%rd124, %r468;
	or.b64  	%rd125, %rd123, %rd124;
	cvt.rn.f64.s64 	%fd1, %rd125;
	mul.f64 	%fd2, %fd1, 0d3BF921FB54442D19;
	cvt.rn.f32.f64 	%f583, %fd2;
	neg.f32 	%f584, %f583;
	setp.lt.s32 	%p24, %r465, 0;
	selp.f32 	%f2023, %f584, %f583, %p24;
$L__BB0_21:
	mul.f32 	%f586, %f2018, %f2018;
	mul.f32 	%f587, %f2018, %f586;
	mul.f32 	%f588, %f2018, %f587;
	add.s32 	%r470, %r1233, 1;
	mul.rn.f32 	%f589, %f2023, %f2023;
	and.b32  	%r471, %r1233, 1;
	setp.eq.b32 	%p25, %r471, 1;
	selp.f32 	%f590, %f2023, 0f3F800000, %p25;
	fma.rn.f32 	%f591, %f589, %f590, 0f00000000;
	fma.rn.f32 	%f592, %f589, 0f37CBAC00, 0fBAB607ED;
	selp.f32 	%f593, 0fB94D4153, %f592, %p25;
	selp.f32 	%f594, 0f3C0885E4, 0f3D2AAABB, %p25;
	fma.rn.f32 	%f595, %f593, %f589, %f594;
	selp.f32 	%f596, 0fBE2AAAA8, 0fBEFFFFFF, %p25;
	fma.rn.f32 	%f597, %f595, %f589, %f596;
	fma.rn.f32 	%f598, %f597, %f591, %f590;
	and.b32  	%r472, %r470, 2;
	setp.eq.s32 	%p26, %r472, 0;
	mov.f32 	%f599, 0f00000000;
	sub.f32 	%f600, %f599, %f598;
	selp.f32 	%f45, %f598, %f600, %p26;
	mul.f32 	%f601, %f2027, %f588;
	fma.rn.f32 	%f2027, %f601, 0f41000000, 0f3F800000;
	mul.f32 	%f47, %f2028, %f588;
	mul.f32 	%f602, %f39, 0f3F22F983;
	cvt.rni.s32.f32 	%r1241, %f602;
	cvt.rn.f32.s32 	%f603, %r1241;
	fma.rn.f32 	%f604, %f603, 0fBFC90FDA, %f39;
	fma.rn.f32 	%f605, %f603, 0fB3A22168, %f604;
	fma.rn.f32 	%f2025, %f603, 0fA7C234C5, %f605;
	abs.f32 	%f49, %f39;
	setp.ltu.f32 	%p27, %f49, 0f47CE4780;
	mov.u32 	%r1237, %r1241;
	mov.f32 	%f2024, %f2025;
	@%p27 bra 	$L__BB0_29;
	setp.neu.f32 	%p28, %f49, 0f7F800000;
	@%p28 bra 	$L__BB0_24;
	mov.f32 	%f608, 0f00000000;
	mul.rn.f32 	%f2024, %f39, %f608;
	mov.b32 	%r1237, 0;
	bra.uni 	$L__BB0_29;
$L__BB0_24:
	mov.b32 	%r25, %f39;
	shl.b32 	%r474, %r25, 8;
	or.b32  	%r26, %r474, -2147483648;
	mov.b64 	%rd470, 0;
	mov.b32 	%r1234, 0;
$L__BB0_25:
	.pragma "nounroll";
	mul.wide.u32 	%rd127, %r1234, 4;
	add.s64 	%rd129, %rd150, %rd127;
	ld.global.nc.u32 	%r475, [%rd129];
	mad.wide.u32 	%rd130, %r475, %r26, %rd470;
	shr.u64 	%rd470, %rd130, 32;
	add.s64 	%rd131, %rd5, %rd127;
	st.local.u32 	[%rd131], %rd130;
	add.s32 	%r1234, %r1234, 1;
	setp.ne.s32 	%p29, %r1234, 6;
	@%p29 bra 	$L__BB0_25;
	shr.u32 	%r476, %r25, 23;
	st.local.u32 	[%rd5+24], %rd470;
	and.b32  	%r29, %r476, 31;
	and.b32  	%r477, %r476, 224;
	add.s32 	%r478, %r477, -128;
	shr.u32 	%r479, %r478, 5;
	mul.wide.u32 	%rd132, %r479, 4;
	sub.s64 	%rd12, %rd5, %rd132;
	ld.local.u32 	%r1235, [%rd12+24];
	ld.local.u32 	%r1236, [%rd12+20];
	setp.eq.s32 	%p30, %r29, 0;
	@%p30 bra 	$L__BB0_28;
	shf.l.wrap.b32 	%r1235, %r1236, %r1235, %r29;
	ld.local.u32 	%r480, [%rd12+16];
	shf.l.wrap.b32 	%r1236, %r480, %r1236, %r29;
$L__BB0_28:
	shr.u32 	%r481, %r1235, 30;
	shf.l.wrap.b32 	%r482, %r1236, %r1235, 2;
	shl.b32 	%r483, %r1236, 2;
	shr.u32 	%r484, %r482, 31;
	add.s32 	%r485, %r484, %r481;
	neg.s32 	%r486, %r485;
	setp.lt.s32 	%p31, %r25, 0;
	selp.b32 	%r1237, %r486, %r485, %p31;
	xor.b32  	%r487, %r482, %r25;
	shr.s32 	%r488, %r482, 31;
	xor.b32  	%r489, %r488, %r482;
	xor.b32  	%r490, %r488, %r483;
	cvt.u64.u32 	%rd133, %r489;
	shl.b64 	%rd134, %rd133, 32;
	cvt.u64.u32 	%rd135, %r490;
	or.b64  	%rd136, %rd134, %rd135;
	cvt.rn.f64.s64 	%fd3, %rd136;
	mul.f64 	%fd4, %fd3, 0d3BF921FB54442D19;
	cvt.rn.f32.f64 	%f606, %fd4;
	neg.f32 	%f607, %f606;
	setp.lt.s32 	%p32, %r487, 0;
	selp.f32 	%f2024, %f607, %f606, %p32;
$L__BB0_29:
	setp.ltu.f32 	%p33, %f49, 0f47CE4780;
	add.s32 	%r492, %r1237, 1;
	mul.rn.f32 	%f609, %f2024, %f2024;
	and.b32  	%r493, %r1237, 1;
	setp.eq.b32 	%p34, %r493, 1;
	selp.f32 	%f610, %f2024, 0f3F800000, %p34;
	fma.rn.f32 	%f611, %f609, %f610, 0f00000000;
	fma.rn.f32 	%f612, %f609, 0f37CBAC00, 0fBAB607ED;
	selp.f32 	%f613, 0fB94D4153, %f612, %p34;
	selp.f32 	%f614, 0f3C0885E4, 0f3D2AAABB, %p34;
	fma.rn.f32 	%f615, %f613, %f609, %f614;
	selp.f32 	%f616, 0fBE2AAAA8, 0fBEFFFFFF, %p34;
	fma.rn.f32 	%f617, %f615, %f609, %f616;
	fma.rn.f32 	%f618, %f617, %f611, %f610;
	and.b32  	%r494, %r492, 2;
	setp.eq.s32 	%p35, %r494, 0;
	mov.f32 	%f619, 0f00000000;
	sub.f32 	%f620, %f619, %f618;
	selp.f32 	%f53, %f618, %f620, %p35;
	@%p33 bra 	$L__BB0_37;
	setp.neu.f32 	%p36, %f49, 0f7F800000;
	@%p36 bra 	$L__BB0_32;
	mov.f32 	%f623, 0f00000000;
	mul.rn.f32 	%f2025, %f39, %f623;
	mov.b32 	%r1241, 0;
	bra.uni 	$L__BB0_37;
$L__BB0_32:
	mov.b32 	%r38, %f39;
	shl.b32 	%r496, %r38, 8;
	or.b32  	%r39, %r496, -2147483648;
	mov.b64 	%rd471, 0;
	mov.b32 	%r1238, 0;
$L__BB0_33:
	.pragma "nounroll";
	mul.wide.u32 	%rd138, %r1238, 4;
	add.s64 	%rd140, %rd150, %rd138;
	ld.global.nc.u32 	%r497, [%rd140];
	mad.wide.u32 	%rd141, %r497, %r39, %rd471;
	shr.u64 	%rd471, %rd141, 32;
	add.s64 	%rd142, %rd4, %rd138;
	st.local.u32 	[%rd142], %rd141;
	add.s32 	%r1238, %r1238, 1;
	setp.ne.s32 	%p37, %r1238, 6;
	@%p37 bra 	$L__BB0_33;
	shr.u32 	%r498, %r38, 23;
	st.local.u32 	[%rd4+24], %rd471;
	and.b32  	%r42, %r498, 31;
	and.b32  	%r499, %r498, 224;
	add.s32 	%r500, %r499, -128;
	shr.u32 	%r501, %r500, 5;
	mul.wide.u32 	%rd143, %r501, 4;
	sub.s64 	%rd15, %rd4, %rd143;
	ld.local.u32 	%r1239, [%rd15+24];
	ld.local.u32 	%r1240, [%rd15+20];
	setp.eq.s32 	%p38, %r42, 0;
	@%p38 bra 	$L__BB0_36;
	shf.l.wrap.b32 	%r1239, %r1240, %r1239, %r42;
	ld.local.u32 	%r502, [%rd15+16];
	shf.l.wrap.b32 	%r1240, %r502, %r1240, %r42;
$L__BB0_36:
	shr.u32 	%r503, %r1239, 30;
	shf.l.wrap.b32 	%r504, %r1240, %r1239, 2;
	shl.b32 	%r505, %r1240, 2;
	shr.u32 	%r506, %r504, 31;
	add.s32 	%r507, %r506, %r503;
	neg.s32 	%r508, %r507;
	setp.lt.s32 	%p39, %r38, 0;
	selp.b32 	%r1241, %r508, %r507, %p39;
	xor.b32  	%r509, %r504, %r38;
	shr.s32 	%r510, %r504, 31;
	xor.b32  	%r511, %r510, %r504;
	xor.b32  	%r512, %r510, %r505;
	cvt.u64.u32 	%rd144, %r511;
	shl.b64 	%rd145, %rd144, 32;
	cvt.u64.u32 	%rd146, %r512;
	or.b64  	%rd147, %rd145, %rd146;
	cvt.rn.f64.s64 	%fd5, %rd147;
	mul.f64 	%fd6, %fd5, 0d3BF921FB54442D19;
	cvt.rn.f32.f64 	%f621, %fd6;
	neg.f32 	%f622, %f621;
	setp.lt.s32 	%p40, %r509, 0;
	selp.f32 	%f2025, %f622, %f621, %p40;
$L__BB0_37:
	setp.ltu.f32 	%p41, %f41, 0f47CE4780;
	mul.rn.f32 	%f624, %f2025, %f2025;
	and.b32  	%r514, %r1241, 1;
	setp.eq.b32 	%p42, %r514, 1;
	selp.f32 	%f625, 0f3F800000, %f2025, %p42;
	fma.rn.f32 	%f626, %f624, %f625, 0f00000000;
	fma.rn.f32 	%f627, %f624, 0f37CBAC00, 0fBAB607ED;
	selp.f32 	%f628, %f627, 0fB94D4153, %p42;
	selp.f32 	%f629, 0f3D2AAABB, 0f3C0885E4, %p42;
	fma.rn.f32 	%f630, %f628, %f624, %f629;
	selp.f32 	%f631, 0fBEFFFFFF, 0fBE2AAAA8, %p42;
	fma.rn.f32 	%f632, %f630, %f624, %f631;
	fma.rn.f32 	%f633, %f632, %f626, %f625;
	and.b32  	%r515, %r1241, 2;
	setp.eq.s32 	%p43, %r515, 0;
	mov.f32 	%f634, 0f00000000;
	sub.f32 	%f635, %f634, %f633;
	selp.f32 	%f636, %f633, %f635, %p43;
	mul.f32 	%f57, %f45, %f636;
	@%p41 bra 	$L__BB0_45;
	setp.neu.f32 	%p44, %f41, 0f7F800000;
	@%p44 bra 	$L__BB0_40;
	mov.f32 	%f639, 0f00000000;
	mul.rn.f32 	%f2026, %f38, %f639;
	mov.b32 	%r1245, 0;
	bra.uni 	$L__BB0_45;
$L__BB0_40:
	mov.b32 	%r51, %f38;
	shl.b32 	%r517, %r51, 8;
	or.b32  	%r52, %r517, -2147483648;
	mov.b64 	%rd472, 0;
	mov.b32 	%r1242, 0;
$L__BB0_41:
	.pragma "nounroll";
	mul.wide.u32 	%rd149, %r1242, 4;
	add.s64 	%rd151, %rd150, %rd149;
	ld.global.nc.u32 	%r518, [%rd151];
	mad.wide.u32 	%rd152, %r518, %r52, %rd472;
	shr.u64 	%rd472, %rd152, 32;
	add.s64 	%rd153, %rd3, %rd149;
	st.local.u32 	[%rd153], %rd152;
	add.s32 	%r1242, %r1242, 1;
	setp.ne.s32 	%p45, %r1242, 6;
	@%p45 bra 	$L__BB0_41;
	shr.u32 	%r519, %r51, 23;
	st.local.u32 	[%rd3+24], %rd472;
	and.b32  	%r55, %r519, 31;
	and.b32  	%r520, %r519, 224;
	add.s32 	%r521, %r520, -128;
	shr.u32 	%r522, %r521, 5;
	mul.wide.u32 	%rd154, %r522, 4;
	sub.s64 	%rd18, %rd3, %rd154;
	ld.local.u32 	%r1243, [%rd18+24];
	ld.local.u32 	%r1244, [%rd18+20];
	setp.eq.s32 	%p46, %r55, 0;
	@%p46 bra 	$L__BB0_44;
	shf.l.wrap.b32 	%r1243, %r1244, %r1243, %r55;
	ld.local.u32 	%r523, [%rd18+16];
	shf.l.wrap.b32 	%r1244, %r523, %r1244, %r55;
$L__BB0_44:
	shr.u32 	%r524, %r1243, 30;
	shf.l.wrap.b32 	%r525, %r1244, %r1243, 2;
	shl.b32 	%r526, %r1244, 2;
	shr.u32 	%r527, %r525, 31;
	add.s32 	%r528, %r527, %r524;
	neg.s32 	%r529, %r528;
	setp.lt.s32 	%p47, %r51, 0;
	selp.b32 	%r1245, %r529, %r528, %p47;
	xor.b32  	%r530, %r525, %r51;
	shr.s32 	%r531, %r525, 31;
	xor.b32  	%r532, %r531, %r525;
	xor.b32  	%r533, %r531, %r526;
	cvt.u64.u32 	%rd155, %r532;
	shl.b64 	%rd156, %rd155, 32;
	cvt.u64.u32 	%rd157, %r533;
	or.b64  	%rd158, %rd156, %rd157;
	cvt.rn.f64.s64 	%fd7, %rd158;
	mul.f64 	%fd8, %fd7, 0d3BF921FB54442D19;
	cvt.rn.f32.f64 	%f637, %fd8;
	neg.f32 	%f638, %f637;
	setp.lt.s32 	%p48, %r530, 0;
	selp.f32 	%f2026, %f638, %f637, %p48;
$L__BB0_45:
	mul.rn.f32 	%f640, %f2026, %f2026;
	and.b32  	%r535, %r1245, 1;
	setp.eq.b32 	%p49, %r535, 1;
	selp.f32 	%f641, 0f3F800000, %f2026, %p49;
	fma.rn.f32 	%f642, %f640, %f641, 0f00000000;
	fma.rn.f32 	%f643, %f640, 0f37CBAC00, 0fBAB607ED;
	selp.f32 	%f644, %f643, 0fB94D4153, %p49;
	selp.f32 	%f645, 0f3D2AAABB, 0f3C0885E4, %p49;
	fma.rn.f32 	%f646, %f644, %f640, %f645;
	selp.f32 	%f647, 0fBEFFFFFF, 0fBE2AAAA8, %p49;
	fma.rn.f32 	%f648, %f646, %f640, %f647;
	fma.rn.f32 	%f649, %f648, %f642, %f641;
	and.b32  	%r536, %r1245, 2;
	setp.eq.s32 	%p50, %r536, 0;
	mov.f32 	%f650, 0f00000000;
	sub.f32 	%f651, %f650, %f649;
	selp.f32 	%f652, %f649, %f651, %p50;
	mul.f32 	%f653, %f45, %f53;
	fma.rn.f32 	%f2020, %f47, %f653, %f2032;
	fma.rn.f32 	%f2021, %f47, %f57, %f2031;
	fma.rn.f32 	%f2022, %f47, %f652, %f2030;
	fma.rn.f32 	%f654, %f47, 0f00000000, %f2029;
	mul.f32 	%f655, %f2021, %f2021;
	fma.rn.f32 	%f656, %f2020, %f2020, %f655;
	fma.rn.f32 	%f657, %f2022, %f2022, %f656;
	fma.rn.f32 	%f2018, %f654, %f654, %f657;
	sqrt.rn.f32 	%f2028, %f2018;
	add.s32 	%r1229, %r1229, 1;
	setp.lt.u32 	%p51, %r1229, %r1228;
	setp.lt.f32 	%p52, %f2028, 0f40000000;
	and.pred  	%p53, %p51, %p52;
	@%p53 bra 	$L__BB0_13;
$L__BB0_46:
	setp.lt.f32 	%p54, %f2028, 0f00800000;
	mul.f32 	%f659, %f2028, 0f4B000000;
	selp.f32 	%f660, %f659, %f2028, %p54;
	selp.f32 	%f661, 0fC1B80000, 0f00000000, %p54;
	mov.b32 	%r537, %f660;
	add.s32 	%r538, %r537, -1059760811;
	and.b32  	%r539, %r538, -8388608;
	sub.s32 	%r540, %r537, %r539;
	mov.b32 	%f662, %r540;
	cvt.rn.f32.s32 	%f663, %r539;
	fma.rn.f32 	%f664, %f663, 0f34000000, %f661;
	add.f32 	%f665, %f662, 0fBF800000;
	fma.rn.f32 	%f666, %f665, 0fBE055027, 0f3E1039F6;
	fma.rn.f32 	%f667, %f666, %f665, 0fBDF8CDCC;
	fma.rn.f32 	%f668, %f667, %f665, 0f3E0F2955;
	fma.rn.f32 	%f669, %f668, %f665, 0fBE2AD8B9;
	fma.rn.f32 	%f670, %f669, %f665, 0f3E4CED0B;
	fma.rn.f32 	%f671, %f670, %f665, 0fBE7FFF22;
	fma.rn.f32 	%f672, %f671, %f665, 0f3EAAAA78;
	fma.rn.f32 	%f673, %f672, %f665, 0fBF000000;
	mul.f32 	%f674, %f665, %f673;
	fma.rn.f32 	%f675, %f674, %f665, %f665;
	fma.rn.f32 	%f676, %f664, 0f3F317218, %f675;
	setp.gt.u32 	%p55, %r537, 2139095039;
	fma.rn.f32 	%f677, %f660, 0f7F800000, 0f7F800000;
	selp.f32 	%f678, %f677, %f676, %p55;
	setp.eq.f32 	%p56, %f660, 0f00000000;
	mul.f32 	%f679, %f678, 0f3F000000;
	selp.f32 	%f680, 0fFF800000, %f679, %p56;
	mul.f32 	%f681, %f2028, %f680;
	div.rn.f32 	%f68, %f681, %f2027;
	add.f32 	%f2016, %f2016, %f68;
	setp.le.f32 	%p57, %f68, 0f00000000;
	@%p57 bra 	$L__BB0_48;
	fma.rn.f32 	%f2032, %f7, %f68, %f2032;
	fma.rn.f32 	%f2031, %f8, %f68, %f2031;
	fma.rn.f32 	%f2030, %f9, %f68, %f2030;
	fma.rn.f32 	%f2029, %f10, %f68, %f2029;
	setp.gt.f32 	%p58, %f68, %f2010;
	setp.lt.f32 	%p59, %f2016, %f24;
	and.pred  	%p60, %p58, %p59;
	@%p60 bra 	$L__BB0_11;
$L__BB0_48:
	setp.gtu.f32 	%p61, %f68, %f2010;
	@%p61 bra 	$L__BB0_260;
	setp.eq.s32 	%p62, %r1228, 0;
	add.f32 	%f78, %f68, %f2032;
	add.f32 	%f79, %f2031, 0f00000000;
	add.f32 	%f80, %f2030, 0f00000000;
	add.f32 	%f81, %f2029, 0f00000000;
	mul.f32 	%f683, %f78, %f78;
	fma.rn.f32 	%f684, %f79, %f79, %f683;
	fma.rn.f32 	%f685, %f80, %f80, %f684;
	fma.rn.f32 	%f2034, %f81, %f81, %f685;
	sqrt.rn.f32 	%f2044, %f2034;
	setp.geu.f32 	%p63, %f2044, 0f40000000;
	mov.f32 	%f2043, 0f3F800000;
	or.pred  	%p64, %p62, %p63;
	@%p64 bra 	$L__BB0_84;
	mov.f32 	%f2043, 0f3F800000;
	mov.b32 	%r1246, 0;
	mov.f32 	%f2036, %f78;
	mov.f32 	%f2037, %f79;
	mov.f32 	%f2038, %f80;
$L__BB0_51:
	div.rn.f32 	%f688, %f2038, %f2044;
	abs.f32 	%f689, %f688;
	fma.rn.f32 	%f690, %f689, 0fBF000000, 0f3F000000;
	rsqrt.approx.ftz.f32 	%f691, %f690;
	mul.f32 	%f692, %f690, %f691;
	mul.f32 	%f693, %f691, 0fBF000000;
	fma.rn.f32 	%f694, %f692, %f693, 0f3F000000;
	fma.rn.f32 	%f695, %f692, %f694, %f692;
	setp.eq.f32 	%p65, %f689, 0f3F800000;
	selp.f32 	%f696, 0f00000000, %f695, %p65;
	setp.gt.f32 	%p66, %f689, 0f3F0F5C29;
	selp.f32 	%f697, %f696, %f689, %p66;
	mul.f32 	%f698, %f697, %f697;
	fma.rn.f32 	%f699, %f698, 0f3D4DD2F7, 0f3C99CA97;
	fma.rn.f32 	%f700, %f699, %f698, 0f3D3F90E8;
	fma.rn.f32 	%f701, %f700, %f698, 0f3D993CCF;
	fma.rn.f32 	%f702, %f701, %f698, 0f3E2AAC04;
	mul.f32 	%f703, %f698, %f702;
	fma.rn.f32 	%f704, %f703, %f697, %f697;
	mul.f32 	%f705, %f704, 0fC0000000;
	fma.rn.f32 	%f706, 0f3F6EE581, 0f3FD774EB, %f705;
	selp.f32 	%f707, %f706, %f704, %p66;
	setp.num.f32 	%p67, %f707, %f707;
	copysign.f32 	%f708, %f688, %f707;
	selp.f32 	%f709, %f708, %f707, %p67;
	abs.f32 	%f710, %f2036;
	abs.f32 	%f711, %f2037;
	setp.gt.f32 	%p68, %f711, %f710;
	selp.f32 	%f712, %f711, %f710, %p68;
	selp.f32 	%f713, %f710, %f711, %p68;
	div.rn.f32 	%f714, %f713, %f712;
	mul.f32 	%f715, %f714, %f714;
	fma.rn.f32 	%f716, %f715, 0f3B33710B, 0fBC807748;
	fma.rn.f32 	%f717, %f716, %f715, 0f3D2CDAB2;
	fma.rn.f32 	%f718, %f717, %f715, 0fBD992D10;
	fma.rn.f32 	%f719, %f718, %f715, 0f3DD9EA6C;
	fma.rn.f32 	%f720, %f719, %f715, 0fBE117CB1;
	fma.rn.f32 	%f721, %f720, %f715, 0f3E4CBCE0;
	fma.rn.f32 	%f722, %f721, %f715, 0fBEAAAA7D;
	mul.f32 	%f723, %f715, %f722;
	fma.rn.f32 	%f724, %f723, %f714, %f714;
	neg.f32 	%f725, %f724;
	fma.rn.f32 	%f726, 0f3F6EE581, 0f3FD774EB, %f725;
	selp.f32 	%f727, %f726, %f724, %p68;
	selp.f32 	%f728, 0f3F6EE581, 0f3FEEE581, %p68;
	selp.f32 	%f729, %f724, %f725, %p68;
	mov.b32 	%r542, %f2036;
	fma.rn.f32 	%f730, %f728, 0f3FD774EB, %f729;
	setp.lt.s32 	%p69, %r542, 0;
	selp.f32 	%f731, %f730, %f727, %p69;
	add.f32 	%f732, %f711, %f710;
	setp.eq.f32 	%p70, %f712, 0f00000000;
	selp.f32 	%f733, 0f40490FDB, 0f00000000, %p69;
	setp.eq.f32 	%p71, %f710, %f711;
	selp.f32 	%f734, 0f4016CBE4, 0f3F490FDB, %p69;
	selp.f32 	%f735, %f734, %f731, %p71;
	selp.f32 	%f736, %f733, %f735, %p70;
	abs.f32 	%f737, %f732;
	setp.nan.f32 	%p72, %f737, %f737;
	copysign.f32 	%f738, %f2037, %f736;
	selp.f32 	%f739, %f732, %f738, %p72;
	mul.f32 	%f90, %f709, 0f41000000;
	mul.f32 	%f91, %f739, 0f41000000;
	mul.f32 	%f740, %f90, 0f3F22F983;
	cvt.rni.s32.f32 	%r1262, %f740;
	cvt.rn.f32.s32 	%f741, %r1262;
	fma.rn.f32 	%f742, %f741, 0fBFC90FDA, %f90;
	fma.rn.f32 	%f743, %f741, 0fB3A22168, %f742;
	fma.rn.f32 	%f2042, %f741, 0fA7C234C5, %f743;
	abs.f32 	%f93, %f90;
	setp.ltu.f32 	%p73, %f93, 0f47CE4780;
	mov.u32 	%r1250, %r1262;
	mov.f32 	%f2039, %f2042;
	@%p73 bra 	$L__BB0_59;
	setp.neu.f32 	%p74, %f93, 0f7F800000;
	@%p74 bra 	$L__BB0_54;
	mov.f32 	%f746, 0f00000000;
	mul.rn.f32 	%f2039, %f90, %f746;
	mov.b32 	%r1250, 0;
	bra.uni 	$L__BB0_59;
$L__BB0_54:
	mov.b32 	%r67, %f90;
	mov.b64 	%rd473, 0;
	mov.b32 	%r1247, 0;
$L__BB0_55:
	.pragma "nounroll";
	mul.wide.u32 	%rd160, %r1247, 4;
	add.s64 	%rd162, %rd150, %rd160;
	ld.global.nc.u32 	%r544, [%rd162];
	shl.b32 	%r545, %r67, 8;
	or.b32  	%r546, %r545, -2147483648;
	mad.wide.u32 	%rd163, %r544, %r546, %rd473;
	shr.u64 	%rd473, %rd163, 32;
	add.s64 	%rd164, %rd6, %rd160;
	st.local.u32 	[%rd164], %rd163;
	add.s32 	%r1247, %r1247, 1;
	setp.ne.s32 	%p75, %r1247, 6;
	@%p75 bra 	$L__BB0_55;
	shr.u32 	%r547, %r67, 23;
	st.local.u32 	[%rd6+24], %rd473;
	and.b32  	%r70, %r547, 31;
	and.b32  	%r548, %r547, 224;
	add.s32 	%r549, %r548, -128;
	shr.u32 	%r550, %r549, 5;
	mul.wide.u32 	%rd165, %r550, 4;
	sub.s64 	%rd21, %rd6, %rd165;
	ld.local.u32 	%r1248, [%rd21+24];
	ld.local.u32 	%r1249, [%rd21+20];
	setp.eq.s32 	%p76, %r70, 0;
	@%p76 bra 	$L__BB0_58;
	shf.l.wrap.b32 	%r1248, %r1249, %r1248, %r70;
	ld.local.u32 	%r551, [%rd21+16];
	shf.l.wrap.b32 	%r1249, %r551, %r1249, %r70;
$L__BB0_58:
	shr.u32 	%r552, %r1248, 30;
	shf.l.wrap.b32 	%r553, %r1249, %r1248, 2;
	shl.b32 	%r554, %r1249, 2;
	shr.u32 	%r555, %r553, 31;
	add.s32 	%r556, %r555, %r552;
	neg.s32 	%r557, %r556;
	setp.lt.s32 	%p77, %r67, 0;
	selp.b32 	%r1250, %r557, %r556, %p77;
	xor.b32  	%r558, %r553, %r67;
	shr.s32 	%r559, %r553, 31;
	xor.b32  	%r560, %r559, %r553;
	xor.b32  	%r561, %r559, %r554;
	cvt.u64.u32 	%rd166, %r560;
	shl.b64 	%rd167, %rd166, 32;
	cvt.u64.u32 	%rd168, %r561;
	or.b64  	%rd169, %rd167, %rd168;
	cvt.rn.f64.s64 	%fd9, %rd169;
	mul.f64 	%fd10, %fd9, 0d3BF921FB54442D19;
	cvt.rn.f32.f64 	%f744, %fd10;
	neg.f32 	%f745, %f744;
	setp.lt.s32 	%p78, %r558, 0;
	selp.f32 	%f2039, %f745, %f744, %p78;
$L__BB0_59:
	mul.f32 	%f747, %f2034, %f2034;
	mul.f32 	%f748, %f2034, %f747;
	mul.f32 	%f749, %f2034, %f748;
	add.s32 	%r563, %r1250, 1;
	mul.rn.f32 	%f750, %f2039, %f2039;
	and.b32  	%r564, %r1250, 1;
	setp.eq.b32 	%p79, %r564, 1;
	selp.f32 	%f751, %f2039, 0f3F800000, %p79;
	fma.rn.f32 	%f752, %f750, %f751, 0f00000000;
	fma.rn.f32 	%f753, %f750, 0f37CBAC00, 0fBAB607ED;
	selp.f32 	%f754, 0fB94D4153, %f753, %p79;
	selp.f32 	%f755, 0f3C0885E4, 0f3D2AAABB, %p79;
	fma.rn.f32 	%f756, %f754, %f750, %f755;
	selp.f32 	%f757, 0fBE2AAAA8, 0fBEFFFFFF, %p79;
	fma.rn.f32 	%f758, %f756, %f750, %f757;
	fma.rn.f32 	%f759, %f758, %f752, %f751;
	and.b32  	%r565, %r563, 2;
	setp.eq.s32 	%p80, %r565, 0;
	mov.f32 	%f760, 0f00000000;
	sub.f32 	%f761, %f760, %f759;
	selp.f32 	%f97, %f759, %f761, %p80;
	mul.f32 	%f762, %f2043, %f749;
	fma.rn.f32 	%f2043, %f762, 0f41000000, 0f3F800000;
	mul.f32 	%f99, %f2044, %f749;
	mul.f32 	%f763, %f91, 0f3F22F983;
	cvt.rni.s32.f32 	%r1258, %f763;
	cvt.rn.f32.s32 	%f764, %r1258;
	fma.rn.f32 	%f765, %f764, 0fBFC90FDA, %f91;
	fma.rn.f32 	%f766, %f764, 0fB3A22168, %f765;
	fma.rn.f32 	%f2041, %f764, 0fA7C234C5, %f766;
	abs.f32 	%f101, %f91;
	setp.ltu.f32 	%p81, %f101, 0f47CE4780;
	mov.u32 	%r1254, %r1258;
	mov.f32 	%f2040, %f2041;
	@%p81 bra 	$L__BB0_67;
	setp.neu.f32 	%p82, %f101, 0f7F800000;
	@%p82 bra 	$L__BB0_62;
	mov.f32 	%f769, 0f00000000;
	mul.rn.f32 	%f2040, %f91, %f769;
	mov.b32 	%r1254, 0;
	bra.uni 	$L__BB0_67;
$L__BB0_62:
	mov.b32 	%r80, %f91;
	mov.b64 	%rd474, 0;
	mov.b32 	%r1251, 0;
$L__BB0_63:
	.pragma "nounroll";
	mul.wide.u32 	%rd171, %r1251, 4;
	add.s64 	%rd173, %rd150, %rd171;
	ld.global.nc.u32 	%r567, [%rd173];
	shl.b32 	%r568, %r80, 8;
	or.b32  	%r569, %r568, -2147483648;
	mad.wide.u32 	%rd174, %r567, %r569, %rd474;
	shr.u64 	%rd474, %rd174, 32;
	add.s64 	%rd175, %rd5, %rd171;
	st.local.u32 	[%rd175], %rd174;
	add.s32 	%r1251, %r1251, 1;
	setp.ne.s32 	%p83, %r1251, 6;
	@%p83 bra 	$L__BB0_63;
	shr.u32 	%r570, %r80, 23;
	st.local.u32 	[%rd5+24], %rd474;
	and.b32  	%r83, %r570, 31;
	and.b32  	%r571, %r570, 224;
	add.s32 	%r572, %r571, -128;
	shr.u32 	%r573, %r572, 5;
	mul.wide.u32 	%rd176, %r573, 4;
	sub.s64 	%rd24, %rd5, %rd176;
	ld.local.u32 	%r1252, [%rd24+24];
	ld.local.u32 	%r1253, [%rd24+20];
	setp.eq.s32 	%p84, %r83, 0;
	@%p84 bra 	$L__BB0_66;
	shf.l.wrap.b32 	%r1252, %r1253, %r1252, %r83;
	ld.local.u32 	%r574, [%rd24+16];
	shf.l.wrap.b32 	%r1253, %r574, %r1253, %r83;
$L__BB0_66:
	shr.u32 	%r575, %r1252, 30;
	shf.l.wrap.b32 	%r576, %r1253, %r1252, 2;
	shl.b32 	%r577, %r1253, 2;
	shr.u32 	%r578, %r576, 31;
	add.s32 	%r579, %r578, %r575;
	neg.s32 	%r580, %r579;
	setp.lt.s32 	%p85, %r80, 0;
	selp.b32 	%r1254, %r580, %r579, %p85;
	xor.b32  	%r581, %r576, %r80;
	shr.s32 	%r582, %r576, 31;
	xor.b32  	%r583, %r582, %r576;
	xor.b32  	%r584, %r582, %r577;
	cvt.u64.u32 	%rd177, %r583;
	shl.b64 	%rd178, %rd177, 32;
	cvt.u64.u32 	%rd179, %r584;
	or.b64  	%rd180, %rd178, %rd179;
	cvt.rn.f64.s64 	%fd11, %rd180;
	mul.f64 	%fd12, %fd11, 0d3BF921FB54442D19;
	cvt.rn.f32.f64 	%f767, %fd12;
	neg.f32 	%f768, %f767;
	setp.lt.s32 	%p86, %r581, 0;
	selp.f32 	%f2040, %f768, %f767, %p86;
$L__BB0_67:
	setp.ltu.f32 	%p87, %f101, 0f47CE4780;
	add.s32 	%r586, %r1254, 1;
	mul.rn.f32 	%f770, %f2040, %f2040;
	and.b32  	%r587, %r1254, 1;
	setp.eq.b32 	%p88, %r587, 1;
	selp.f32 	%f771, %f2040, 0f3F800000, %p88;
	fma.rn.f32 	%f772, %f770, %f771, 0f00000000;
	fma.rn.f32 	%f773, %f770, 0f37CBAC00, 0fBAB607ED;
	selp.f32 	%f774, 0fB94D4153, %f773, %p88;
	selp.f32 	%f775, 0f3C0885E4, 0f3D2AAABB, %p88;
	fma.rn.f32 	%f776, %f774, %f770, %f775;
	selp.f32 	%f777, 0fBE2AAAA8, 0fBEFFFFFF, %p88;
	fma.rn.f32 	%f778, %f776, %f770, %f777;
	fma.rn.f32 	%f779, %f778, %f772, %f771;
	and.b32  	%r588, %r586, 2;
	setp.eq.s32 	%p89, %r588, 0;
	mov.f32 	%f780, 0f00000000;
	sub.f32 	%f781, %f780, %f779;
	selp.f32 	%f105, %f779, %f781, %p89;
	@%p87 bra 	$L__BB0_75;
	setp.neu.f32 	%p90, %f101, 0f7F800000;
	@%p90 bra 	$L__BB0_70;
	mov.f32 	%f784, 0f00000000;
	mul.rn.f32 	%f2041, %f91, %f784;
	mov.b32 	%r1258, 0;
	bra.uni 	$L__BB0_75;
$L__BB0_70:
	mov.b32 	%r92, %f91;
	mov.b64 	%rd475, 0;
	mov.b32 	%r1255, 0;
$L__BB0_71:
	.pragma "nounroll";
	mul.wide.u32 	%rd182, %r1255, 4;
	add.s64 	%rd184, %rd150, %rd182;
	ld.global.nc.u32 	%r590, [%rd184];
	shl.b32 	%r591, %r92, 8;
	or.b32  	%r592, %r591, -2147483648;
	mad.wide.u32 	%rd185, %r590, %r592, %rd475;
	shr.u64 	%rd475, %rd185, 32;
	add.s64 	%rd186, %rd4, %rd182;
	st.local.u32 	[%rd186], %rd185;
	add.s32 	%r1255, %r1255, 1;
	setp.ne.s32 	%p91, %r1255, 6;
	@%p91 bra 	$L__BB0_71;
	shr.u32 	%r593, %r92, 23;
	st.local.u32 	[%rd4+24], %rd475;
	and.b32  	%r95, %r593, 31;
	and.b32  	%r594, %r593, 224;
	add.s32 	%r595, %r594, -128;
	shr.u32 	%r596, %r595, 5;
	mul.wide.u32 	%rd187, %r596, 4;
	sub.s64 	%rd27, %rd4, %rd187;
	ld.local.u32 	%r1256, [%rd27+24];
	ld.local.u32 	%r1257, [%rd27+20];
	setp.eq.s32 	%p92, %r95, 0;
	@%p92 bra 	$L__BB0_74;
	shf.l.wrap.b32 	%r1256, %r1257, %r1256, %r95;
	ld.local.u32 	%r597, [%rd27+16];
	shf.l.wrap.b32 	%r1257, %r597, %r1257, %r95;
$L__BB0_74:
	shr.u32 	%r598, %r1256, 30;
	shf.l.wrap.b32 	%r599, %r1257, %r1256, 2;
	shl.b32 	%r600, %r1257, 2;
	shr.u32 	%r601, %r599, 31;
	add.s32 	%r602, %r601, %r598;
	neg.s32 	%r603, %r602;
	setp.lt.s32 	%p93, %r92, 0;
	selp.b32 	%r1258, %r603, %r602, %p93;
	xor.b32  	%r604, %r599, %r92;
	shr.s32 	%r605, %r599, 31;
	xor.b32  	%r606, %r605, %r599;
	xor.b32  	%r607, %r605, %r600;
	cvt.u64.u32 	%rd188, %r606;
	shl.b64 	%rd189, %rd188, 32;
	cvt.u64.u32 	%rd190, %r607;
	or.b64  	%rd191, %rd189, %rd190;
	cvt.rn.f64.s64 	%fd13, %rd191;
	mul.f64 	%fd14, %fd13, 0d3BF921FB54442D19;
	cvt.rn.f32.f64 	%f782, %fd14;
	neg.f32 	%f783, %f782;
	setp.lt.s32 	%p94, %r604, 0;
	selp.f32 	%f2041, %f783, %f782, %p94;
$L__BB0_75:
	setp.ltu.f32 	%p95, %f93, 0f47CE4780;
	mul.rn.f32 	%f785, %f2041, %f2041;
	and.b32  	%r609, %r1258, 1;
	setp.eq.b32 	%p96, %r609, 1;
	selp.f32 	%f786, 0f3F800000, %f2041, %p96;
	fma.rn.f32 	%f787, %f785, %f786, 0f00000000;
	fma.rn.f32 	%f788, %f785, 0f37CBAC00, 0fBAB607ED;
	selp.f32 	%f789, %f788, 0fB94D4153, %p96;
	selp.f32 	%f790, 0f3D2AAABB, 0f3C0885E4, %p96;
	fma.rn.f32 	%f791, %f789, %f785, %f790;
	selp.f32 	%f792, 0fBEFFFFFF, 0fBE2AAAA8, %p96;
	fma.rn.f32 	%f793, %f791, %f785, %f792;
	fma.rn.f32 	%f794, %f793, %f787, %f786;
	and.b32  	%r610, %r1258, 2;
	setp.eq.s32 	%p97, %r610, 0;
	mov.f32 	%f795, 0f00000000;
	sub.f32 	%f796, %f795, %f794;
	selp.f32 	%f797, %f794, %f796, %p97;
	mul.f32 	%f109, %f97, %f797;
	@%p95 bra 	$L__BB0_83;
	setp.neu.f32 	%p98, %f93, 0f7F800000;
	@%p98 bra 	$L__BB0_78;
	mov.f32 	%f800, 0f00000000;
	mul.rn.f32 	%f2042, %f90, %f800;
	mov.b32 	%r1262, 0;
	bra.uni 	$L__BB0_83;
$L__BB0_78:
	mov.b32 	%r104, %f90;
	shl.b32 	%r612, %r104, 8;
	or.b32  	%r105, %r612, -2147483648;
	mov.b64 	%rd476, 0;
	mov.b32 	%r1259, 0;
$L__BB0_79:
	.pragma "nounroll";
	mul.wide.u32 	%rd193, %r1259, 4;
	add.s64 	%rd195, %rd150, %rd193;
	ld.global.nc.u32 	%r613, [%rd195];
	mad.wide.u32 	%rd196, %r613, %r105, %rd476;
	shr.u64 	%rd476, %rd196, 32;
	add.s64 	%rd197, %rd3, %rd193;
	st.local.u32 	[%rd197], %rd196;
	add.s32 	%r1259, %r1259, 1;
	setp.ne.s32 	%p99, %r1259, 6;
	@%p99 bra 	$L__BB0_79;
	shr.u32 	%r614, %r104, 23;
	st.local.u32 	[%rd3+24], %rd476;
	and.b32  	%r108, %r614, 31;
	and.b32  	%r615, %r614, 224;
	add.s32 	%r616, %r615, -128;
	shr.u32 	%r617, %r616, 5;
	mul.wide.u32 	%rd198, %r617, 4;
	sub.s64 	%rd30, %rd3, %rd198;
	ld.local.u32 	%r1260, [%rd30+24];
	ld.local.u32 	%r1261, [%rd30+20];
	setp.eq.s32 	%p100, %r108, 0;
	@%p100 bra 	$L__BB0_82;
	shf.l.wrap.b32 	%r1260, %r1261, %r1260, %r108;
	ld.local.u32 	%r618, [%rd30+16];
	shf.l.wrap.b32 	%r1261, %r618, %r1261, %r108;
$L__BB0_82:
	shr.u32 	%r619, %r1260, 30;
	shf.l.wrap.b32 	%r620, %r1261, %r1260, 2;
	shl.b32 	%r621, %r1261, 2;
	shr.u32 	%r622, %r620, 31;
	add.s32 	%r623, %r622, %r619;
	neg.s32 	%r624, %r623;
	setp.lt.s32 	%p101, %r104, 0;
	selp.b32 	%r1262, %r624, %r623, %p101;
	xor.b32  	%r625, %r620, %r104;
	shr.s32 	%r626, %r620, 31;
	xor.b32  	%r627, %r626, %r620;
	xor.b32  	%r628, %r626, %r621;
	cvt.u64.u32 	%rd199, %r627;
	shl.b64 	%rd200, %rd199, 32;
	cvt.u64.u32 	%rd201, %r628;
	or.b64  	%rd202, %rd200, %rd201;
	cvt.rn.f64.s64 	%fd15, %rd202;
	mul.f64 	%fd16, %fd15, 0d3BF921FB54442D19;
	cvt.rn.f32.f64 	%f798, %fd16;
	neg.f32 	%f799, %f798;
	setp.lt.s32 	%p102, %r625, 0;
	selp.f32 	%f2042, %f799, %f798, %p102;
$L__BB0_83:
	mul.rn.f32 	%f801, %f2042, %f2042;
	and.b32  	%r630, %r1262, 1;
	setp.eq.b32 	%p103, %r630, 1;
	selp.f32 	%f802, 0f3F800000, %f2042, %p103;
	fma.rn.f32 	%f803, %f801, %f802, 0f00000000;
	fma.rn.f32 	%f804, %f801, 0f37CBAC00, 0fBAB607ED;
	selp.f32 	%f805, %f804, 0fB94D4153, %p103;
	selp.f32 	%f806, 0f3D2AAABB, 0f3C0885E4, %p103;
	fma.rn.f32 	%f807, %f805, %f801, %f806;
	selp.f32 	%f808, 0fBEFFFFFF, 0fBE2AAAA8, %p103;
	fma.rn.f32 	%f809, %f807, %f801, %f808;
	fma.rn.f32 	%f810, %f809, %f803, %f802;
	and.b32  	%r631, %r1262, 2;
	setp.eq.s32 	%p104, %r631, 0;
	mov.f32 	%f811, 0f00000000;
	sub.f32 	%f812, %f811, %f810;
	selp.f32 	%f813, %f810, %f812, %p104;
	mul.f32 	%f814, %f97, %f105;
	fma.rn.f32 	%f2036, %f99, %f814, %f78;
	fma.rn.f32 	%f2037, %f99, %f109, %f79;
	fma.rn.f32 	%f2038, %f99, %f813, %f80;
	fma.rn.f32 	%f815, %f99, 0f00000000, %f81;
	mul.f32 	%f816, %f2037, %f2037;
	fma.rn.f32 	%f817, %f2036, %f2036, %f816;
	fma.rn.f32 	%f818, %f2038, %f2038, %f817;
	fma.rn.f32 	%f2034, %f815, %f815, %f818;
	sqrt.rn.f32 	%f2044, %f2034;
	add.s32 	%r1246, %r1246, 1;
	setp.lt.u32 	%p105, %r1246, %r1228;
	setp.lt.f32 	%p106, %f2044, 0f40000000;
	and.pred  	%p107, %p105, %p106;
	@%p107 bra 	$L__BB0_51;
$L__BB0_84:
	setp.eq.s32 	%p108, %r1228, 0;
	setp.lt.f32 	%p109, %f2044, 0f00800000;
	mul.f32 	%f821, %f2044, 0f4B000000;
	selp.f32 	%f822, %f821, %f2044, %p109;
	selp.f32 	%f823, 0fC1B80000, 0f00000000, %p109;
	mov.b32 	%r632, %f822;
	add.s32 	%r633, %r632, -1059760811;
	and.b32  	%r634, %r633, -8388608;
	sub.s32 	%r635, %r632, %r634;
	mov.b32 	%f824, %r635;
	cvt.rn.f32.s32 	%f825, %r634;
	fma.rn.f32 	%f826, %f825, 0f34000000, %f823;
	add.f32 	%f827, %f824, 0fBF800000;
	fma.rn.f32 	%f828, %f827, 0fBE055027, 0f3E1039F6;
	fma.rn.f32 	%f829, %f828, %f827, 0fBDF8CDCC;
	fma.rn.f32 	%f830, %f829, %f827, 0f3E0F2955;
	fma.rn.f32 	%f831, %f830, %f827, 0fBE2AD8B9;
	fma.rn.f32 	%f832, %f831, %f827, 0f3E4CED0B;
	fma.rn.f32 	%f833, %f832, %f827, 0fBE7FFF22;
	fma.rn.f32 	%f834, %f833, %f827, 0f3EAAAA78;
	fma.rn.f32 	%f835, %f834, %f827, 0fBF000000;
	mul.f32 	%f836, %f827, %f835;
	fma.rn.f32 	%f837, %f836, %f827, %f827;
	fma.rn.f32 	%f838, %f826, 0f3F317218, %f837;
	setp.gt.u32 	%p110, %r632, 2139095039;
	fma.rn.f32 	%f839, %f822, 0f7F800000, 0f7F800000;
	selp.f32 	%f840, %f839, %f838, %p110;
	setp.eq.f32 	%p111, %f822, 0f00000000;
	mul.f32 	%f841, %f840, 0f3F000000;
	selp.f32 	%f842, 0fFF800000, %f841, %p111;
	mul.f32 	%f843, %f2044, %f842;
	div.rn.f32 	%f120, %f843, %f2043;
	sub.f32 	%f2048, %f2032, %f68;
	mul.f32 	%f844, %f2048, %f2048;
	fma.rn.f32 	%f845, %f2031, %f2031, %f844;
	fma.rn.f32 	%f846, %f2030, %f2030, %f845;
	fma.rn.f32 	%f2046, %f2029, %f2029, %f846;
	sqrt.rn.f32 	%f2056, %f2046;
	setp.geu.f32 	%p112, %f2056, 0f40000000;
	mov.f32 	%f2055, 0f3F800000;
	or.pred  	%p113, %p108, %p112;
	@%p113 bra 	$L__BB0_119;
	mov.f32 	%f2055, 0f3F800000;
	mov.b32 	%r1263, 0;
	mov.f32 	%f2049, %f2031;
	mov.f32 	%f2050, %f2030;
$L__BB0_86:
	div.rn.f32 	%f849, %f2050, %f2056;
	abs.f32 	%f850, %f849;
	fma.rn.f32 	%f851, %f850, 0fBF000000, 0f3F000000;
	rsqrt.approx.ftz.f32 	%f852, %f851;
	mul.f32 	%f853, %f851, %f852;
	mul.f32 	%f854, %f852, 0fBF000000;
	fma.rn.f32 	%f855, %f853, %f854, 0f3F000000;
	fma.rn.f32 	%f856, %f853, %f855, %f853;
	setp.eq.f32 	%p114, %f850, 0f3F800000;
	selp.f32 	%f857, 0f00000000, %f856, %p114;
	setp.gt.f32 	%p115, %f850, 0f3F0F5C29;
	selp.f32 	%f858, %f857, %f850, %p115;
	mul.f32 	%f859, %f858, %f858;
	fma.rn.f32 	%f860, %f859, 0f3D4DD2F7, 0f3C99CA97;
	fma.rn.f32 	%f861, %f860, %f859, 0f3D3F90E8;
	fma.rn.f32 	%f862, %f861, %f859, 0f3D993CCF;
	fma.rn.f32 	%f863, %f862, %f859, 0f3E2AAC04;
	mul.f32 	%f864, %f859, %f863;
	fma.rn.f32 	%f865, %f864, %f858, %f858;
	mul.f32 	%f866, %f865, 0fC0000000;
	fma.rn.f32 	%f867, 0f3F6EE581, 0f3FD774EB, %f866;
	selp.f32 	%f868, %f867, %f865, %p115;
	setp.num.f32 	%p116, %f868, %f868;
	copysign.f32 	%f869, %f849, %f868;
	selp.f32 	%f870, %f869, %f868, %p116;
	abs.f32 	%f871, %f2048;
	abs.f32 	%f872, %f2049;
	setp.gt.f32 	%p117, %f872, %f871;
	selp.f32 	%f873, %f872, %f871, %p117;
	selp.f32 	%f874, %f871, %f872, %p117;
	div.rn.f32 	%f875, %f874, %f873;
	mul.f32 	%f876, %f875, %f875;
	fma.rn.f32 	%f877, %f876, 0f3B33710B, 0fBC807748;
	fma.rn.f32 	%f878, %f877, %f876, 0f3D2CDAB2;
	fma.rn.f32 	%f879, %f878, %f876, 0fBD992D10;
	fma.rn.f32 	%f880, %f879, %f876, 0f3DD9EA6C;
	fma.rn.f32 	%f881, %f880, %f876, 0fBE117CB1;
	fma.rn.f32 	%f882, %f881, %f876, 0f3E4CBCE0;
	fma.rn.f32 	%f883, %f882, %f876, 0fBEAAAA7D;
	mul.f32 	%f884, %f876, %f883;
	fma.rn.f32 	%f885, %f884, %f875, %f875;
	neg.f32 	%f886, %f885;
	fma.rn.f32 	%f887, 0f3F6EE581, 0f3FD774EB, %f886;
	selp.f32 	%f888, %f887, %f885, %p117;
	selp.f32 	%f889, 0f3F6EE581, 0f3FEEE581, %p117;
	selp.f32 	%f890, %f885, %f886, %p117;
	mov.b32 	%r637, %f2048;
	fma.rn.f32 	%f891, %f889, 0f3FD774EB, %f890;
	setp.lt.s32 	%p118, %r637, 0;
	selp.f32 	%f892, %f891, %f888, %p118;
	add.f32 	%f893, %f872, %f871;
	setp.eq.f32 	%p119, %f873, 0f00000000;
	selp.f32 	%f894, 0f40490FDB, 0f00000000, %p118;
	setp.eq.f32 	%p120, %f871, %f872;
	selp.f32 	%f895, 0f4016CBE4, 0f3F490FDB, %p118;
	selp.f32 	%f896, %f895, %f892, %p120;
	selp.f32 	%f897, %f894, %f896, %p119;
	abs.f32 	%f898, %f893;
	setp.nan.f32 	%p121, %f898, %f898;
	copysign.f32 	%f899, %f2049, %f897;
	selp.f32 	%f900, %f893, %f899, %p121;
	mul.f32 	%f130, %f870, 0f41000000;
	mul.f32 	%f131, %f900, 0f41000000;
	mul.f32 	%f901, %f130, 0f3F22F983;
	cvt.rni.s32.f32 	%r1279, %f901;
	cvt.rn.f32.s32 	%f902, %r1279;
	fma.rn.f32 	%f903, %f902, 0fBFC90FDA, %f130;
	fma.rn.f32 	%f904, %f902, 0fB3A22168, %f903;
	fma.rn.f32 	%f2054, %f902, 0fA7C234C5, %f904;
	abs.f32 	%f133, %f130;
	setp.ltu.f32 	%p122, %f133, 0f47CE4780;
	mov.u32 	%r1267, %r1279;
	mov.f32 	%f2051, %f2054;
	@%p122 bra 	$L__BB0_94;
	setp.neu.f32 	%p123, %f133, 0f7F800000;
	@%p123 bra 	$L__BB0_89;
	mov.f32 	%f907, 0f00000000;
	mul.rn.f32 	%f2051, %f130, %f907;
	mov.b32 	%r1267, 0;
	bra.uni 	$L__BB0_94;
$L__BB0_89:
	mov.b32 	%r120, %f130;
	mov.b64 	%rd477, 0;
	mov.b32 	%r1264, 0;
$L__BB0_90:
	.pragma "nounroll";
	mul.wide.u32 	%rd204, %r1264, 4;
	add.s64 	%rd206, %rd150, %rd204;
	ld.global.nc.u32 	%r639, [%rd206];
	shl.b32 	%r640, %r120, 8;
	or.b32  	%r641, %r640, -2147483648;
	mad.wide.u32 	%rd207, %r639, %r641, %rd477;
	shr.u64 	%rd477, %rd207, 32;
	add.s64 	%rd208, %rd6, %rd204;
	st.local.u32 	[%rd208], %rd207;
	add.s32 	%r1264, %r1264, 1;
	setp.ne.s32 	%p124, %r1264, 6;
	@%p124 bra 	$L__BB0_90;
	shr.u32 	%r642, %r120, 23;
	st.local.u32 	[%rd6+24], %rd477;
	and.b32  	%r123, %r642, 31;
	and.b32  	%r643, %r642, 224;
	add.s32 	%r644, %r643, -128;
	shr.u32 	%r645, %r644, 5;
	mul.wide.u32 	%rd209, %r645, 4;
	sub.s64 	%rd33, %rd6, %rd209;
	ld.local.u32 	%r1265, [%rd33+24];
	ld.local.u32 	%r1266, [%rd33+20];
	setp.eq.s32 	%p125, %r123, 0;
	@%p125 bra 	$L__BB0_93;
	shf.l.wrap.b32 	%r1265, %r1266, %r1265, %r123;
	ld.local.u32 	%r646, [%rd33+16];
	shf.l.wrap.b32 	%r1266, %r646, %r1266, %r123;
$L__BB0_93:
	shr.u32 	%r647, %r1265, 30;
	shf.l.wrap.b32 	%r648, %r1266, %r1265, 2;
	shl.b32 	%r649, %r1266, 2;
	shr.u32 	%r650, %r648, 31;
	add.s32 	%r651, %r650, %r647;
	neg.s32 	%r652, %r651;
	setp.lt.s32 	%p126, %r120, 0;
	selp.b32 	%r1267, %r652, %r651, %p126;
	xor.b32  	%r653, %r648, %r120;
	shr.s32 	%r654, %r648, 31;
	xor.b32  	%r655, %r654, %r648;
	xor.b32  	%r656, %r654, %r649;
	cvt.u64.u32 	%rd210, %r655;
	shl.b64 	%rd211, %rd210, 32;
	cvt.u64.u32 	%rd212, %r656;
	or.b64  	%rd213, %rd211, %rd212;
	cvt.rn.f64.s64 	%fd17, %rd213;
	mul.f64 	%fd18, %fd17, 0d3BF921FB54442D19;
	cvt.rn.f32.f64 	%f905, %fd18;
	neg.f32 	%f906, %f905;
	setp.lt.s32 	%p127, %r653, 0;
	selp.f32 	%f2051, %f906, %f905, %p127;
$L__BB0_94:
	mul.f32 	%f908, %f2046, %f2046;
	mul.f32 	%f909, %f2046, %f908;
	mul.f32 	%f910, %f2046, %f909;
	add.s32 	%r658, %r1267, 1;
	mul.rn.f32 	%f911, %f2051, %f2051;
	and.b32  	%r659, %r1267, 1;
	setp.eq.b32 	%p128, %r659, 1;
	selp.f32 	%f912, %f2051, 0f3F800000, %p128;
	fma.rn.f32 	%f913, %f911, %f912, 0f00000000;
	fma.rn.f32 	%f914, %f911, 0f37CBAC00, 0fBAB607ED;
	selp.f32 	%f915, 0fB94D4153, %f914, %p128;
	selp.f32 	%f916, 0f3C0885E4, 0f3D2AAABB, %p128;
	fma.rn.f32 	%f917, %f915, %f911, %f916;
	selp.f32 	%f918, 0fBE2AAAA8, 0fBEFFFFFF, %p128;
	fma.rn.f32 	%f919, %f917, %f911, %f918;
	fma.rn.f32 	%f920, %f919, %f913, %f912;
	and.b32  	%r660, %r658, 2;
	setp.eq.s32 	%p129, %r660, 0;
	mov.f32 	%f921, 0f00000000;
	sub.f32 	%f922, %f921, %f920;
	selp.f32 	%f137, %f920, %f922, %p129;
	mul.f32 	%f923, %f2055, %f910;
	fma.rn.f32 	%f2055, %f923, 0f41000000, 0f3F800000;
	mul.f32 	%f139, %f2056, %f910;
	mul.f32 	%f924, %f131, 0f3F22F983;
	cvt.rni.s32.f32 	%r1275, %f924;
	cvt.rn.f32.s32 	%f925, %r1275;
	fma.rn.f32 	%f926, %f925, 0fBFC90FDA, %f131;
	fma.rn.f32 	%f927, %f925, 0fB3A22168, %f926;
	fma.rn.f32 	%f2053, %f925, 0fA7C234C5, %f927;
	abs.f32 	%f141, %f131;
	setp.ltu.f32 	%p130, %f141, 0f47CE4780;
	mov.u32 	%r1271, %r1275;
	mov.f32 	%f2052, %f2053;
	@%p130 bra 	$L__BB0_102;
	setp.neu.f32 	%p131, %f141, 0f7F800000;
	@%p131 bra 	$L__BB0_97;
	mov.f32 	%f930, 0f00000000;
	mul.rn.f32 	%f2052, %f131, %f930;
	mov.b32 	%r1271, 0;
	bra.uni 	$L__BB0_102;
$L__BB0_97:
	mov.b32 	%r133, %f131;
	mov.b64 	%rd478, 0;
	mov.b32 	%r1268, 0;
$L__BB0_98:
	.pragma "nounroll";
	mul.wide.u32 	%rd215, %r1268, 4;
	add.s64 	%rd217, %rd150, %rd215;
	ld.global.nc.u32 	%r662, [%rd217];
	shl.b32 	%r663, %r133, 8;
	or.b32  	%r664, %r663, -2147483648;
	mad.wide.u32 	%rd218, %r662, %r664, %rd478;
	shr.u64 	%rd478, %rd218, 32;
	add.s64 	%rd219, %rd5, %rd215;
	st.local.u32 	[%rd219], %rd218;
	add.s32 	%r1268, %r1268, 1;
	setp.ne.s32 	%p132, %r1268, 6;
	@%p132 bra 	$L__BB0_98;
	shr.u32 	%r665, %r133, 23;
	st.local.u32 	[%rd5+24], %rd478;
	and.b32  	%r136, %r665, 31;
	and.b32  	%r666, %r665, 224;
	add.s32 	%r667, %r666, -128;
	shr.u32 	%r668, %r667, 5;
	mul.wide.u32 	%rd220, %r668, 4;
	sub.s64 	%rd36, %rd5, %rd220;
	ld.local.u32 	%r1269, [%rd36+24];
	ld.local.u32 	%r1270, [%rd36+20];
	setp.eq.s32 	%p133, %r136, 0;
	@%p133 bra 	$L__BB0_101;
	shf.l.wrap.b32 	%r1269, %r1270, %r1269, %r136;
	ld.local.u32 	%r669, [%rd36+16];
	shf.l.wrap.b32 	%r1270, %r669, %r1270, %r136;
$L__BB0_101:
	shr.u32 	%r670, %r1269, 30;
	shf.l.wrap.b32 	%r671, %r1270, %r1269, 2;
	shl.b32 	%r672, %r1270, 2;
	shr.u32 	%r673, %r671, 31;
	add.s32 	%r674, %r673, %r670;
	neg.s32 	%r675, %r674;
	setp.lt.s32 	%p134, %r133, 0;
	selp.b32 	%r1271, %r675, %r674, %p134;
	xor.b32  	%r676, %r671, %r133;
	shr.s32 	%r677, %r671, 31;
	xor.b32  	%r678, %r677, %r671;
	xor.b32  	%r679, %r677, %r672;
	cvt.u64.u32 	%rd221, %r678;
	shl.b64 	%rd222, %rd221, 32;
	cvt.u64.u32 	%rd223, %r679;
	or.b64  	%rd224, %rd222, %rd223;
	cvt.rn.f64.s64 	%fd19, %rd224;
	mul.f64 	%fd20, %fd19, 0d3BF921FB54442D19;
	cvt.rn.f32.f64 	%f928, %fd20;
	neg.f32 	%f929, %f928;
	setp.lt.s32 	%p135, %r676, 0;
	selp.f32 	%f2052, %f929, %f928, %p135;
$L__BB0_102:
	setp.ltu.f32 	%p136, %f141, 0f47CE4780;
	add.s32 	%r681, %r1271, 1;
	mul.rn.f32 	%f931, %f2052, %f2052;
	and.b32  	%r682, %r1271, 1;
	setp.eq.b32 	%p137, %r682, 1;
	selp.f32 	%f932, %f2052, 0f3F800000, %p137;
	fma.rn.f32 	%f933, %f931, %f932, 0f00000000;
	fma.rn.f32 	%f934, %f931, 0f37CBAC00, 0fBAB607ED;
	selp.f32 	%f935, 0fB94D4153, %f934, %p137;
	selp.f32 	%f936, 0f3C0885E4, 0f3D2AAABB, %p137;
	fma.rn.f32 	%f937, %f935, %f931, %f936;
	selp.f32 	%f938, 0fBE2AAAA8, 0fBEFFFFFF, %p137;
	fma.rn.f32 	%f939, %f937, %f931, %f938;
	fma.rn.f32 	%f940, %f939, %f933, %f932;
	and.b32  	%r683, %r681, 2;
	setp.eq.s32 	%p138, %r683, 0;
	mov.f32 	%f941, 0f00000000;
	sub.f32 	%f942, %f941, %f940;
	selp.f32 	%f145, %f940, %f942, %p138;
	@%p136 bra 	$L__BB0_110;
	setp.neu.f32 	%p139, %f141, 0f7F800000;
	@%p139 bra 	$L__BB0_105;
	mov.f32 	%f945, 0f00000000;
	mul.rn.f32 	%f2053, %f131, %f945;
	mov.b32 	%r1275, 0;
	bra.uni 	$L__BB0_110;
$L__BB0_105:
	mov.b32 	%r145, %f131;
	mov.b64 	%rd479, 0;
	mov.b32 	%r1272, 0;
$L__BB0_106:
	.pragma "nounroll";
	mul.wide.u32 	%rd226, %r1272, 4;
	add.s64 	%rd228, %rd150, %rd226;
	ld.global.nc.u32 	%r685, [%rd228];
	shl.b32 	%r686, %r145, 8;
	or.b32  	%r687, %r686, -2147483648;
	mad.wide.u32 	%rd229, %r685, %r687, %rd479;
	shr.u64 	%rd479, %rd229, 32;
	add.s64 	%rd230, %rd4, %rd226;
	st.local.u32 	[%rd230], %rd229;
	add.s32 	%r1272, %r1272, 1;
	setp.ne.s32 	%p140, %r1272, 6;
	@%p140 bra 	$L__BB0_106;
	shr.u32 	%r688, %r145, 23;
	st.local.u32 	[%rd4+24], %rd479;
	and.b32  	%r148, %r688, 31;
	and.b32  	%r689, %r688, 224;
	add.s32 	%r690, %r689, -128;
	shr.u32 	%r691, %r690, 5;
	mul.wide.u32 	%rd231, %r691, 4;
	sub.s64 	%rd39, %rd4, %rd231;
	ld.local.u32 	%r1273, [%rd39+24];
	ld.local.u32 	%r1274, [%rd39+20];
	setp.eq.s32 	%p141, %r148, 0;
	@%p141 bra 	$L__BB0_109;
	shf.l.wrap.b32 	%r1273, %r1274, %r1273, %r148;
	ld.local.u32 	%r692, [%rd39+16];
	shf.l.wrap.b32 	%r1274, %r692, %r1274, %r148;
$L__BB0_109:
	shr.u32 	%r693, %r1273, 30;
	shf.l.wrap.b32 	%r694, %r1274, %r1273, 2;
	shl.b32 	%r695, %r1274, 2;
	shr.u32 	%r696, %r694, 31;
	add.s32 	%r697, %r696, %r693;
	neg.s32 	%r698, %r697;
	setp.lt.s32 	%p142, %r145, 0;
	selp.b32 	%r1275, %r698, %r697, %p142;
	xor.b32  	%r699, %r694, %r145;
	shr.s32 	%r700, %r694, 31;
	xor.b32  	%r701, %r700, %r694;
	xor.b32  	%r702, %r700, %r695;
	cvt.u64.u32 	%rd232, %r701;
	shl.b64 	%rd233, %rd232, 32;
	cvt.u64.u32 	%rd234, %r702;
	or.b64  	%rd235, %rd233, %rd234;
	cvt.rn.f64.s64 	%fd21, %rd235;
	mul.f64 	%fd22, %fd21, 0d3BF921FB54442D19;
	cvt.rn.f32.f64 	%f943, %fd22;
	neg.f32 	%f944, %f943;
	setp.lt.s32 	%p143, %r699, 0;
	selp.f32 	%f2053, %f944, %f943, %p143;
$L__BB0_110:
	setp.ltu.f32 	%p144, %f133, 0f47CE4780;
	mul.rn.f32 	%f946, %f2053, %f2053;
	and.b32  	%r704, %r1275, 1;
	setp.eq.b32 	%p145, %r704, 1;
	selp.f32 	%f947, 0f3F800000, %f2053, %p145;
	fma.rn.f32 	%f948, %f946, %f947, 0f00000000;
	fma.rn.f32 	%f949, %f946, 0f37CBAC00, 0fBAB607ED;
	selp.f32 	%f950, %f949, 0fB94D4153, %p145;
	selp.f32 	%f951, 0f3D2AAABB, 0f3C0885E4, %p145;
	fma.rn.f32 	%f952, %f950, %f946, %f951;
	selp.f32 	%f953, 0fBEFFFFFF, 0fBE2AAAA8, %p145;
	fma.rn.f32 	%f954, %f952, %f946, %f953;
	fma.rn.f32 	%f955, %f954, %f948, %f947;
	and.b32  	%r705, %r1275, 2;
	setp.eq.s32 	%p146, %r705, 0;
	mov.f32 	%f956, 0f00000000;
	sub.f32 	%f957, %f956, %f955;
	selp.f32 	%f958, %f955, %f957, %p146;
	mul.f32 	%f149, %f137, %f958;
	@%p144 bra 	$L__BB0_118;
	setp.neu.f32 	%p147, %f133, 0f7F800000;
	@%p147 bra 	$L__BB0_113;
	mov.f32 	%f961, 0f00000000;
	mul.rn.f32 	%f2054, %f130, %f961;
	mov.b32 	%r1279, 0;
	bra.uni 	$L__BB0_118;
$L__BB0_113:
	mov.b32 	%r157, %f130;
	mov.b64 	%rd480, 0;
	mov.b32 	%r1276, 0;
$L__BB0_114:
	.pragma "nounroll";
	mul.wide.u32 	%rd237, %r1276, 4;
	add.s64 	%rd239, %rd150, %rd237;
	ld.global.nc.u32 	%r707, [%rd239];
	shl.b32 	%r708, %r157, 8;
	or.b32  	%r709, %r708, -2147483648;
	mad.wide.u32 	%rd240, %r707, %r709, %rd480;
	shr.u64 	%rd480, %rd240, 32;
	add.s64 	%rd241, %rd3, %rd237;
	st.local.u32 	[%rd241], %rd240;
	add.s32 	%r1276, %r1276, 1;
	setp.ne.s32 	%p148, %r1276, 6;
	@%p148 bra 	$L__BB0_114;
	shr.u32 	%r710, %r157, 23;
	st.local.u32 	[%rd3+24], %rd480;
	and.b32  	%r160, %r710, 31;
	and.b32  	%r711, %r710, 224;
	add.s32 	%r712, %r711, -128;
	shr.u32 	%r713, %r712, 5;
	mul.wide.u32 	%rd242, %r713, 4;
	sub.s64 	%rd42, %rd3, %rd242;
	ld.local.u32 	%r1277, [%rd42+24];
	ld.local.u32 	%r1278, [%rd42+20];
	setp.eq.s32 	%p149, %r160, 0;
	@%p149 bra 	$L__BB0_117;
	shf.l.wrap.b32 	%r1277, %r1278, %r1277, %r160;
	ld.local.u32 	%r714, [%rd42+16];
	shf.l.wrap.b32 	%r1278, %r714, %r1278, %r160;
$L__BB0_117:
	shr.u32 	%r715, %r1277, 30;
	shf.l.wrap.b32 	%r716, %r1278, %r1277, 2;
	shl.b32 	%r717, %r1278, 2;
	shr.u32 	%r718, %r716, 31;
	add.s32 	%r719, %r718, %r715;
	neg.s32 	%r720, %r719;
	setp.lt.s32 	%p150, %r157, 0;
	selp.b32 	%r1279, %r720, %r719, %p150;
	xor.b32  	%r721, %r716, %r157;
	shr.s32 	%r722, %r716, 31;
	xor.b32  	%r723, %r722, %r716;
	xor.b32  	%r724, %r722, %r717;
	cvt.u64.u32 	%rd243, %r723;
	shl.b64 	%rd244, %rd243, 32;
	cvt.u64.u32 	%rd245, %r724;
	or.b64  	%rd246, %rd244, %rd245;
	cvt.rn.f64.s64 	%fd23, %rd246;
	mul.f64 	%fd24, %fd23, 0d3BF921FB54442D19;
	cvt.rn.f32.f64 	%f959, %fd24;
	neg.f32 	%f960, %f959;
	setp.lt.s32 	%p151, %r721, 0;
	selp.f32 	%f2054, %f960, %f959, %p151;
$L__BB0_118:
	mul.rn.f32 	%f962, %f2054, %f2054;
	and.b32  	%r726, %r1279, 1;
	setp.eq.b32 	%p152, %r726, 1;
	selp.f32 	%f963, 0f3F800000, %f2054, %p152;
	fma.rn.f32 	%f964, %f962, %f963, 0f00000000;
	fma.rn.f32 	%f965, %f962, 0f37CBAC00, 0fBAB607ED;
	selp.f32 	%f966, %f965, 0fB94D4153, %p152;
	selp.f32 	%f967, 0f3D2AAABB, 0f3C0885E4, %p152;
	fma.rn.f32 	%f968, %f966, %f962, %f967;
	selp.f32 	%f969, 0fBEFFFFFF, 0fBE2AAAA8, %p152;
	fma.rn.f32 	%f970, %f968, %f962, %f969;
	fma.rn.f32 	%f971, %f970, %f964, %f963;
	and.b32  	%r727, %r1279, 2;
	setp.eq.s32 	%p153, %r727, 0;
	mov.f32 	%f972, 0f00000000;
	sub.f32 	%f973, %f972, %f971;
	selp.f32 	%f974, %f971, %f973, %p153;
	mul.f32 	%f975, %f137, %f145;
	sub.f32 	%f976, %f2032, %f68;
	fma.rn.f32 	%f2048, %f139, %f975, %f976;
	fma.rn.f32 	%f2049, %f139, %f149, %f2031;
	fma.rn.f32 	%f2050, %f139, %f974, %f2030;
	fma.rn.f32 	%f977, %f139, 0f00000000, %f2029;
	mul.f32 	%f978, %f2049, %f2049;
	fma.rn.f32 	%f979, %f2048, %f2048, %f978;
	fma.rn.f32 	%f980, %f2050, %f2050, %f979;
	fma.rn.f32 	%f2046, %f977, %f977, %f980;
	sqrt.rn.f32 	%f2056, %f2046;
	add.s32 	%r1263, %r1263, 1;
	setp.lt.u32 	%p154, %r1263, %r1228;
	setp.lt.f32 	%p155, %f2056, 0f40000000;
	and.pred  	%p156, %p154, %p155;
	@%p156 bra 	$L__BB0_86;
$L__BB0_119:
	setp.eq.s32 	%p157, %r1228, 0;
	setp.lt.f32 	%p158, %f2056, 0f00800000;
	mul.f32 	%f983, %f2056, 0f4B000000;
	selp.f32 	%f984, %f983, %f2056, %p158;
	selp.f32 	%f985, 0fC1B80000, 0f00000000, %p158;
	mov.b32 	%r728, %f984;
	add.s32 	%r729, %r728, -1059760811;
	and.b32  	%r730, %r729, -8388608;
	sub.s32 	%r731, %r728, %r730;
	mov.b32 	%f986, %r731;
	cvt.rn.f32.s32 	%f987, %r730;
	fma.rn.f32 	%f988, %f987, 0f34000000, %f985;
	add.f32 	%f989, %f986, 0fBF800000;
	fma.rn.f32 	%f990, %f989, 0fBE055027, 0f3E1039F6;
	fma.rn.f32 	%f991, %f990, %f989, 0fBDF8CDCC;
	fma.rn.f32 	%f992, %f991, %f989, 0f3E0F2955;
	fma.rn.f32 	%f993, %f992, %f989, 0fBE2AD8B9;
	fma.rn.f32 	%f994, %f993, %f989, 0f3E4CED0B;
	fma.rn.f32 	%f995, %f994, %f989, 0fBE7FFF22;
	fma.rn.f32 	%f996, %f995, %f989, 0f3EAAAA78;
	fma.rn.f32 	%f997, %f996, %f989, 0fBF000000;
	mul.f32 	%f998, %f989, %f997;
	fma.rn.f32 	%f999, %f998, %f989, %f989;
	fma.rn.f32 	%f1000, %f988, 0f3F317218, %f999;
	setp.gt.u32 	%p159, %r728, 2139095039;
	fma.rn.f32 	%f1001, %f984, 0f7F800000, 0f7F800000;
	selp.f32 	%f1002, %f1001, %f1000, %p159;
	setp.eq.f32 	%p160, %f984, 0f00000000;
	mul.f32 	%f1003, %f1002, 0f3F000000;
	selp.f32 	%f1004, 0fFF800000, %f1003, %p160;
	mul.f32 	%f1005, %f2056, %f1004;
	div.rn.f32 	%f1006, %f1005, %f2055;
	abs.f32 	%f1007, %f1006;
	sub.f32 	%f160, %f120, %f1007;
	add.f32 	%f2061, %f2032, 0f00000000;
	mul.f32 	%f1008, %f2061, %f2061;
	add.f32 	%f2062, %f68, %f2031;
	fma.rn.f32 	%f1009, %f2062, %f2062, %f1008;
	fma.rn.f32 	%f1010, %f80, %f80, %f1009;
	fma.rn.f32 	%f2058, %f81, %f81, %f1010;
	sqrt.rn.f32 	%f2068, %f2058;
	setp.geu.f32 	%p161, %f2068, 0f40000000;
	mov.f32 	%f2067, 0f3F800000;
	or.pred  	%p162, %p157, %p161;
	@%p162 bra 	$L__BB0_154;
	mov.f32 	%f2067, 0f3F800000;
	mov.b32 	%r1280, 0;
	mov.f32 	%f2060, %f80;
$L__BB0_121:
	div.rn.f32 	%f1013, %f2060, %f2068;
	abs.f32 	%f1014, %f1013;
	fma.rn.f32 	%f1015, %f1014, 0fBF000000, 0f3F000000;
	rsqrt.approx.ftz.f32 	%f1016, %f1015;
	mul.f32 	%f1017, %f1015, %f1016;
	mul.f32 	%f1018, %f1016, 0fBF000000;
	fma.rn.f32 	%f1019, %f1017, %f1018, 0f3F000000;
	fma.rn.f32 	%f1020, %f1017, %f1019, %f1017;
	setp.eq.f32 	%p163, %f1014, 0f3F800000;
	selp.f32 	%f1021, 0f00000000, %f1020, %p163;
	setp.gt.f32 	%p164, %f1014, 0f3F0F5C29;
	selp.f32 	%f1022, %f1021, %f1014, %p164;
	mul.f32 	%f1023, %f1022, %f1022;
	fma.rn.f32 	%f1024, %f1023, 0f3D4DD2F7, 0f3C99CA97;
	fma.rn.f32 	%f1025, %f1024, %f1023, 0f3D3F90E8;
	fma.rn.f32 	%f1026, %f1025, %f1023, 0f3D993CCF;
	fma.rn.f32 	%f1027, %f1026, %f1023, 0f3E2AAC04;
	mul.f32 	%f1028, %f1023, %f1027;
	fma.rn.f32 	%f1029, %f1028, %f1022, %f1022;
	mul.f32 	%f1030, %f1029, 0fC0000000;
	fma.rn.f32 	%f1031, 0f3F6EE581, 0f3FD774EB, %f1030;
	selp.f32 	%f1032, %f1031, %f1029, %p164;
	setp.num.f32 	%p165, %f1032, %f1032;
	copysign.f32 	%f1033, %f1013, %f1032;
	selp.f32 	%f1034, %f1033, %f1032, %p165;
	abs.f32 	%f1035, %f2061;
	abs.f32 	%f1036, %f2062;
	setp.gt.f32 	%p166, %f1036, %f1035;
	selp.f32 	%f1037, %f1036, %f1035, %p166;
	selp.f32 	%f1038, %f1035, %f1036, %p166;
	div.rn.f32 	%f1039, %f1038, %f1037;
	mul.f32 	%f1040, %f1039, %f1039;
	fma.rn.f32 	%f1041, %f1040, 0f3B33710B, 0fBC807748;
	fma.rn.f32 	%f1042, %f1041, %f1040, 0f3D2CDAB2;
	fma.rn.f32 	%f1043, %f1042, %f1040, 0fBD992D10;
	fma.rn.f32 	%f1044, %f1043, %f1040, 0f3DD9EA6C;
	fma.rn.f32 	%f1045, %f1044, %f1040, 0fBE117CB1;
	fma.rn.f32 	%f1046, %f1045, %f1040, 0f3E4CBCE0;
	fma.rn.f32 	%f1047, %f1046, %f1040, 0fBEAAAA7D;
	mul.f32 	%f1048, %f1040, %f1047;
	fma.rn.f32 	%f1049, %f1048, %f1039, %f1039;
	neg.f32 	%f1050, %f1049;
	fma.rn.f32 	%f1051, 0f3F6EE581, 0f3FD774EB, %f1050;
	selp.f32 	%f1052, %f1051, %f1049, %p166;
	selp.f32 	%f1053, 0f3F6EE581, 0f3FEEE581, %p166;
	selp.f32 	%f1054, %f1049, %f1050, %p166;
	mov.b32 	%r733, %f2061;
	fma.rn.f32 	%f1055, %f1053, 0f3FD774EB, %f1054;
	setp.lt.s32 	%p167, %r733, 0;
	selp.f32 	%f1056, %f1055, %f1052, %p167;
	add.f32 	%f1057, %f1036, %f1035;
	setp.eq.f32 	%p168, %f1037, 0f00000000;
	selp.f32 	%f1058, 0f40490FDB, 0f00000000, %p167;
	setp.eq.f32 	%p169, %f1035, %f1036;
	selp.f32 	%f1059, 0f4016CBE4, 0f3F490FDB, %p167;
	selp.f32 	%f1060, %f1059, %f1056, %p169;
	selp.f32 	%f1061, %f1058, %f1060, %p168;
	abs.f32 	%f1062, %f1057;
	setp.nan.f32 	%p170, %f1062, %f1062;
	copysign.f32 	%f1063, %f2062, %f1061;
	selp.f32 	%f1064, %f1057, %f1063, %p170;
	mul.f32 	%f171, %f1034, 0f41000000;
	mul.f32 	%f172, %f1064, 0f41000000;
	mul.f32 	%f1065, %f171, 0f3F22F983;
	cvt.rni.s32.f32 	%r1296, %f1065;
	cvt.rn.f32.s32 	%f1066, %r1296;
	fma.rn.f32 	%f1067, %f1066, 0fBFC90FDA, %f171;
	fma.rn.f32 	%f1068, %f1066, 0fB3A22168, %f1067;
	fma.rn.f32 	%f2066, %f1066, 0fA7C234C5, %f1068;
	abs.f32 	%f174, %f171;
	setp.ltu.f32 	%p171, %f174, 0f47CE4780;
	mov.u32 	%r1284, %r1296;
	mov.f32 	%f2063, %f2066;
	@%p171 bra 	$L__BB0_129;
	setp.neu.f32 	%p172, %f174, 0f7F800000;
	@%p172 bra 	$L__BB0_124;
	mov.f32 	%f1071, 0f00000000;
	mul.rn.f32 	%f2063, %f171, %f1071;
	mov.b32 	%r1284, 0;
	bra.uni 	$L__BB0_129;
$L__BB0_124:
	mov.b32 	%r172, %f171;
	mov.b64 	%rd481, 0;
	mov.b32 	%r1281, 0;
$L__BB0_125:
	.pragma "nounroll";
	mul.wide.u32 	%rd248, %r1281, 4;
	add.s64 	%rd250, %rd150, %rd248;
	ld.global.nc.u32 	%r735, [%rd250];
	shl.b32 	%r736, %r172, 8;
	or.b32  	%r737, %r736, -2147483648;
	mad.wide.u32 	%rd251, %r735, %r737, %rd481;
	shr.u64 	%rd481, %rd251, 32;
	add.s64 	%rd252, %rd6, %rd248;
	st.local.u32 	[%rd252], %rd251;
	add.s32 	%r1281, %r1281, 1;
	setp.ne.s32 	%p173, %r1281, 6;
	@%p173 bra 	$L__BB0_125;
	shr.u32 	%r738, %r172, 23;
	st.local.u32 	[%rd6+24], %rd481;
	and.b32  	%r175, %r738, 31;
	and.b32  	%r739, %r738, 224;
	add.s32 	%r740, %r739, -128;
	shr.u32 	%r741, %r740, 5;
	mul.wide.u32 	%rd253, %r741, 4;
	sub.s64 	%rd45, %rd6, %rd253;
	ld.local.u32 	%r1282, [%rd45+24];
	ld.local.u32 	%r1283, [%rd45+20];
	setp.eq.s32 	%p174, %r175, 0;
	@%p174 bra 	$L__BB0_128;
	shf.l.wrap.b32 	%r1282, %r1283, %r1282, %r175;
	ld.local.u32 	%r742, [%rd45+16];
	shf.l.wrap.b32 	%r1283, %r742, %r1283, %r175;
$L__BB0_128:
	shr.u32 	%r743, %r1282, 30;
	shf.l.wrap.b32 	%r744, %r1283, %r1282, 2;
	shl.b32 	%r745, %r1283, 2;
	shr.u32 	%r746, %r744, 31;
	add.s32 	%r747, %r746, %r743;
	neg.s32 	%r748, %r747;
	setp.lt.s32 	%p175, %r172, 0;
	selp.b32 	%r1284, %r748, %r747, %p175;
	xor.b32  	%r749, %r744, %r172;
	shr.s32 	%r750, %r744, 31;
	xor.b32  	%r751, %r750, %r744;
	xor.b32  	%r752, %r750, %r745;
	cvt.u64.u32 	%rd254, %r751;
	shl.b64 	%rd255, %rd254, 32;
	cvt.u64.u32 	%rd256, %r752;
	or.b64  	%rd257, %rd255, %rd256;
	cvt.rn.f64.s64 	%fd25, %rd257;
	mul.f64 	%fd26, %fd25, 0d3BF921FB54442D19;
	cvt.rn.f32.f64 	%f1069, %fd26;
	neg.f32 	%f1070, %f1069;
	setp.lt.s32 	%p176, %r749, 0;
	selp.f32 	%f2063, %f1070, %f1069, %p176;
$L__BB0_129:
	mul.f32 	%f1072, %f2058, %f2058;
	mul.f32 	%f1073, %f2058, %f1072;
	mul.f32 	%f1074, %f2058, %f1073;
	add.s32 	%r754, %r1284, 1;
	mul.rn.f32 	%f1075, %f2063, %f2063;
	and.b32  	%r755, %r1284, 1;
	setp.eq.b32 	%p177, %r755, 1;
	selp.f32 	%f1076, %f2063, 0f3F800000, %p177;
	fma.rn.f32 	%f1077, %f1075, %f1076, 0f00000000;
	fma.rn.f32 	%f1078, %f1075, 0f37CBAC00, 0fBAB607ED;
	selp.f32 	%f1079, 0fB94D4153, %f1078, %p177;
	selp.f32 	%f1080, 0f3C0885E4, 0f3D2AAABB, %p177;
	fma.rn.f32 	%f1081, %f1079, %f1075, %f1080;
	selp.f32 	%f1082, 0fBE2AAAA8, 0fBEFFFFFF, %p177;
	fma.rn.f32 	%f1083, %f1081, %f1075, %f1082;
	fma.rn.f32 	%f1084, %f1083, %f1077, %f1076;
	and.b32  	%r756, %r754, 2;
	setp.eq.s32 	%p178, %r756, 0;
	mov.f32 	%f1085, 0f00000000;
	sub.f32 	%f1086, %f1085, %f1084;
	selp.f32 	%f178, %f1084, %f1086, %p178;
	mul.f32 	%f1087, %f2067, %f1074;
	fma.rn.f32 	%f2067, %f1087, 0f41000000, 0f3F800000;
	mul.f32 	%f180, %f2068, %f1074;
	mul.f32 	%f1088, %f172, 0f3F22F983;
	cvt.rni.s32.f32 	%r1292, %f1088;
	cvt.rn.f32.s32 	%f1089, %r1292;
	fma.rn.f32 	%f1090, %f1089, 0fBFC90FDA, %f172;
	fma.rn.f32 	%f1091, %f1089, 0fB3A22168, %f1090;
	fma.rn.f32 	%f2065, %f1089, 0fA7C234C5, %f1091;
	abs.f32 	%f182, %f172;
	setp.ltu.f32 	%p179, %f182, 0f47CE4780;
	mov.u32 	%r1288, %r1292;
	mov.f32 	%f2064, %f2065;
	@%p179 bra 	$L__BB0_137;
	setp.neu.f32 	%p180, %f182, 0f7F800000;
	@%p180 bra 	$L__BB0_132;
	mov.f32 	%f1094, 0f00000000;
	mul.rn.f32 	%f2064, %f172, %f1094;
	mov.b32 	%r1288, 0;
	bra.uni 	$L__BB0_137;
$L__BB0_132:
	mov.b32 	%r185, %f172;
	mov.b64 	%rd482, 0;
	mov.b32 	%r1285, 0;
$L__BB0_133:
	.pragma "nounroll";
	mul.wide.u32 	%rd259, %r1285, 4;
	add.s64 	%rd261, %rd150, %rd259;
	ld.global.nc.u32 	%r758, [%rd261];
	shl.b32 	%r759, %r185, 8;
	or.b32  	%r760, %r759, -2147483648;
	mad.wide.u32 	%rd262, %r758, %r760, %rd482;
	shr.u64 	%rd482, %rd262, 32;
	add.s64 	%rd263, %rd5, %rd259;
	st.local.u32 	[%rd263], %rd262;
	add.s32 	%r1285, %r1285, 1;
	setp.ne.s32 	%p181, %r1285, 6;
	@%p181 bra 	$L__BB0_133;
	shr.u32 	%r761, %r185, 23;
	st.local.u32 	[%rd5+24], %rd482;
	and.b32  	%r188, %r761, 31;
	and.b32  	%r762, %r761, 224;
	add.s32 	%r763, %r762, -128;
	shr.u32 	%r764, %r763, 5;
	mul.wide.u32 	%rd264, %r764, 4;
	sub.s64 	%rd48, %rd5, %rd264;
	ld.local.u32 	%r1286, [%rd48+24];
	ld.local.u32 	%r1287, [%rd48+20];
	setp.eq.s32 	%p182, %r188, 0;
	@%p182 bra 	$L__BB0_136;
	shf.l.wrap.b32 	%r1286, %r1287, %r1286, %r188;
	ld.local.u32 	%r765, [%rd48+16];
	shf.l.wrap.b32 	%r1287, %r765, %r1287, %r188;
$L__BB0_136:
	shr.u32 	%r766, %r1286, 30;
	shf.l.wrap.b32 	%r767, %r1287, %r1286, 2;
	shl.b32 	%r768, %r1287, 2;
	shr.u32 	%r769, %r767, 31;
	add.s32 	%r770, %r769, %r766;
	neg.s32 	%r771, %r770;
	setp.lt.s32 	%p183, %r185, 0;
	selp.b32 	%r1288, %r771, %r770, %p183;
	xor.b32  	%r772, %r767, %r185;
	shr.s32 	%r773, %r767, 31;
	xor.b32  	%r774, %r773, %r767;
	xor.b32  	%r775, %r773, %r768;
	cvt.u64.u32 	%rd265, %r774;
	shl.b64 	%rd266, %rd265, 32;
	cvt.u64.u32 	%rd267, %r775;
	or.b64  	%rd268, %rd266, %rd267;
	cvt.rn.f64.s64 	%fd27, %rd268;
	mul.f64 	%fd28, %fd27, 0d3BF921FB54442D19;
	cvt.rn.f32.f64 	%f1092, %fd28;
	neg.f32 	%f1093, %f1092;
	setp.lt.s32 	%p184, %r772, 0;
	selp.f32 	%f2064, %f1093, %f1092, %p184;
$L__BB0_137:
	setp.ltu.f32 	%p185, %f182, 0f47CE4780;
	add.s32 	%r777, %r1288, 1;
	mul.rn.f32 	%f1095, %f2064, %f2064;
	and.b32  	%r778, %r1288, 1;
	setp.eq.b32 	%p186, %r778, 1;
	selp.f32 	%f1096, %f2064, 0f3F800000, %p186;
	fma.rn.f32 	%f1097, %f1095, %f1096, 0f00000000;
	fma.rn.f32 	%f1098, %f1095, 0f37CBAC00, 0fBAB607ED;
	selp.f32 	%f1099, 0fB94D4153, %f1098, %p186;
	selp.f32 	%f1100, 0f3C0885E4, 0f3D2AAABB, %p186;
	fma.rn.f32 	%f1101, %f1099, %f1095, %f1100;
	selp.f32 	%f1102, 0fBE2AAAA8, 0fBEFFFFFF, %p186;
	fma.rn.f32 	%f1103, %f1101, %f1095, %f1102;
	fma.rn.f32 	%f1104, %f1103, %f1097, %f1096;
	and.b32  	%r779, %r777, 2;
	setp.eq.s32 	%p187, %r779, 0;
	mov.f32 	%f1105, 0f00000000;
	sub.f32 	%f1106, %f1105, %f1104;
	selp.f32 	%f186, %f1104, %f1106, %p187;
	@%p185 bra 	$L__BB0_145;
	setp.neu.f32 	%p188, %f182, 0f7F800000;
	@%p188 bra 	$L__BB0_140;
	mov.f32 	%f1109, 0f00000000;
	mul.rn.f32 	%f2065, %f172, %f1109;
	mov.b32 	%r1292, 0;
	bra.uni 	$L__BB0_145;
$L__BB0_140:
	mov.b32 	%r197, %f172;
	mov.b64 	%rd483, 0;
	mov.b32 	%r1289, 0;
$L__BB0_141:
	.pragma "nounroll";
	mul.wide.u32 	%rd270, %r1289, 4;
	add.s64 	%rd272, %rd150, %rd270;
	ld.global.nc.u32 	%r781, [%rd272];
	shl.b32 	%r782, %r197, 8;
	or.b32  	%r783, %r782, -2147483648;
	mad.wide.u32 	%rd273, %r781, %r783, %rd483;
	shr.u64 	%rd483, %rd273, 32;
	add.s64 	%rd274, %rd4, %rd270;
	st.local.u32 	[%rd274], %rd273;
	add.s32 	%r1289, %r1289, 1;
	setp.ne.s32 	%p189, %r1289, 6;
	@%p189 bra 	$L__BB0_141;
	shr.u32 	%r784, %r197, 23;
	st.local.u32 	[%rd4+24], %rd483;
	and.b32  	%r200, %r784, 31;
	and.b32  	%r785, %r784, 224;
	add.s32 	%r786, %r785, -128;
	shr.u32 	%r787, %r786, 5;
	mul.wide.u32 	%rd275, %r787, 4;
	sub.s64 	%rd51, %rd4, %rd275;
	ld.local.u32 	%r1290, [%rd51+24];
	ld.local.u32 	%r1291, [%rd51+20];
	setp.eq.s32 	%p190, %r200, 0;
	@%p190 bra 	$L__BB0_144;
	shf.l.wrap.b32 	%r1290, %r1291, %r1290, %r200;
	ld.local.u32 	%r788, [%rd51+16];
	shf.l.wrap.b32 	%r1291, %r788, %r1291, %r200;
$L__BB0_144:
	shr.u32 	%r789, %r1290, 30;
	shf.l.wrap.b32 	%r790, %r1291, %r1290, 2;
	shl.b32 	%r791, %r1291, 2;
	shr.u32 	%r792, %r790, 31;
	add.s32 	%r793, %r792, %r789;
	neg.s32 	%r794, %r793;
	setp.lt.s32 	%p191, %r197, 0;
	selp.b32 	%r1292, %r794, %r793, %p191;
	xor.b32  	%r795, %r790, %r197;
	shr.s32 	%r796, %r790, 31;
	xor.b32  	%r797, %r796, %r790;
	xor.b32  	%r798, %r796, %r791;
	cvt.u64.u32 	%rd276, %r797;
	shl.b64 	%rd277, %rd276, 32;
	cvt.u64.u32 	%rd278, %r798;
	or.b64  	%rd279, %rd277, %rd278;
	cvt.rn.f64.s64 	%fd29, %rd279;
	mul.f64 	%fd30, %fd29, 0d3BF921FB54442D19;
	cvt.rn.f32.f64 	%f1107, %fd30;
	neg.f32 	%f1108, %f1107;
	setp.lt.s32 	%p192, %r795, 0;
	selp.f32 	%f2065, %f1108, %f1107, %p192;
$L__BB0_145:
	setp.ltu.f32 	%p193, %f174, 0f47CE4780;
	mul.rn.f32 	%f1110, %f2065, %f2065;
	and.b32  	%r800, %r1292, 1;
	setp.eq.b32 	%p194, %r800, 1;
	selp.f32 	%f1111, 0f3F800000, %f2065, %p194;
	fma.rn.f32 	%f1112, %f1110, %f1111, 0f00000000;
	fma.rn.f32 	%f1113, %f1110, 0f37CBAC00, 0fBAB607ED;
	selp.f32 	%f1114, %f1113, 0fB94D4153, %p194;
	selp.f32 	%f1115, 0f3D2AAABB, 0f3C0885E4, %p194;
	fma.rn.f32 	%f1116, %f1114, %f1110, %f1115;
	selp.f32 	%f1117, 0fBEFFFFFF, 0fBE2AAAA8, %p194;
	fma.rn.f32 	%f1118, %f1116, %f1110, %f1117;
	fma.rn.f32 	%f1119, %f1118, %f1112, %f1111;
	and.b32  	%r801, %r1292, 2;
	setp.eq.s32 	%p195, %r801, 0;
	mov.f32 	%f1120, 0f00000000;
	sub.f32 	%f1121, %f1120, %f1119;
	selp.f32 	%f1122, %f1119, %f1121, %p195;
	mul.f32 	%f190, %f178, %f1122;
	@%p193 bra 	$L__BB0_153;
	setp.neu.f32 	%p196, %f174, 0f7F800000;
	@%p196 bra 	$L__BB0_148;
	mov.f32 	%f1125, 0f00000000;
	mul.rn.f32 	%f2066, %f171, %f1125;
	mov.b32 	%r1296, 0;
	bra.uni 	$L__BB0_153;
$L__BB0_148:
	mov.b32 	%r209, %f171;
	mov.b64 	%rd484, 0;
	mov.b32 	%r1293, 0;
$L__BB0_149:
	.pragma "nounroll";
	mul.wide.u32 	%rd281, %r1293, 4;
	add.s64 	%rd283, %rd150, %rd281;
	ld.global.nc.u32 	%r803, [%rd283];
	shl.b32 	%r804, %r209, 8;
	or.b32  	%r805, %r804, -2147483648;
	mad.wide.u32 	%rd284, %r803, %r805, %rd484;
	shr.u64 	%rd484, %rd284, 32;
	add.s64 	%rd285, %rd3, %rd281;
	st.local.u32 	[%rd285], %rd284;
	add.s32 	%r1293, %r1293, 1;
	setp.ne.s32 	%p197, %r1293, 6;
	@%p197 bra 	$L__BB0_149;
	shr.u32 	%r806, %r209, 23;
	st.local.u32 	[%rd3+24], %rd484;
	and.b32  	%r212, %r806, 31;
	and.b32  	%r807, %r806, 224;
	add.s32 	%r808, %r807, -128;
	shr.u32 	%r809, %r808, 5;
	mul.wide.u32 	%rd286, %r809, 4;
	sub.s64 	%rd54, %rd3, %rd286;
	ld.local.u32 	%r1294, [%rd54+24];
	ld.local.u32 	%r1295, [%rd54+20];
	setp.eq.s32 	%p198, %r212, 0;
	@%p198 bra 	$L__BB0_152;
	shf.l.wrap.b32 	%r1294, %r1295, %r1294, %r212;
	ld.local.u32 	%r810, [%rd54+16];
	shf.l.wrap.b32 	%r1295, %r810, %r1295, %r212;
$L__BB0_152:
	shr.u32 	%r811, %r1294, 30;
	shf.l.wrap.b32 	%r812, %r1295, %r1294, 2;
	shl.b32 	%r813, %r1295, 2;
	shr.u32 	%r814, %r812, 31;
	add.s32 	%r815, %r814, %r811;
	neg.s32 	%r816, %r815;
	setp.lt.s32 	%p199, %r209, 0;
	selp.b32 	%r1296, %r816, %r815, %p199;
	xor.b32  	%r817, %r812, %r209;
	shr.s32 	%r818, %r812, 31;
	xor.b32  	%r819, %r818, %r812;
	xor.b32  	%r820, %r818, %r813;
	cvt.u64.u32 	%rd287, %r819;
	shl.b64 	%rd288, %rd287, 32;
	cvt.u64.u32 	%rd289, %r820;
	or.b64  	%rd290, %rd288, %rd289;
	cvt.rn.f64.s64 	%fd31, %rd290;
	mul.f64 	%fd32, %fd31, 0d3BF921FB54442D19;
	cvt.rn.f32.f64 	%f1123, %fd32;
	neg.f32 	%f1124, %f1123;
	setp.lt.s32 	%p200, %r817, 0;
	selp.f32 	%f2066, %f1124, %f1123, %p200;
$L__BB0_153:
	mul.rn.f32 	%f1126, %f2066, %f2066;
	and.b32  	%r822, %r1296, 1;
	setp.eq.b32 	%p201, %r822, 1;
	selp.f32 	%f1127, 0f3F800000, %f2066, %p201;
	fma.rn.f32 	%f1128, %f1126, %f1127, 0f00000000;
	fma.rn.f32 	%f1129, %f1126, 0f37CBAC00, 0fBAB607ED;
	selp.f32 	%f1130, %f1129, 0fB94D4153, %p201;
	selp.f32 	%f1131, 0f3D2AAABB, 0f3C0885E4, %p201;
	fma.rn.f32 	%f1132, %f1130, %f1126, %f1131;
	selp.f32 	%f1133, 0fBEFFFFFF, 0fBE2AAAA8, %p201;
	fma.rn.f32 	%f1134, %f1132, %f1126, %f1133;
	fma.rn.f32 	%f1135, %f1134, %f1128, %f1127;
	and.b32  	%r823, %r1296, 2;
	setp.eq.s32 	%p202, %r823, 0;
	mov.f32 	%f1136, 0f00000000;
	sub.f32 	%f1137, %f1136, %f1135;
	selp.f32 	%f1138, %f1135, %f1137, %p202;
	mul.f32 	%f1139, %f178, %f186;
	add.f32 	%f1140, %f2032, 0f00000000;
	fma.rn.f32 	%f2061, %f180, %f1139, %f1140;
	add.f32 	%f1141, %f68, %f2031;
	fma.rn.f32 	%f2062, %f180, %f190, %f1141;
	fma.rn.f32 	%f2060, %f180, %f1138, %f80;
	fma.rn.f32 	%f1142, %f180, 0f00000000, %f81;
	mul.f32 	%f1143, %f2062, %f2062;
	fma.rn.f32 	%f1144, %f2061, %f2061, %f1143;
	fma.rn.f32 	%f1145, %f2060, %f2060, %f1144;
	fma.rn.f32 	%f2058, %f1142, %f1142, %f1145;
	sqrt.rn.f32 	%f2068, %f2058;
	add.s32 	%r1280, %r1280, 1;
	setp.lt.u32 	%p203, %r1280, %r1228;
	setp.lt.f32 	%p204, %f2068, 0f40000000;
	and.pred  	%p205, %p203, %p204;
	@%p205 bra 	$L__BB0_121;
$L__BB0_154:
	setp.eq.s32 	%p206, %r1228, 0;
	setp.lt.f32 	%p207, %f2068, 0f00800000;
	mul.f32 	%f1148, %f2068, 0f4B000000;
	selp.f32 	%f1149, %f1148, %f2068, %p207;
	selp.f32 	%f1150, 0fC1B80000, 0f00000000, %p207;
	mov.b32 	%r824, %f1149;
	add.s32 	%r825, %r824, -1059760811;
	and.b32  	%r826, %r825, -8388608;
	sub.s32 	%r827, %r824, %r826;
	mov.b32 	%f1151, %r827;
	cvt.rn.f32.s32 	%f1152, %r826;
	fma.rn.f32 	%f1153, %f1152, 0f34000000, %f1150;
	add.f32 	%f1154, %f1151, 0fBF800000;
	fma.rn.f32 	%f1155, %f1154, 0fBE055027, 0f3E1039F6;
	fma.rn.f32 	%f1156, %f1155, %f1154, 0fBDF8CDCC;
	fma.rn.f32 	%f1157, %f1156, %f1154, 0f3E0F2955;
	fma.rn.f32 	%f1158, %f1157, %f1154, 0fBE2AD8B9;
	fma.rn.f32 	%f1159, %f1158, %f1154, 0f3E4CED0B;
	fma.rn.f32 	%f1160, %f1159, %f1154, 0fBE7FFF22;
	fma.rn.f32 	%f1161, %f1160, %f1154, 0f3EAAAA78;
	fma.rn.f32 	%f1162, %f1161, %f1154, 0fBF000000;
	mul.f32 	%f1163, %f1154, %f1162;
	fma.rn.f32 	%f1164, %f1163, %f1154, %f1154;
	fma.rn.f32 	%f1165, %f1153, 0f3F317218, %f1164;
	setp.gt.u32 	%p208, %r824, 2139095039;
	fma.rn.f32 	%f1166, %f1149, 0f7F800000, 0f7F800000;
	selp.f32 	%f1167, %f1166, %f1165, %p208;
	setp.eq.f32 	%p209, %f1149, 0f00000000;
	mul.f32 	%f1168, %f1167, 0f3F000000;
	selp.f32 	%f1169, 0fFF800000, %f1168, %p209;
	mul.f32 	%f1170, %f2068, %f1169;
	div.rn.f32 	%f201, %f1170, %f2067;
	sub.f32 	%f2073, %f2031, %f68;
	mul.f32 	%f1171, %f2073, %f2073;
	fma.rn.f32 	%f1172, %f2032, %f2032, %f1171;
	fma.rn.f32 	%f1173, %f2030, %f2030, %f1172;
	fma.rn.f32 	%f2070, %f2029, %f2029, %f1173;
	sqrt.rn.f32 	%f2080, %f2070;
	setp.geu.f32 	%p210, %f2080, 0f40000000;
	mov.f32 	%f2079, 0f3F800000;
	or.pred  	%p211, %p206, %p210;
	@%p211 bra 	$L__BB0_189;
	mov.f32 	%f2079, 0f3F800000;
	mov.b32 	%r1297, 0;
	mov.f32 	%f2072, %f2030;
	mov.f32 	%f2074, %f2032;
$L__BB0_156:
	div.rn.f32 	%f1176, %f2072, %f2080;
	abs.f32 	%f1177, %f1176;
	fma.rn.f32 	%f1178, %f1177, 0fBF000000, 0f3F000000;
	rsqrt.approx.ftz.f32 	%f1179, %f1178;
	mul.f32 	%f1180, %f1178, %f1179;
	mul.f32 	%f1181, %f1179, 0fBF000000;
	fma.rn.f32 	%f1182, %f1180, %f1181, 0f3F000000;
	fma.rn.f32 	%f1183, %f1180, %f1182, %f1180;
	setp.eq.f32 	%p212, %f1177, 0f3F800000;
	selp.f32 	%f1184, 0f00000000, %f1183, %p212;
	setp.gt.f32 	%p213, %f1177, 0f3F0F5C29;
	selp.f32 	%f1185, %f1184, %f1177, %p213;
	mul.f32 	%f1186, %f1185, %f1185;
	fma.rn.f32 	%f1187, %f1186, 0f3D4DD2F7, 0f3C99CA97;
	fma.rn.f32 	%f1188, %f1187, %f1186, 0f3D3F90E8;
	fma.rn.f32 	%f1189, %f1188, %f1186, 0f3D993CCF;
	fma.rn.f32 	%f1190, %f1189, %f1186, 0f3E2AAC04;
	mul.f32 	%f1191, %f1186, %f1190;
	fma.rn.f32 	%f1192, %f1191, %f1185, %f1185;
	mul.f32 	%f1193, %f1192, 0fC0000000;
	fma.rn.f32 	%f1194, 0f3F6EE581, 0f3FD774EB, %f1193;
	selp.f32 	%f1195, %f1194, %f1192, %p213;
	setp.num.f32 	%p214, %f1195, %f1195;
	copysign.f32 	%f1196, %f1176, %f1195;
	selp.f32 	%f1197, %f1196, %f1195, %p214;
	abs.f32 	%f1198, %f2074;
	abs.f32 	%f1199, %f2073;
	setp.gt.f32 	%p215, %f1199, %f1198;
	selp.f32 	%f1200, %f1199, %f1198, %p215;
	selp.f32 	%f1201, %f1198, %f1199, %p215;
	div.rn.f32 	%f1202, %f1201, %f1200;
	mul.f32 	%f1203, %f1202, %f1202;
	fma.rn.f32 	%f1204, %f1203, 0f3B33710B, 0fBC807748;
	fma.rn.f32 	%f1205, %f1204, %f1203, 0f3D2CDAB2;
	fma.rn.f32 	%f1206, %f1205, %f1203, 0fBD992D10;
	fma.rn.f32 	%f1207, %f1206, %f1203, 0f3DD9EA6C;
	fma.rn.f32 	%f1208, %f1207, %f1203, 0fBE117CB1;
	fma.rn.f32 	%f1209, %f1208, %f1203, 0f3E4CBCE0;
	fma.rn.f32 	%f1210, %f1209, %f1203, 0fBEAAAA7D;
	mul.f32 	%f1211, %f1203, %f1210;
	fma.rn.f32 	%f1212, %f1211, %f1202, %f1202;
	neg.f32 	%f1213, %f1212;
	fma.rn.f32 	%f1214, 0f3F6EE581, 0f3FD774EB, %f1213;
	selp.f32 	%f1215, %f1214, %f1212, %p215;
	selp.f32 	%f1216, 0f3F6EE581, 0f3FEEE581, %p215;
	selp.f32 	%f1217, %f1212, %f1213, %p215;
	mov.b32 	%r829, %f2074;
	fma.rn.f32 	%f1218, %f1216, 0f3FD774EB, %f1217;
	setp.lt.s32 	%p216, %r829, 0;
	selp.f32 	%f1219, %f1218, %f1215, %p216;
	add.f32 	%f1220, %f1198, %f1199;
	setp.eq.f32 	%p217, %f1200, 0f00000000;
	selp.f32 	%f1221, 0f40490FDB, 0f00000000, %p216;
	setp.eq.f32 	%p218, %f1198, %f1199;
	selp.f32 	%f1222, 0f4016CBE4, 0f3F490FDB, %p216;
	selp.f32 	%f1223, %f1222, %f1219, %p218;
	selp.f32 	%f1224, %f1221, %f1223, %p217;
	abs.f32 	%f1225, %f1220;
	setp.nan.f32 	%p219, %f1225, %f1225;
	copysign.f32 	%f1226, %f2073, %f1224;
	selp.f32 	%f1227, %f1220, %f1226, %p219;
	mul.f32 	%f211, %f1197, 0f41000000;
	mul.f32 	%f212, %f1227, 0f41000000;
	mul.f32 	%f1228, %f211, 0f3F22F983;
	cvt.rni.s32.f32 	%r1313, %f1228;
	cvt.rn.f32.s32 	%f1229, %r1313;
	fma.rn.f32 	%f1230, %f1229, 0fBFC90FDA, %f211;
	fma.rn.f32 	%f1231, %f1229, 0fB3A22168, %f1230;
	fma.rn.f32 	%f2078, %f1229, 0fA7C234C5, %f1231;
	abs.f32 	%f214, %f211;
	setp.ltu.f32 	%p220, %f214, 0f47CE4780;
	mov.u32 	%r1301, %r1313;
	mov.f32 	%f2075, %f2078;
	@%p220 bra 	$L__BB0_164;
	setp.neu.f32 	%p221, %f214, 0f7F800000;
	@%p221 bra 	$L__BB0_159;
	mov.f32 	%f1234, 0f00000000;
	mul.rn.f32 	%f2075, %f211, %f1234;
	mov.b32 	%r1301, 0;
	bra.uni 	$L__BB0_164;
$L__BB0_159:
	mov.b32 	%r224, %f211;
	mov.b64 	%rd485, 0;
	mov.b32 	%r1298, 0;
$L__BB0_160:
	.pragma "nounroll";
	mul.wide.u32 	%rd292, %r1298, 4;
	add.s64 	%rd294, %rd150, %rd292;
	ld.global.nc.u32 	%r831, [%rd294];
	shl.b32 	%r832, %r224, 8;
	or.b32  	%r833, %r832, -2147483648;
	mad.wide.u32 	%rd295, %r831, %r833, %rd485;
	shr.u64 	%rd485, %rd295, 32;
	add.s64 	%rd296, %rd6, %rd292;
	st.local.u32 	[%rd296], %rd295;
	add.s32 	%r1298, %r1298, 1;
	setp.ne.s32 	%p222, %r1298, 6;
	@%p222 bra 	$L__BB0_160;
	shr.u32 	%r834, %r224, 23;
	st.local.u32 	[%rd6+24], %rd485;
	and.b32  	%r227, %r834, 31;
	and.b32  	%r835, %r834, 224;
	add.s32 	%r836, %r835, -128;
	shr.u32 	%r837, %r836, 5;
	mul.wide.u32 	%rd297, %r837, 4;
	sub.s64 	%rd57, %rd6, %rd297;
	ld.local.u32 	%r1299, [%rd57+24];
	ld.local.u32 	%r1300, [%rd57+20];
	setp.eq.s32 	%p223, %r227, 0;
	@%p223 bra 	$L__BB0_163;
	shf.l.wrap.b32 	%r1299, %r1300, %r1299, %r227;
	ld.local.u32 	%r838, [%rd57+16];
	shf.l.wrap.b32 	%r1300, %r838, %r1300, %r227;
$L__BB0_163:
	shr.u32 	%r839, %r1299, 30;
	shf.l.wrap.b32 	%r840, %r1300, %r1299, 2;
	shl.b32 	%r841, %r1300, 2;
	shr.u32 	%r842, %r840, 31;
	add.s32 	%r843, %r842, %r839;
	neg.s32 	%r844, %r843;
	setp.lt.s32 	%p224, %r224, 0;
	selp.b32 	%r1301, %r844, %r843, %p224;
	xor.b32  	%r845, %r840, %r224;
	shr.s32 	%r846, %r840, 31;
	xor.b32  	%r847, %r846, %r840;
	xor.b32  	%r848, %r846, %r841;
	cvt.u64.u32 	%rd298, %r847;
	shl.b64 	%rd299, %rd298, 32;
	cvt.u64.u32 	%rd300, %r848;
	or.b64  	%rd301, %rd299, %rd300;
	cvt.rn.f64.s64 	%fd33, %rd301;
	mul.f64 	%fd34, %fd33, 0d3BF921FB54442D19;
	cvt.rn.f32.f64 	%f1232, %fd34;
	neg.f32 	%f1233, %f1232;
	setp.lt.s32 	%p225, %r845, 0;
	selp.f32 	%f2075, %f1233, %f1232, %p225;
$L__BB0_164:
	mul.f32 	%f1235, %f2070, %f2070;
	mul.f32 	%f1236, %f2070, %f1235;
	mul.f32 	%f1237, %f2070, %f1236;
	add.s32 	%r850, %r1301, 1;
	mul.rn.f32 	%f1238, %f2075, %f2075;
	and.b32  	%r851, %r1301, 1;
	setp.eq.b32 	%p226, %r851, 1;
	selp.f32 	%f1239, %f2075, 0f3F800000, %p226;
	fma.rn.f32 	%f1240, %f1238, %f1239, 0f00000000;
	fma.rn.f32 	%f1241, %f1238, 0f37CBAC00, 0fBAB607ED;
	selp.f32 	%f1242, 0fB94D4153, %f1241, %p226;
	selp.f32 	%f1243, 0f3C0885E4, 0f3D2AAABB, %p226;
	fma.rn.f32 	%f1244, %f1242, %f1238, %f1243;
	selp.f32 	%f1245, 0fBE2AAAA8, 0fBEFFFFFF, %p226;
	fma.rn.f32 	%f1246, %f1244, %f1238, %f1245;
	fma.rn.f32 	%f1247, %f1246, %f1240, %f1239;
	and.b32  	%r852, %r850, 2;
	setp.eq.s32 	%p227, %r852, 0;
	mov.f32 	%f1248, 0f00000000;
	sub.f32 	%f1249, %f1248, %f1247;
	selp.f32 	%f218, %f1247, %f1249, %p227;
	mul.f32 	%f1250, %f2079, %f1237;
	fma.rn.f32 	%f2079, %f1250, 0f41000000, 0f3F800000;
	mul.f32 	%f220, %f2080, %f1237;
	mul.f32 	%f1251, %f212, 0f3F22F983;
	cvt.rni.s32.f32 	%r1309, %f1251;
	cvt.rn.f32.s32 	%f1252, %r1309;
	fma.rn.f32 	%f1253, %f1252, 0fBFC90FDA, %f212;
	fma.rn.f32 	%f1254, %f1252, 0fB3A22168, %f1253;
	fma.rn.f32 	%f2077, %f1252, 0fA7C234C5, %f1254;
	abs.f32 	%f222, %f212;
	setp.ltu.f32 	%p228, %f222, 0f47CE4780;
	mov.u32 	%r1305, %r1309;
	mov.f32 	%f2076, %f2077;
	@%p228 bra 	$L__BB0_172;
	setp.neu.f32 	%p229, %f222, 0f7F800000;
	@%p229 bra 	$L__BB0_167;
	mov.f32 	%f1257, 0f00000000;
	mul.rn.f32 	%f2076, %f212, %f1257;
	mov.b32 	%r1305, 0;
	bra.uni 	$L__BB0_172;
$L__BB0_167:
	mov.b32 	%r237, %f212;
	mov.b64 	%rd486, 0;
	mov.b32 	%r1302, 0;
$L__BB0_168:
	.pragma "nounroll";
	mul.wide.u32 	%rd303, %r1302, 4;
	add.s64 	%rd305, %rd150, %rd303;
	ld.global.nc.u32 	%r854, [%rd305];
	shl.b32 	%r855, %r237, 8;
	or.b32  	%r856, %r855, -2147483648;
	mad.wide.u32 	%rd306, %r854, %r856, %rd486;
	shr.u64 	%rd486, %rd306, 32;
	add.s64 	%rd307, %rd5, %rd303;
	st.local.u32 	[%rd307], %rd306;
	add.s32 	%r1302, %r1302, 1;
	setp.ne.s32 	%p230, %r1302, 6;
	@%p230 bra 	$L__BB0_168;
	shr.u32 	%r857, %r237, 23;
	st.local.u32 	[%rd5+24], %rd486;
	and.b32  	%r240, %r857, 31;
	and.b32  	%r858, %r857, 224;
	add.s32 	%r859, %r858, -128;
	shr.u32 	%r860, %r859, 5;
	mul.wide.u32 	%rd308, %r860, 4;
	sub.s64 	%rd60, %rd5, %rd308;
	ld.local.u32 	%r1303, [%rd60+24];
	ld.local.u32 	%r1304, [%rd60+20];
	setp.eq.s32 	%p231, %r240, 0;
	@%p231 bra 	$L__BB0_171;
	shf.l.wrap.b32 	%r1303, %r1304, %r1303, %r240;
	ld.local.u32 	%r861, [%rd60+16];
	shf.l.wrap.b32 	%r1304, %r861, %r1304, %r240;
$L__BB0_171:
	shr.u32 	%r862, %r1303, 30;
	shf.l.wrap.b32 	%r863, %r1304, %r1303, 2;
	shl.b32 	%r864, %r1304, 2;
	shr.u32 	%r865, %r863, 31;
	add.s32 	%r866, %r865, %r862;
	neg.s32 	%r867, %r866;
	setp.lt.s32 	%p232, %r237, 0;
	selp.b32 	%r1305, %r867, %r866, %p232;
	xor.b32  	%r868, %r863, %r237;
	shr.s32 	%r869, %r863, 31;
	xor.b32  	%r870, %r869, %r863;
	xor.b32  	%r871, %r869, %r864;
	cvt.u64.u32 	%rd309, %r870;
	shl.b64 	%rd310, %rd309, 32;
	cvt.u64.u32 	%rd311, %r871;
	or.b64  	%rd312, %rd310, %rd311;
	cvt.rn.f64.s64 	%fd35, %rd312;
	mul.f64 	%fd36, %fd35, 0d3BF921FB54442D19;
	cvt.rn.f32.f64 	%f1255, %fd36;
	neg.f32 	%f1256, %f1255;
	setp.lt.s32 	%p233, %r868, 0;
	selp.f32 	%f2076, %f1256, %f1255, %p233;
$L__BB0_172:
	setp.ltu.f32 	%p234, %f222, 0f47CE4780;
	add.s32 	%r873, %r1305, 1;
	mul.rn.f32 	%f1258, %f2076, %f2076;
	and.b32  	%r874, %r1305, 1;
	setp.eq.b32 	%p235, %r874, 1;
	selp.f32 	%f1259, %f2076, 0f3F800000, %p235;
	fma.rn.f32 	%f1260, %f1258, %f1259, 0f00000000;
	fma.rn.f32 	%f1261, %f1258, 0f37CBAC00, 0fBAB607ED;
	selp.f32 	%f1262, 0fB94D4153, %f1261, %p235;
	selp.f32 	%f1263, 0f3C0885E4, 0f3D2AAABB, %p235;
	fma.rn.f32 	%f1264, %f1262, %f1258, %f1263;
	selp.f32 	%f1265, 0fBE2AAAA8, 0fBEFFFFFF, %p235;
	fma.rn.f32 	%f1266, %f1264, %f1258, %f1265;
	fma.rn.f32 	%f1267, %f1266, %f1260, %f1259;
	and.b32  	%r875, %r873, 2;
	setp.eq.s32 	%p236, %r875, 0;
	mov.f32 	%f1268, 0f00000000;
	sub.f32 	%f1269, %f1268, %f1267;
	selp.f32 	%f226, %f1267, %f1269, %p236;
	@%p234 bra 	$L__BB0_180;
	setp.neu.f32 	%p237, %f222, 0f7F800000;
	@%p237 bra 	$L__BB0_175;
	mov.f32 	%f1272, 0f00000000;
	mul.rn.f32 	%f2077, %f212, %f1272;
	mov.b32 	%r1309, 0;
	bra.uni 	$L__BB0_180;
$L__BB0_175:
	mov.b32 	%r249, %f212;
	mov.b64 	%rd487, 0;
	mov.b32 	%r1306, 0;
$L__BB0_176:
	.pragma "nounroll";
	mul.wide.u32 	%rd314, %r1306, 4;
	add.s64 	%rd316, %rd150, %rd314;
	ld.global.nc.u32 	%r877, [%rd316];
	shl.b32 	%r878, %r249, 8;
	or.b32  	%r879, %r878, -2147483648;
	mad.wide.u32 	%rd317, %r877, %r879, %rd487;
	shr.u64 	%rd487, %rd317, 32;
	add.s64 	%rd318, %rd4, %rd314;
	st.local.u32 	[%rd318], %rd317;
	add.s32 	%r1306, %r1306, 1;
	setp.ne.s32 	%p238, %r1306, 6;
	@%p238 bra 	$L__BB0_176;
	shr.u32 	%r880, %r249, 23;
	st.local.u32 	[%rd4+24], %rd487;
	and.b32  	%r252, %r880, 31;
	and.b32  	%r881, %r880, 224;
	add.s32 	%r882, %r881, -128;
	shr.u32 	%r883, %r882, 5;
	mul.wide.u32 	%rd319, %r883, 4;
	sub.s64 	%rd63, %rd4, %rd319;
	ld.local.u32 	%r1307, [%rd63+24];
	ld.local.u32 	%r1308, [%rd63+20];
	setp.eq.s32 	%p239, %r252, 0;
	@%p239 bra 	$L__BB0_179;
	shf.l.wrap.b32 	%r1307, %r1308, %r1307, %r252;
	ld.local.u32 	%r884, [%rd63+16];
	shf.l.wrap.b32 	%r1308, %r884, %r1308, %r252;
$L__BB0_179:
	shr.u32 	%r885, %r1307, 30;
	shf.l.wrap.b32 	%r886, %r1308, %r1307, 2;
	shl.b32 	%r887, %r1308, 2;
	shr.u32 	%r888, %r886, 31;
	add.s32 	%r889, %r888, %r885;
	neg.s32 	%r890, %r889;
	setp.lt.s32 	%p240, %r249, 0;
	selp.b32 	%r1309, %r890, %r889, %p240;
	xor.b32  	%r891, %r886, %r249;
	shr.s32 	%r892, %r886, 31;
	xor.b32  	%r893, %r892, %r886;
	xor.b32  	%r894, %r892, %r887;
	cvt.u64.u32 	%rd320, %r893;
	shl.b64 	%rd321, %rd320, 32;
	cvt.u64.u32 	%rd322, %r894;
	or.b64  	%rd323, %rd321, %rd322;
	cvt.rn.f64.s64 	%fd37, %rd323;
	mul.f64 	%fd38, %fd37, 0d3BF921FB54442D19;
	cvt.rn.f32.f64 	%f1270, %fd38;
	neg.f32 	%f1271, %f1270;
	setp.lt.s32 	%p241, %r891, 0;
	selp.f32 	%f2077, %f1271, %f1270, %p241;
$L__BB0_180:
	setp.ltu.f32 	%p242, %f214, 0f47CE4780;
	mul.rn.f32 	%f1273, %f2077, %f2077;
	and.b32  	%r896, %r1309, 1;
	setp.eq.b32 	%p243, %r896, 1;
	selp.f32 	%f1274, 0f3F800000, %f2077, %p243;
	fma.rn.f32 	%f1275, %f1273, %f1274, 0f00000000;
	fma.rn.f32 	%f1276, %f1273, 0f37CBAC00, 0fBAB607ED;
	selp.f32 	%f1277, %f1276, 0fB94D4153, %p243;
	selp.f32 	%f1278, 0f3D2AAABB, 0f3C0885E4, %p243;
	fma.rn.f32 	%f1279, %f1277, %f1273, %f1278;
	selp.f32 	%f1280, 0fBEFFFFFF, 0fBE2AAAA8, %p243;
	fma.rn.f32 	%f1281, %f1279, %f1273, %f1280;
	fma.rn.f32 	%f1282, %f1281, %f1275, %f1274;
	and.b32  	%r897, %r1309, 2;
	setp.eq.s32 	%p244, %r897, 0;
	mov.f32 	%f1283, 0f00000000;
	sub.f32 	%f1284, %f1283, %f1282;
	selp.f32 	%f1285, %f1282, %f1284, %p244;
	mul.f32 	%f230, %f218, %f1285;
	@%p242 bra 	$L__BB0_188;
	setp.neu.f32 	%p245, %f214, 0f7F800000;
	@%p245 bra 	$L__BB0_183;
	mov.f32 	%f1288, 0f00000000;
	mul.rn.f32 	%f2078, %f211, %f1288;
	mov.b32 	%r1313, 0;
	bra.uni 	$L__BB0_188;
$L__BB0_183:
	mov.b32 	%r261, %f211;
	mov.b64 	%rd488, 0;
	mov.b32 	%r1310, 0;
$L__BB0_184:
	.pragma "nounroll";
	mul.wide.u32 	%rd325, %r1310, 4;
	add.s64 	%rd327, %rd150, %rd325;
	ld.global.nc.u32 	%r899, [%rd327];
	shl.b32 	%r900, %r261, 8;
	or.b32  	%r901, %r900, -2147483648;
	mad.wide.u32 	%rd328, %r899, %r901, %rd488;
	shr.u64 	%rd488, %rd328, 32;
	add.s64 	%rd329, %rd3, %rd325;
	st.local.u32 	[%rd329], %rd328;
	add.s32 	%r1310, %r1310, 1;
	setp.ne.s32 	%p246, %r1310, 6;
	@%p246 bra 	$L__BB0_184;
	shr.u32 	%r902, %r261, 23;
	st.local.u32 	[%rd3+24], %rd488;
	and.b32  	%r264, %r902, 31;
	and.b32  	%r903, %r902, 224;
	add.s32 	%r904, %r903, -128;
	shr.u32 	%r905, %r904, 5;
	mul.wide.u32 	%rd330, %r905, 4;
	sub.s64 	%rd66, %rd3, %rd330;
	ld.local.u32 	%r1311, [%rd66+24];
	ld.local.u32 	%r1312, [%rd66+20];
	setp.eq.s32 	%p247, %r264, 0;
	@%p247 bra 	$L__BB0_187;
	shf.l.wrap.b32 	%r1311, %r1312, %r1311, %r264;
	ld.local.u32 	%r906, [%rd66+16];
	shf.l.wrap.b32 	%r1312, %r906, %r1312, %r264;
$L__BB0_187:
	shr.u32 	%r907, %r1311, 30;
	shf.l.wrap.b32 	%r908, %r1312, %r1311, 2;
	shl.b32 	%r909, %r1312, 2;
	shr.u32 	%r910, %r908, 31;
	add.s32 	%r911, %r910, %r907;
	neg.s32 	%r912, %r911;
	setp.lt.s32 	%p248, %r261, 0;
	selp.b32 	%r1313, %r912, %r911, %p248;
	xor.b32  	%r913, %r908, %r261;
	shr.s32 	%r914, %r908, 31;
	xor.b32  	%r915, %r914, %r908;
	xor.b32  	%r916, %r914, %r909;
	cvt.u64.u32 	%rd331, %r915;
	shl.b64 	%rd332, %rd331, 32;
	cvt.u64.u32 	%rd333, %r916;
	or.b64  	%rd334, %rd332, %rd333;
	cvt.rn.f64.s64 	%fd39, %rd334;
	mul.f64 	%fd40, %fd39, 0d3BF921FB54442D19;
	cvt.rn.f32.f64 	%f1286, %fd40;
	neg.f32 	%f1287, %f1286;
	setp.lt.s32 	%p249, %r913, 0;
	selp.f32 	%f2078, %f1287, %f1286, %p249;
$L__BB0_188:
	mul.rn.f32 	%f1289, %f2078, %f2078;
	and.b32  	%r918, %r1313, 1;
	setp.eq.b32 	%p250, %r918, 1;
	selp.f32 	%f1290, 0f3F800000, %f2078, %p250;
	fma.rn.f32 	%f1291, %f1289, %f1290, 0f00000000;
	fma.rn.f32 	%f1292, %f1289, 0f37CBAC00, 0fBAB607ED;
	selp.f32 	%f1293, %f1292, 0fB94D4153, %p250;
	selp.f32 	%f1294, 0f3D2AAABB, 0f3C0885E4, %p250;
	fma.rn.f32 	%f1295, %f1293, %f1289, %f1294;
	selp.f32 	%f1296, 0fBEFFFFFF, 0fBE2AAAA8, %p250;
	fma.rn.f32 	%f1297, %f1295, %f1289, %f1296;
	fma.rn.f32 	%f1298, %f1297, %f1291, %f1290;
	and.b32  	%r919, %r1313, 2;
	setp.eq.s32 	%p251, %r919, 0;
	mov.f32 	%f1299, 0f00000000;
	sub.f32 	%f1300, %f1299, %f1298;
	selp.f32 	%f1301, %f1298, %f1300, %p251;
	mul.f32 	%f1302, %f218, %f226;
	fma.rn.f32 	%f2074, %f220, %f1302, %f2032;
	sub.f32 	%f1303, %f2031, %f68;
	fma.rn.f32 	%f2073, %f220, %f230, %f1303;
	fma.rn.f32 	%f2072, %f220, %f1301, %f2030;
	fma.rn.f32 	%f1304, %f220, 0f00000000, %f2029;
	mul.f32 	%f1305, %f2073, %f2073;
	fma.rn.f32 	%f1306, %f2074, %f2074, %f1305;
	fma.rn.f32 	%f1307, %f2072, %f2072, %f1306;
	fma.rn.f32 	%f2070, %f1304, %f1304, %f1307;
	sqrt.rn.f32 	%f2080, %f2070;
	add.s32 	%r1297, %r1297, 1;
	setp.lt.u32 	%p252, %r1297, %r1228;
	setp.lt.f32 	%p253, %f2080, 0f40000000;
	and.pred  	%p254, %p252, %p253;
	@%p254 bra 	$L__BB0_156;
$L__BB0_189:
	setp.eq.s32 	%p255, %r1228, 0;
	setp.lt.f32 	%p256, %f2080, 0f00800000;
	mul.f32 	%f1310, %f2080, 0f4B000000;
	selp.f32 	%f1311, %f1310, %f2080, %p256;
	selp.f32 	%f1312, 0fC1B80000, 0f00000000, %p256;
	mov.b32 	%r920, %f1311;
	add.s32 	%r921, %r920, -1059760811;
	and.b32  	%r922, %r921, -8388608;
	sub.s32 	%r923, %r920, %r922;
	mov.b32 	%f1313, %r923;
	cvt.rn.f32.s32 	%f1314, %r922;
	fma.rn.f32 	%f1315, %f1314, 0f34000000, %f1312;
	add.f32 	%f1316, %f1313, 0fBF800000;
	fma.rn.f32 	%f1317, %f1316, 0fBE055027, 0f3E1039F6;
	fma.rn.f32 	%f1318, %f1317, %f1316, 0fBDF8CDCC;
	fma.rn.f32 	%f1319, %f1318, %f1316, 0f3E0F2955;
	fma.rn.f32 	%f1320, %f1319, %f1316, 0fBE2AD8B9;
	fma.rn.f32 	%f1321, %f1320, %f1316, 0f3E4CED0B;
	fma.rn.f32 	%f1322, %f1321, %f1316, 0fBE7FFF22;
	fma.rn.f32 	%f1323, %f1322, %f1316, 0f3EAAAA78;
	fma.rn.f32 	%f1324, %f1323, %f1316, 0fBF000000;
	mul.f32 	%f1325, %f1316, %f1324;
	fma.rn.f32 	%f1326, %f1325, %f1316, %f1316;
	fma.rn.f32 	%f1327, %f1315, 0f3F317218, %f1326;
	setp.gt.u32 	%p257, %r920, 2139095039;
	fma.rn.f32 	%f1328, %f1311, 0f7F800000, 0f7F800000;
	selp.f32 	%f1329, %f1328, %f1327, %p257;
	setp.eq.f32 	%p258, %f1311, 0f00000000;
	mul.f32 	%f1330, %f1329, 0f3F000000;
	selp.f32 	%f1331, 0fFF800000, %f1330, %p258;
	mul.f32 	%f1332, %f2080, %f1331;
	div.rn.f32 	%f1333, %f1332, %f2079;
	abs.f32 	%f1334, %f1333;
	abs.f32 	%f1335, %f201;
	sub.f32 	%f241, %f1335, %f1334;
	add.f32 	%f2086, %f2032, 0f00000000;
	mul.f32 	%f1337, %f2086, %f2086;
	fma.rn.f32 	%f1338, %f79, %f79, %f1337;
	add.f32 	%f2084, %f68, %f2030;
	fma.rn.f32 	%f1339, %f2084, %f2084, %f1338;
	fma.rn.f32 	%f2082, %f81, %f81, %f1339;
	sqrt.rn.f32 	%f2092, %f2082;
	setp.geu.f32 	%p259, %f2092, 0f40000000;
	mov.f32 	%f2091, 0f3F800000;
	or.pred  	%p260, %p255, %p259;
	@%p260 bra 	$L__BB0_224;
	mov.f32 	%f2091, 0f3F800000;
	mov.b32 	%r1314, 0;
	mov.f32 	%f2085, %f79;
$L__BB0_191:
	div.rn.f32 	%f1342, %f2084, %f2092;
	abs.f32 	%f1343, %f1342;
	fma.rn.f32 	%f1344, %f1343, 0fBF000000, 0f3F000000;
	rsqrt.approx.ftz.f32 	%f1345, %f1344;
	mul.f32 	%f1346, %f1344, %f1345;
	mul.f32 	%f1347, %f1345, 0fBF000000;
	fma.rn.f32 	%f1348, %f1346, %f1347, 0f3F000000;
	fma.rn.f32 	%f1349, %f1346, %f1348, %f1346;
	setp.eq.f32 	%p261, %f1343, 0f3F800000;
	selp.f32 	%f1350, 0f00000000, %f1349, %p261;
	setp.gt.f32 	%p262, %f1343, 0f3F0F5C29;
	selp.f32 	%f1351, %f1350, %f1343, %p262;
	mul.f32 	%f1352, %f1351, %f1351;
	fma.rn.f32 	%f1353, %f1352, 0f3D4DD2F7, 0f3C99CA97;
	fma.rn.f32 	%f1354, %f1353, %f1352, 0f3D3F90E8;
	fma.rn.f32 	%f1355, %f1354, %f1352, 0f3D993CCF;
	fma.rn.f32 	%f1356, %f1355, %f1352, 0f3E2AAC04;
	mul.f32 	%f1357, %f1352, %f1356;
	fma.rn.f32 	%f1358, %f1357, %f1351, %f1351;
	mul.f32 	%f1359, %f1358, 0fC0000000;
	fma.rn.f32 	%f1360, 0f3F6EE581, 0f3FD774EB, %f1359;
	selp.f32 	%f1361, %f1360, %f1358, %p262;
	setp.num.f32 	%p263, %f1361, %f1361;
	copysign.f32 	%f1362, %f1342, %f1361;
	selp.f32 	%f1363, %f1362, %f1361, %p263;
	abs.f32 	%f1364, %f2086;
	abs.f32 	%f1365, %f2085;
	setp.gt.f32 	%p264, %f1365, %f1364;
	selp.f32 	%f1366, %f1365, %f1364, %p264;
	selp.f32 	%f1367, %f1364, %f1365, %p264;
	div.rn.f32 	%f1368, %f1367, %f1366;
	mul.f32 	%f1369, %f1368, %f1368;
	fma.rn.f32 	%f1370, %f1369, 0f3B33710B, 0fBC807748;
	fma.rn.f32 	%f1371, %f1370, %f1369, 0f3D2CDAB2;
	fma.rn.f32 	%f1372, %f1371, %f1369, 0fBD992D10;
	fma.rn.f32 	%f1373, %f1372, %f1369, 0f3DD9EA6C;
	fma.rn.f32 	%f1374, %f1373, %f1369, 0fBE117CB1;
	fma.rn.f32 	%f1375, %f1374, %f1369, 0f3E4CBCE0;
	fma.rn.f32 	%f1376, %f1375, %f1369, 0fBEAAAA7D;
	mul.f32 	%f1377, %f1369, %f1376;
	fma.rn.f32 	%f1378, %f1377, %f1368, %f1368;
	neg.f32 	%f1379, %f1378;
	fma.rn.f32 	%f1380, 0f3F6EE581, 0f3FD774EB, %f1379;
	selp.f32 	%f1381, %f1380, %f1378, %p264;
	selp.f32 	%f1382, 0f3F6EE581, 0f3FEEE581, %p264;
	selp.f32 	%f1383, %f1378, %f1379, %p264;
	mov.b32 	%r925, %f2086;
	fma.rn.f32 	%f1384, %f1382, 0f3FD774EB, %f1383;
	setp.lt.s32 	%p265, %r925, 0;
	selp.f32 	%f1385, %f1384, %f1381, %p265;
	add.f32 	%f1386, %f1364, %f1365;
	setp.eq.f32 	%p266, %f1366, 0f00000000;
	selp.f32 	%f1387, 0f40490FDB, 0f00000000, %p265;
	setp.eq.f32 	%p267, %f1364, %f1365;
	selp.f32 	%f1388, 0f4016CBE4, 0f3F490FDB, %p265;
	selp.f32 	%f1389, %f1388, %f1385, %p267;
	selp.f32 	%f1390, %f1387, %f1389, %p266;
	abs.f32 	%f1391, %f1386;
	setp.nan.f32 	%p268, %f1391, %f1391;
	copysign.f32 	%f1392, %f2085, %f1390;
	selp.f32 	%f1393, %f1386, %f1392, %p268;
	mul.f32 	%f252, %f1363, 0f41000000;
	mul.f32 	%f253, %f1393, 0f41000000;
	mul.f32 	%f1394, %f252, 0f3F22F983;
	cvt.rni.s32.f32 	%r1330, %f1394;
	cvt.rn.f32.s32 	%f1395, %r1330;
	fma.rn.f32 	%f1396, %f1395, 0fBFC90FDA, %f252;
	fma.rn.f32 	%f1397, %f1395, 0fB3A22168, %f1396;
	fma.rn.f32 	%f2090, %f1395, 0fA7C234C5, %f1397;
	abs.f32 	%f255, %f252;
	setp.ltu.f32 	%p269, %f255, 0f47CE4780;
	mov.u32 	%r1318, %r1330;
	mov.f32 	%f2087, %f2090;
	@%p269 bra 	$L__BB0_199;
	setp.neu.f32 	%p270, %f255, 0f7F800000;
	@%p270 bra 	$L__BB0_194;
	mov.f32 	%f1400, 0f00000000;
	mul.rn.f32 	%f2087, %f252, %f1400;
	mov.b32 	%r1318, 0;
	bra.uni 	$L__BB0_199;
$L__BB0_194:
	mov.b32 	%r276, %f252;
	shl.b32 	%r927, %r276, 8;
	or.b32  	%r277, %r927, -2147483648;
	mov.b64 	%rd489, 0;
	mov.b32 	%r1315, 0;
$L__BB0_195:
	.pragma "nounroll";
	mul.wide.u32 	%rd336, %r1315, 4;
	add.s64 	%rd338, %rd150, %rd336;
	ld.global.nc.u32 	%r928, [%rd338];
	mad.wide.u32 	%rd339, %r928, %r277, %rd489;
	shr.u64 	%rd489, %rd339, 32;
	add.s64 	%rd340, %rd6, %rd336;
	st.local.u32 	[%rd340], %rd339;
	add.s32 	%r1315, %r1315, 1;
	setp.ne.s32 	%p271, %r1315, 6;
	@%p271 bra 	$L__BB0_195;
	shr.u32 	%r929, %r276, 23;
	st.local.u32 	[%rd6+24], %rd489;
	and.b32  	%r280, %r929, 31;
	and.b32  	%r930, %r929, 224;
	add.s32 	%r931, %r930, -128;
	shr.u32 	%r932, %r931, 5;
	mul.wide.u32 	%rd341, %r932, 4;
	sub.s64 	%rd69, %rd6, %rd341;
	ld.local.u32 	%r1316, [%rd69+24];
	ld.local.u32 	%r1317, [%rd69+20];
	setp.eq.s32 	%p272, %r280, 0;
	@%p272 bra 	$L__BB0_198;
	shf.l.wrap.b32 	%r1316, %r1317, %r1316, %r280;
	ld.local.u32 	%r933, [%rd69+16];
	shf.l.wrap.b32 	%r1317, %r933, %r1317, %r280;
$L__BB0_198:
	shr.u32 	%r934, %r1316, 30;
	shf.l.wrap.b32 	%r935, %r1317, %r1316, 2;
	shl.b32 	%r936, %r1317, 2;
	shr.u32 	%r937, %r935, 31;
	add.s32 	%r938, %r937, %r934;
	neg.s32 	%r939, %r938;
	setp.lt.s32 	%p273, %r276, 0;
	selp.b32 	%r1318, %r939, %r938, %p273;
	xor.b32  	%r940, %r935, %r276;
	shr.s32 	%r941, %r935, 31;
	xor.b32  	%r942, %r941, %r935;
	xor.b32  	%r943, %r941, %r936;
	cvt.u64.u32 	%rd342, %r942;
	shl.b64 	%rd343, %rd342, 32;
	cvt.u64.u32 	%rd344, %r943;
	or.b64  	%rd345, %rd343, %rd344;
	cvt.rn.f64.s64 	%fd41, %rd345;
	mul.f64 	%fd42, %fd41, 0d3BF921FB54442D19;
	cvt.rn.f32.f64 	%f1398, %fd42;
	neg.f32 	%f1399, %f1398;
	setp.lt.s32 	%p274, %r940, 0;
	selp.f32 	%f2087, %f1399, %f1398, %p274;
$L__BB0_199:
	mul.f32 	%f1401, %f2082, %f2082;
	mul.f32 	%f1402, %f2082, %f1401;
	mul.f32 	%f1403, %f2082, %f1402;
	add.s32 	%r945, %r1318, 1;
	mul.rn.f32 	%f1404, %f2087, %f2087;
	and.b32  	%r946, %r1318, 1;
	setp.eq.b32 	%p275, %r946, 1;
	selp.f32 	%f1405, %f2087, 0f3F800000, %p275;
	fma.rn.f32 	%f1406, %f1404, %f1405, 0f00000000;
	fma.rn.f32 	%f1407, %f1404, 0f37CBAC00, 0fBAB607ED;
	selp.f32 	%f1408, 0fB94D4153, %f1407, %p275;
	selp.f32 	%f1409, 0f3C0885E4, 0f3D2AAABB, %p275;
	fma.rn.f32 	%f1410, %f1408, %f1404, %f1409;
	selp.f32 	%f1411, 0fBE2AAAA8, 0fBEFFFFFF, %p275;
	fma.rn.f32 	%f1412, %f1410, %f1404, %f1411;
	fma.rn.f32 	%f1413, %f1412, %f1406, %f1405;
	and.b32  	%r947, %r945, 2;
	setp.eq.s32 	%p276, %r947, 0;
	mov.f32 	%f1414, 0f00000000;
	sub.f32 	%f1415, %f1414, %f1413;
	selp.f32 	%f259, %f1413, %f1415, %p276;
	mul.f32 	%f1416, %f2091, %f1403;
	fma.rn.f32 	%f2091, %f1416, 0f41000000, 0f3F800000;
	mul.f32 	%f261, %f2092, %f1403;
	mul.f32 	%f1417, %f253, 0f3F22F983;
	cvt.rni.s32.f32 	%r1326, %f1417;
	cvt.rn.f32.s32 	%f1418, %r1326;
	fma.rn.f32 	%f1419, %f1418, 0fBFC90FDA, %f253;
	fma.rn.f32 	%f1420, %f1418, 0fB3A22168, %f1419;
	fma.rn.f32 	%f2089, %f1418, 0fA7C234C5, %f1420;
	abs.f32 	%f263, %f253;
	setp.ltu.f32 	%p277, %f263, 0f47CE4780;
	mov.u32 	%r1322, %r1326;
	mov.f32 	%f2088, %f2089;
	@%p277 bra 	$L__BB0_207;
	setp.neu.f32 	%p278, %f263, 0f7F800000;
	@%p278 bra 	$L__BB0_202;
	mov.f32 	%f1423, 0f00000000;
	mul.rn.f32 	%f2088, %f253, %f1423;
	mov.b32 	%r1322, 0;
	bra.uni 	$L__BB0_207;
$L__BB0_202:
	mov.b32 	%r290, %f253;
	mov.b64 	%rd490, 0;
	mov.b32 	%r1319, 0;
$L__BB0_203:
	.pragma "nounroll";
	mul.wide.u32 	%rd347, %r1319, 4;
	add.s64 	%rd349, %rd150, %rd347;
	ld.global.nc.u32 	%r949, [%rd349];
	shl.b32 	%r950, %r290, 8;
	or.b32  	%r951, %r950, -2147483648;
	mad.wide.u32 	%rd350, %r949, %r951, %rd490;
	shr.u64 	%rd490, %rd350, 32;
	add.s64 	%rd351, %rd5, %rd347;
	st.local.u32 	[%rd351], %rd350;
	add.s32 	%r1319, %r1319, 1;
	setp.ne.s32 	%p279, %r1319, 6;
	@%p279 bra 	$L__BB0_203;
	shr.u32 	%r952, %r290, 23;
	st.local.u32 	[%rd5+24], %rd490;
	and.b32  	%r293, %r952, 31;
	and.b32  	%r953, %r952, 224;
	add.s32 	%r954, %r953, -128;
	shr.u32 	%r955, %r954, 5;
	mul.wide.u32 	%rd352, %r955, 4;
	sub.s64 	%rd72, %rd5, %rd352;
	ld.local.u32 	%r1320, [%rd72+24];
	ld.local.u32 	%r1321, [%rd72+20];
	setp.eq.s32 	%p280, %r293, 0;
	@%p280 bra 	$L__BB0_206;
	shf.l.wrap.b32 	%r1320, %r1321, %r1320, %r293;
	ld.local.u32 	%r956, [%rd72+16];
	shf.l.wrap.b32 	%r1321, %r956, %r1321, %r293;
$L__BB0_206:
	shr.u32 	%r957, %r1320, 30;
	shf.l.wrap.b32 	%r958, %r1321, %r1320, 2;
	shl.b32 	%r959, %r1321, 2;
	shr.u32 	%r960, %r958, 31;
	add.s32 	%r961, %r960, %r957;
	neg.s32 	%r962, %r961;
	setp.lt.s32 	%p281, %r290, 0;
	selp.b32 	%r1322, %r962, %r961, %p281;
	xor.b32  	%r963, %r958, %r290;
	shr.s32 	%r964, %r958, 31;
	xor.b32  	%r965, %r964, %r958;
	xor.b32  	%r966, %r964, %r959;
	cvt.u64.u32 	%rd353, %r965;
	shl.b64 	%rd354, %rd353, 32;
	cvt.u64.u32 	%rd355, %r966;
	or.b64  	%rd356, %rd354, %rd355;
	cvt.rn.f64.s64 	%fd43, %rd356;
	mul.f64 	%fd44, %fd43, 0d3BF921FB54442D19;
	cvt.rn.f32.f64 	%f1421, %fd44;
	neg.f32 	%f1422, %f1421;
	setp.lt.s32 	%p282, %r963, 0;
	selp.f32 	%f2088, %f1422, %f1421, %p282;
$L__BB0_207:
	setp.ltu.f32 	%p283, %f263, 0f47CE4780;
	add.s32 	%r968, %r1322, 1;
	mul.rn.f32 	%f1424, %f2088, %f2088;
	and.b32  	%r969, %r1322, 1;
	setp.eq.b32 	%p284, %r969, 1;
	selp.f32 	%f1425, %f2088, 0f3F800000, %p284;
	fma.rn.f32 	%f1426, %f1424, %f1425, 0f00000000;
	fma.rn.f32 	%f1427, %f1424, 0f37CBAC00, 0fBAB607ED;
	selp.f32 	%f1428, 0fB94D4153, %f1427, %p284;
	selp.f32 	%f1429, 0f3C0885E4, 0f3D2AAABB, %p284;
	fma.rn.f32 	%f1430, %f1428, %f1424, %f1429;
	selp.f32 	%f1431, 0fBE2AAAA8, 0fBEFFFFFF, %p284;
	fma.rn.f32 	%f1432, %f1430, %f1424, %f1431;
	fma.rn.f32 	%f1433, %f1432, %f1426, %f1425;
	and.b32  	%r970, %r968, 2;
	setp.eq.s32 	%p285, %r970, 0;
	mov.f32 	%f1434, 0f00000000;
	sub.f32 	%f1435, %f1434, %f1433;
	selp.f32 	%f267, %f1433, %f1435, %p285;
	@%p283 bra 	$L__BB0_215;
	setp.neu.f32 	%p286, %f263, 0f7F800000;
	@%p286 bra 	$L__BB0_210;
	mov.f32 	%f1438, 0f00000000;
	mul.rn.f32 	%f2089, %f253, %f1438;
	mov.b32 	%r1326, 0;
	bra.uni 	$L__BB0_215;
$L__BB0_210:
	mov.b32 	%r302, %f253;
	shl.b32 	%r972, %r302, 8;
	or.b32  	%r303, %r972, -2147483648;
	mov.b64 	%rd491, 0;
	mov.b32 	%r1323, 0;
$L__BB0_211:
	.pragma "nounroll";
	mul.wide.u32 	%rd358, %r1323, 4;
	add.s64 	%rd360, %rd150, %rd358;
	ld.global.nc.u32 	%r973, [%rd360];
	mad.wide.u32 	%rd361, %r973, %r303, %rd491;
	shr.u64 	%rd491, %rd361, 32;
	add.s64 	%rd362, %rd4, %rd358;
	st.local.u32 	[%rd362], %rd361;
	add.s32 	%r1323, %r1323, 1;
	setp.ne.s32 	%p287, %r1323, 6;
	@%p287 bra 	$L__BB0_211;
	shr.u32 	%r974, %r302, 23;
	st.local.u32 	[%rd4+24], %rd491;
	and.b32  	%r306, %r974, 31;
	and.b32  	%r975, %r974, 224;
	add.s32 	%r976, %r975, -128;
	shr.u32 	%r977, %r976, 5;
	mul.wide.u32 	%rd363, %r977, 4;
	sub.s64 	%rd75, %rd4, %rd363;
	ld.local.u32 	%r1324, [%rd75+24];
	ld.local.u32 	%r1325, [%rd75+20];
	setp.eq.s32 	%p288, %r306, 0;
	@%p288 bra 	$L__BB0_214;
	shf.l.wrap.b32 	%r1324, %r1325, %r1324, %r306;
	ld.local.u32 	%r978, [%rd75+16];
	shf.l.wrap.b32 	%r1325, %r978, %r1325, %r306;
$L__BB0_214:
	shr.u32 	%r979, %r1324, 30;
	shf.l.wrap.b32 	%r980, %r1325, %r1324, 2;
	shl.b32 	%r981, %r1325, 2;
	shr.u32 	%r982, %r980, 31;
	add.s32 	%r983, %r982, %r979;
	neg.s32 	%r984, %r983;
	setp.lt.s32 	%p289, %r302, 0;
	selp.b32 	%r1326, %r984, %r983, %p289;
	xor.b32  	%r985, %r980, %r302;
	shr.s32 	%r986, %r980, 31;
	xor.b32  	%r987, %r986, %r980;
	xor.b32  	%r988, %r986, %r981;
	cvt.u64.u32 	%rd364, %r987;
	shl.b64 	%rd365, %rd364, 32;
	cvt.u64.u32 	%rd366, %r988;
	or.b64  	%rd367, %rd365, %rd366;
	cvt.rn.f64.s64 	%fd45, %rd367;
	mul.f64 	%fd46, %fd45, 0d3BF921FB54442D19;
	cvt.rn.f32.f64 	%f1436, %fd46;
	neg.f32 	%f1437, %f1436;
	setp.lt.s32 	%p290, %r985, 0;
	selp.f32 	%f2089, %f1437, %f1436, %p290;
$L__BB0_215:
	setp.ltu.f32 	%p291, %f255, 0f47CE4780;
	mul.rn.f32 	%f1439, %f2089, %f2089;
	and.b32  	%r990, %r1326, 1;
	setp.eq.b32 	%p292, %r990, 1;
	selp.f32 	%f1440, 0f3F800000, %f2089, %p292;
	fma.rn.f32 	%f1441, %f1439, %f1440, 0f00000000;
	fma.rn.f32 	%f1442, %f1439, 0f37CBAC00, 0fBAB607ED;
	selp.f32 	%f1443, %f1442, 0fB94D4153, %p292;
	selp.f32 	%f1444, 0f3D2AAABB, 0f3C0885E4, %p292;
	fma.rn.f32 	%f1445, %f1443, %f1439, %f1444;
	selp.f32 	%f1446, 0fBEFFFFFF, 0fBE2AAAA8, %p292;
	fma.rn.f32 	%f1447, %f1445, %f1439, %f1446;
	fma.rn.f32 	%f1448, %f1447, %f1441, %f1440;
	and.b32  	%r991, %r1326, 2;
	setp.eq.s32 	%p293, %r991, 0;
	mov.f32 	%f1449, 0f00000000;
	sub.f32 	%f1450, %f1449, %f1448;
	selp.f32 	%f1451, %f1448, %f1450, %p293;
	mul.f32 	%f271, %f259, %f1451;
	@%p291 bra 	$L__BB0_223;
	setp.neu.f32 	%p294, %f255, 0f7F800000;
	@%p294 bra 	$L__BB0_218;
	mov.f32 	%f1454, 0f00000000;
	mul.rn.f32 	%f2090, %f252, %f1454;
	mov.b32 	%r1330, 0;
	bra.uni 	$L__BB0_223;
$L__BB0_218:
	mov.b32 	%r315, %f252;
	shl.b32 	%r993, %r315, 8;
	or.b32  	%r316, %r993, -2147483648;
	mov.b64 	%rd492, 0;
	mov.b32 	%r1327, 0;
$L__BB0_219:
	.pragma "nounroll";
	mul.wide.u32 	%rd369, %r1327, 4;
	add.s64 	%rd371, %rd150, %rd369;
	ld.global.nc.u32 	%r994, [%rd371];
	mad.wide.u32 	%rd372, %r994, %r316, %rd492;
	shr.u64 	%rd492, %rd372, 32;
	add.s64 	%rd373, %rd3, %rd369;
	st.local.u32 	[%rd373], %rd372;
	add.s32 	%r1327, %r1327, 1;
	setp.ne.s32 	%p295, %r1327, 6;
	@%p295 bra 	$L__BB0_219;
	shr.u32 	%r995, %r315, 23;
	st.local.u32 	[%rd3+24], %rd492;
	and.b32  	%r319, %r995, 31;
	and.b32  	%r996, %r995, 224;
	add.s32 	%r997, %r996, -128;
	shr.u32 	%r998, %r997, 5;
	mul.wide.u32 	%rd374, %r998, 4;
	sub.s64 	%rd78, %rd3, %rd374;
	ld.local.u32 	%r1328, [%rd78+24];
	ld.local.u32 	%r1329, [%rd78+20];
	setp.eq.s32 	%p296, %r319, 0;
	@%p296 bra 	$L__BB0_222;
	shf.l.wrap.b32 	%r1328, %r1329, %r1328, %r319;
	ld.local.u32 	%r999, [%rd78+16];
	shf.l.wrap.b32 	%r1329, %r999, %r1329, %r319;
$L__BB0_222:
	shr.u32 	%r1000, %r1328, 30;
	shf.l.wrap.b32 	%r1001, %r1329, %r1328, 2;
	shl.b32 	%r1002, %r1329, 2;
	shr.u32 	%r1003, %r1001, 31;
	add.s32 	%r1004, %r1003, %r1000;
	neg.s32 	%r1005, %r1004;
	setp.lt.s32 	%p297, %r315, 0;
	selp.b32 	%r1330, %r1005, %r1004, %p297;
	xor.b32  	%r1006, %r1001, %r315;
	shr.s32 	%r1007, %r1001, 31;
	xor.b32  	%r1008, %r1007, %r1001;
	xor.b32  	%r1009, %r1007, %r1002;
	cvt.u64.u32 	%rd375, %r1008;
	shl.b64 	%rd376, %rd375, 32;
	cvt.u64.u32 	%rd377, %r1009;
	or.b64  	%rd378, %rd376, %rd377;
	cvt.rn.f64.s64 	%fd47, %rd378;
	mul.f64 	%fd48, %fd47, 0d3BF921FB54442D19;
	cvt.rn.f32.f64 	%f1452, %fd48;
	neg.f32 	%f1453, %f1452;
	setp.lt.s32 	%p298, %r1006, 0;
	selp.f32 	%f2090, %f1453, %f1452, %p298;
$L__BB0_223:
	mul.rn.f32 	%f1455, %f2090, %f2090;
	and.b32  	%r1011, %r1330, 1;
	setp.eq.b32 	%p299, %r1011, 1;
	selp.f32 	%f1456, 0f3F800000, %f2090, %p299;
	fma.rn.f32 	%f1457, %f1455, %f1456, 0f00000000;
	fma.rn.f32 	%f1458, %f1455, 0f37CBAC00, 0fBAB607ED;
	selp.f32 	%f1459, %f1458, 0fB94D4153, %p299;
	selp.f32 	%f1460, 0f3D2AAABB, 0f3C0885E4, %p299;
	fma.rn.f32 	%f1461, %f1459, %f1455, %f1460;
	selp.f32 	%f1462, 0fBEFFFFFF, 0fBE2AAAA8, %p299;
	fma.rn.f32 	%f1463, %f1461, %f1455, %f1462;
	fma.rn.f32 	%f1464, %f1463, %f1457, %f1456;
	and.b32  	%r1012, %r1330, 2;
	setp.eq.s32 	%p300, %r1012, 0;
	mov.f32 	%f1465, 0f00000000;
	sub.f32 	%f1466, %f1465, %f1464;
	selp.f32 	%f1467, %f1464, %f1466, %p300;
	mul.f32 	%f1468, %f259, %f267;
	add.f32 	%f1469, %f2032, 0f00000000;
	fma.rn.f32 	%f2086, %f261, %f1468, %f1469;
	fma.rn.f32 	%f2085, %f261, %f271, %f79;
	add.f32 	%f1470, %f68, %f2030;
	fma.rn.f32 	%f2084, %f261, %f1467, %f1470;
	fma.rn.f32 	%f1471, %f261, 0f00000000, %f81;
	mul.f32 	%f1472, %f2085, %f2085;
	fma.rn.f32 	%f1473, %f2086, %f2086, %f1472;
	fma.rn.f32 	%f1474, %f2084, %f2084, %f1473;
	fma.rn.f32 	%f2082, %f1471, %f1471, %f1474;
	sqrt.rn.f32 	%f2092, %f2082;
	add.s32 	%r1314, %r1314, 1;
	setp.lt.u32 	%p301, %r1314, %r1228;
	setp.lt.f32 	%p302, %f2092, 0f40000000;
	and.pred  	%p303, %p301, %p302;
	@%p303 bra 	$L__BB0_191;
$L__BB0_224:
	setp.eq.s32 	%p304, %r1228, 0;
	setp.lt.f32 	%p305, %f2092, 0f00800000;
	mul.f32 	%f1477, %f2092, 0f4B000000;
	selp.f32 	%f1478, %f1477, %f2092, %p305;
	selp.f32 	%f1479, 0fC1B80000, 0f00000000, %p305;
	mov.b32 	%r1013, %f1478;
	add.s32 	%r1014, %r1013, -1059760811;
	and.b32  	%r1015, %r1014, -8388608;
	sub.s32 	%r1016, %r1013, %r1015;
	mov.b32 	%f1480, %r1016;
	cvt.rn.f32.s32 	%f1481, %r1015;
	fma.rn.f32 	%f1482, %f1481, 0f34000000, %f1479;
	add.f32 	%f1483, %f1480, 0fBF800000;
	fma.rn.f32 	%f1484, %f1483, 0fBE055027, 0f3E1039F6;
	fma.rn.f32 	%f1485, %f1484, %f1483, 0fBDF8CDCC;
	fma.rn.f32 	%f1486, %f1485, %f1483, 0f3E0F2955;
	fma.rn.f32 	%f1487, %f1486, %f1483, 0fBE2AD8B9;
	fma.rn.f32 	%f1488, %f1487, %f1483, 0f3E4CED0B;
	fma.rn.f32 	%f1489, %f1488, %f1483, 0fBE7FFF22;
	fma.rn.f32 	%f1490, %f1489, %f1483, 0f3EAAAA78;
	fma.rn.f32 	%f1491, %f1490, %f1483, 0fBF000000;
	mul.f32 	%f1492, %f1483, %f1491;
	fma.rn.f32 	%f1493, %f1492, %f1483, %f1483;
	fma.rn.f32 	%f1494, %f1482, 0f3F317218, %f1493;
	setp.gt.u32 	%p306, %r1013, 2139095039;
	fma.rn.f32 	%f1495, %f1478, 0f7F800000, 0f7F800000;
	selp.f32 	%f1496, %f1495, %f1494, %p306;
	setp.eq.f32 	%p307, %f1478, 0f00000000;
	mul.f32 	%f1497, %f1496, 0f3F000000;
	selp.f32 	%f1498, 0fFF800000, %f1497, %p307;
	mul.f32 	%f1499, %f2092, %f1498;
	div.rn.f32 	%f282, %f1499, %f2091;
	mul.f32 	%f1500, %f2032, %f2032;
	fma.rn.f32 	%f1501, %f2031, %f2031, %f1500;
	sub.f32 	%f2096, %f2030, %f68;
	fma.rn.f32 	%f1502, %f2096, %f2096, %f1501;
	fma.rn.f32 	%f2094, %f2029, %f2029, %f1502;
	sqrt.rn.f32 	%f2104, %f2094;
	setp.geu.f32 	%p308, %f2104, 0f40000000;
	mov.f32 	%f2103, 0f3F800000;
	or.pred  	%p309, %p304, %p308;
	@%p309 bra 	$L__BB0_259;
	mov.f32 	%f2103, 0f3F800000;
	mov.b32 	%r1331, 0;
	mov.f32 	%f2097, %f2031;
	mov.f32 	%f2098, %f2032;
$L__BB0_226:
	div.rn.f32 	%f1505, %f2096, %f2104;
	abs.f32 	%f1506, %f1505;
	fma.rn.f32 	%f1507, %f1506, 0fBF000000, 0f3F000000;
	rsqrt.approx.ftz.f32 	%f1508, %f1507;
	mul.f32 	%f1509, %f1507, %f1508;
	mul.f32 	%f1510, %f1508, 0fBF000000;
	fma.rn.f32 	%f1511, %f1509, %f1510, 0f3F000000;
	fma.rn.f32 	%f1512, %f1509, %f1511, %f1509;
	setp.eq.f32 	%p310, %f1506, 0f3F800000;
	selp.f32 	%f1513, 0f00000000, %f1512, %p310;
	setp.gt.f32 	%p311, %f1506, 0f3F0F5C29;
	selp.f32 	%f1514, %f1513, %f1506, %p311;
	mul.f32 	%f1515, %f1514, %f1514;
	fma.rn.f32 	%f1516, %f1515, 0f3D4DD2F7, 0f3C99CA97;
	fma.rn.f32 	%f1517, %f1516, %f1515, 0f3D3F90E8;
	fma.rn.f32 	%f1518, %f1517, %f1515, 0f3D993CCF;
	fma.rn.f32 	%f1519, %f1518, %f1515, 0f3E2AAC04;
	mul.f32 	%f1520, %f1515, %f1519;
	fma.rn.f32 	%f1521, %f1520, %f1514, %f1514;
	mul.f32 	%f1522, %f1521, 0fC0000000;
	fma.rn.f32 	%f1523, 0f3F6EE581, 0f3FD774EB, %f1522;
	selp.f32 	%f1524, %f1523, %f1521, %p311;
	setp.num.f32 	%p312, %f1524, %f1524;
	copysign.f32 	%f1525, %f1505, %f1524;
	selp.f32 	%f1526, %f1525, %f1524, %p312;
	abs.f32 	%f1527, %f2098;
	abs.f32 	%f1528, %f2097;
	setp.gt.f32 	%p313, %f1528, %f1527;
	selp.f32 	%f1529, %f1528, %f1527, %p313;
	selp.f32 	%f1530, %f1527, %f1528, %p313;
	div.rn.f32 	%f1531, %f1530, %f1529;
	mul.f32 	%f1532, %f1531, %f1531;
	fma.rn.f32 	%f1533, %f1532, 0f3B33710B, 0fBC807748;
	fma.rn.f32 	%f1534, %f1533, %f1532, 0f3D2CDAB2;
	fma.rn.f32 	%f1535, %f1534, %f1532, 0fBD992D10;
	fma.rn.f32 	%f1536, %f1535, %f1532, 0f3DD9EA6C;
	fma.rn.f32 	%f1537, %f1536, %f1532, 0fBE117CB1;
	fma.rn.f32 	%f1538, %f1537, %f1532, 0f3E4CBCE0;
	fma.rn.f32 	%f1539, %f1538, %f1532, 0fBEAAAA7D;
	mul.f32 	%f1540, %f1532, %f1539;
	fma.rn.f32 	%f1541, %f1540, %f1531, %f1531;
	neg.f32 	%f1542, %f1541;
	fma.rn.f32 	%f1543, 0f3F6EE581, 0f3FD774EB, %f1542;
	selp.f32 	%f1544, %f1543, %f1541, %p313;
	selp.f32 	%f1545, 0f3F6EE581, 0f3FEEE581, %p313;
	selp.f32 	%f1546, %f1541, %f1542, %p313;
	mov.b32 	%r1018, %f2098;
	fma.rn.f32 	%f1547, %f1545, 0f3FD774EB, %f1546;
	setp.lt.s32 	%p314, %r1018, 0;
	selp.f32 	%f1548, %f1547, %f1544, %p314;
	add.f32 	%f1549, %f1527, %f1528;
	setp.eq.f32 	%p315, %f1529, 0f00000000;
	selp.f32 	%f1550, 0f40490FDB, 0f00000000, %p314;
	setp.eq.f32 	%p316, %f1527, %f1528;
	selp.f32 	%f1551, 0f4016CBE4, 0f3F490FDB, %p314;
	selp.f32 	%f1552, %f1551, %f1548, %p316;
	selp.f32 	%f1553, %f1550, %f1552, %p315;
	abs.f32 	%f1554, %f1549;
	setp.nan.f32 	%p317, %f1554, %f1554;
	copysign.f32 	%f1555, %f2097, %f1553;
	selp.f32 	%f1556, %f1549, %f1555, %p317;
	mul.f32 	%f292, %f1526, 0f41000000;
	mul.f32 	%f293, %f1556, 0f41000000;
	mul.f32 	%f1557, %f292, 0f3F22F983;
	cvt.rni.s32.f32 	%r1347, %f1557;
	cvt.rn.f32.s32 	%f1558, %r1347;
	fma.rn.f32 	%f1559, %f1558, 0fBFC90FDA, %f292;
	fma.rn.f32 	%f1560, %f1558, 0fB3A22168, %f1559;
	fma.rn.f32 	%f2102, %f1558, 0fA7C234C5, %f1560;
	abs.f32 	%f295, %f292;
	setp.ltu.f32 	%p318, %f295, 0f47CE4780;
	mov.u32 	%r1335, %r1347;
	mov.f32 	%f2099, %f2102;
	@%p318 bra 	$L__BB0_234;
	setp.neu.f32 	%p319, %f295, 0f7F800000;
	@%p319 bra 	$L__BB0_229;
	mov.f32 	%f1563, 0f00000000;
	mul.rn.f32 	%f2099, %f292, %f1563;
	mov.b32 	%r1335, 0;
	bra.uni 	$L__BB0_234;
$L__BB0_229:
	mov.b32 	%r331, %f292;
	shl.b32 	%r1020, %r331, 8;
	or.b32  	%r332, %r1020, -2147483648;
	mov.b64 	%rd493, 0;
	mov.b32 	%r1332, 0;
$L__BB0_230:
	.pragma "nounroll";
	mul.wide.u32 	%rd380, %r1332, 4;
	add.s64 	%rd382, %rd150, %rd380;
	ld.global.nc.u32 	%r1021, [%rd382];
	mad.wide.u32 	%rd383, %r1021, %r332, %rd493;
	shr.u64 	%rd493, %rd383, 32;
	add.s64 	%rd384, %rd6, %rd380;
	st.local.u32 	[%rd384], %rd383;
	add.s32 	%r1332, %r1332, 1;
	setp.ne.s32 	%p320, %r1332, 6;
	@%p320 bra 	$L__BB0_230;
	shr.u32 	%r1022, %r331, 23;
	st.local.u32 	[%rd6+24], %rd493;
	and.b32  	%r335, %r1022, 31;
	and.b32  	%r1023, %r1022, 224;
	add.s32 	%r1024, %r1023, -128;
	shr.u32 	%r1025, %r1024, 5;
	mul.wide.u32 	%rd385, %r1025, 4;
	sub.s64 	%rd81, %rd6, %rd385;
	ld.local.u32 	%r1333, [%rd81+24];
	ld.local.u32 	%r1334, [%rd81+20];
	setp.eq.s32 	%p321, %r335, 0;
	@%p321 bra 	$L__BB0_233;
	shf.l.wrap.b32 	%r1333, %r1334, %r1333, %r335;
	ld.local.u32 	%r1026, [%rd81+16];
	shf.l.wrap.b32 	%r1334, %r1026, %r1334, %r335;
$L__BB0_233:
	shr.u32 	%r1027, %r1333, 30;
	shf.l.wrap.b32 	%r1028, %r1334, %r1333, 2;
	shl.b32 	%r1029, %r1334, 2;
	shr.u32 	%r1030, %r1028, 31;
	add.s32 	%r1031, %r1030, %r1027;
	neg.s32 	%r1032, %r1031;
	setp.lt.s32 	%p322, %r331, 0;
	selp.b32 	%r1335, %r1032, %r1031, %p322;
	xor.b32  	%r1033, %r1028, %r331;
	shr.s32 	%r1034, %r1028, 31;
	xor.b32  	%r1035, %r1034, %r1028;
	xor.b32  	%r1036, %r1034, %r1029;
	cvt.u64.u32 	%rd386, %r1035;
	shl.b64 	%rd387, %rd386, 32;
	cvt.u64.u32 	%rd388, %r1036;
	or.b64  	%rd389, %rd387, %rd388;
	cvt.rn.f64.s64 	%fd49, %rd389;
	mul.f64 	%fd50, %fd49, 0d3BF921FB54442D19;
	cvt.rn.f32.f64 	%f1561, %fd50;
	neg.f32 	%f1562, %f1561;
	setp.lt.s32 	%p323, %r1033, 0;
	selp.f32 	%f2099, %f1562, %f1561, %p323;
$L__BB0_234:
	mul.f32 	%f1564, %f2094, %f2094;
	mul.f32 	%f1565, %f2094, %f1564;
	mul.f32 	%f1566, %f2094, %f1565;
	add.s32 	%r1038, %r1335, 1;
	mul.rn.f32 	%f1567, %f2099, %f2099;
	and.b32  	%r1039, %r1335, 1;
	setp.eq.b32 	%p324, %r1039, 1;
	selp.f32 	%f1568, %f2099, 0f3F800000, %p324;
	fma.rn.f32 	%f1569, %f1567, %f1568, 0f00000000;
	fma.rn.f32 	%f1570, %f1567, 0f37CBAC00, 0fBAB607ED;
	selp.f32 	%f1571, 0fB94D4153, %f1570, %p324;
	selp.f32 	%f1572, 0f3C0885E4, 0f3D2AAABB, %p324;
	fma.rn.f32 	%f1573, %f1571, %f1567, %f1572;
	selp.f32 	%f1574, 0fBE2AAAA8, 0fBEFFFFFF, %p324;
	fma.rn.f32 	%f1575, %f1573, %f1567, %f1574;
	fma.rn.f32 	%f1576, %f1575, %f1569, %f1568;
	and.b32  	%r1040, %r1038, 2;
	setp.eq.s32 	%p325, %r1040, 0;
	mov.f32 	%f1577, 0f00000000;
	sub.f32 	%f1578, %f1577, %f1576;
	selp.f32 	%f299, %f1576, %f1578, %p325;
	mul.f32 	%f1579, %f2103, %f1566;
	fma.rn.f32 	%f2103, %f1579, 0f41000000, 0f3F800000;
	mul.f32 	%f301, %f2104, %f1566;
	mul.f32 	%f1580, %f293, 0f3F22F983;
	cvt.rni.s32.f32 	%r1343, %f1580;
	cvt.rn.f32.s32 	%f1581, %r1343;
	fma.rn.f32 	%f1582, %f1581, 0fBFC90FDA, %f293;
	fma.rn.f32 	%f1583, %f1581, 0fB3A22168, %f1582;
	fma.rn.f32 	%f2101, %f1581, 0fA7C234C5, %f1583;
	abs.f32 	%f303, %f293;
	setp.ltu.f32 	%p326, %f303, 0f47CE4780;
	mov.u32 	%r1339, %r1343;
	mov.f32 	%f2100, %f2101;
	@%p326 bra 	$L__BB0_242;
	setp.neu.f32 	%p327, %f303, 0f7F800000;
	@%p327 bra 	$L__BB0_237;
	mov.f32 	%f1586, 0f00000000;
	mul.rn.f32 	%f2100, %f293, %f1586;
	mov.b32 	%r1339, 0;
	bra.uni 	$L__BB0_242;
$L__BB0_237:
	mov.b32 	%r345, %f293;
	shl.b32 	%r1042, %r345, 8;
	or.b32  	%r346, %r1042, -2147483648;
	mov.b64 	%rd494, 0;
	mov.b32 	%r1336, 0;
$L__BB0_238:
	.pragma "nounroll";
	mul.wide.u32 	%rd391, %r1336, 4;
	add.s64 	%rd393, %rd150, %rd391;
	ld.global.nc.u32 	%r1043, [%rd393];
	mad.wide.u32 	%rd394, %r1043, %r346, %rd494;
	shr.u64 	%rd494, %rd394, 32;
	add.s64 	%rd395, %rd5, %rd391;
	st.local.u32 	[%rd395], %rd394;
	add.s32 	%r1336, %r1336, 1;
	setp.ne.s32 	%p328, %r1336, 6;
	@%p328 bra 	$L__BB0_238;
	shr.u32 	%r1044, %r345, 23;
	st.local.u32 	[%rd5+24], %rd494;
	and.b32  	%r349, %r1044, 31;
	and.b32  	%r1045, %r1044, 224;
	add.s32 	%r1046, %r1045, -128;
	shr.u32 	%r1047, %r1046, 5;
	mul.wide.u32 	%rd396, %r1047, 4;
	sub.s64 	%rd84, %rd5, %rd396;
	ld.local.u32 	%r1337, [%rd84+24];
	ld.local.u32 	%r1338, [%rd84+20];
	setp.eq.s32 	%p329, %r349, 0;
	@%p329 bra 	$L__BB0_241;
	shf.l.wrap.b32 	%r1337, %r1338, %r1337, %r349;
	ld.local.u32 	%r1048, [%rd84+16];
	shf.l.wrap.b32 	%r1338, %r1048, %r1338, %r349;
$L__BB0_241:
	shr.u32 	%r1049, %r1337, 30;
	shf.l.wrap.b32 	%r1050, %r1338, %r1337, 2;
	shl.b32 	%r1051, %r1338, 2;
	shr.u32 	%r1052, %r1050, 31;
	add.s32 	%r1053, %r1052, %r1049;
	neg.s32 	%r1054, %r1053;
	setp.lt.s32 	%p330, %r345, 0;
	selp.b32 	%r1339, %r1054, %r1053, %p330;
	xor.b32  	%r1055, %r1050, %r345;
	shr.s32 	%r1056, %r1050, 31;
	xor.b32  	%r1057, %r1056, %r1050;
	xor.b32  	%r1058, %r1056, %r1051;
	cvt.u64.u32 	%rd397, %r1057;
	shl.b64 	%rd398, %rd397, 32;
	cvt.u64.u32 	%rd399, %r1058;
	or.b64  	%rd400, %rd398, %rd399;
	cvt.rn.f64.s64 	%fd51, %rd400;
	mul.f64 	%fd52, %fd51, 0d3BF921FB54442D19;
	cvt.rn.f32.f64 	%f1584, %fd52;
	neg.f32 	%f1585, %f1584;
	setp.lt.s32 	%p331, %r1055, 0;
	selp.f32 	%f2100, %f1585, %f1584, %p331;
$L__BB0_242:
	setp.ltu.f32 	%p332, %f303, 0f47CE4780;
	add.s32 	%r1060, %r1339, 1;
	mul.rn.f32 	%f1587, %f2100, %f2100;
	and.b32  	%r1061, %r1339, 1;
	setp.eq.b32 	%p333, %r1061, 1;
	selp.f32 	%f1588, %f2100, 0f3F800000, %p333;
	fma.rn.f32 	%f1589, %f1587, %f1588, 0f00000000;
	fma.rn.f32 	%f1590, %f1587, 0f37CBAC00, 0fBAB607ED;
	selp.f32 	%f1591, 0fB94D4153, %f1590, %p333;
	selp.f32 	%f1592, 0f3C0885E4, 0f3D2AAABB, %p333;
	fma.rn.f32 	%f1593, %f1591, %f1587, %f1592;
	selp.f32 	%f1594, 0fBE2AAAA8, 0fBEFFFFFF, %p333;
	fma.rn.f32 	%f1595, %f1593, %f1587, %f1594;
	fma.rn.f32 	%f1596, %f1595, %f1589, %f1588;
	and.b32  	%r1062, %r1060, 2;
	setp.eq.s32 	%p334, %r1062, 0;
	mov.f32 	%f1597, 0f00000000;
	sub.f32 	%f1598, %f1597, %f1596;
	selp.f32 	%f307, %f1596, %f1598, %p334;
	@%p332 bra 	$L__BB0_250;
	setp.neu.f32 	%p335, %f303, 0f7F800000;
	@%p335 bra 	$L__BB0_245;
	mov.f32 	%f1601, 0f00000000;
	mul.rn.f32 	%f2101, %f293, %f1601;
	mov.b32 	%r1343, 0;
	bra.uni 	$L__BB0_250;
$L__BB0_245:
	mov.b32 	%r358, %f293;
	shl.b32 	%r1064, %r358, 8;
	or.b32  	%r359, %r1064, -2147483648;
	mov.b64 	%rd495, 0;
	mov.b32 	%r1340, 0;
$L__BB0_246:
	.pragma "nounroll";
	mul.wide.u32 	%rd402, %r1340, 4;
	add.s64 	%rd404, %rd150, %rd402;
	ld.global.nc.u32 	%r1065, [%rd404];
	mad.wide.u32 	%rd405, %r1065, %r359, %rd495;
	shr.u64 	%rd495, %rd405, 32;
	add.s64 	%rd406, %rd4, %rd402;
	st.local.u32 	[%rd406], %rd405;
	add.s32 	%r1340, %r1340, 1;
	setp.ne.s32 	%p336, %r1340, 6;
	@%p336 bra 	$L__BB0_246;
	shr.u32 	%r1066, %r358, 23;
	st.local.u32 	[%rd4+24], %rd495;
	and.b32  	%r362, %r1066, 31;
	and.b32  	%r1067, %r1066, 224;
	add.s32 	%r1068, %r1067, -128;
	shr.u32 	%r1069, %r1068, 5;
	mul.wide.u32 	%rd407, %r1069, 4;
	sub.s64 	%rd87, %rd4, %rd407;
	ld.local.u32 	%r1341, [%rd87+24];
	ld.local.u32 	%r1342, [%rd87+20];
	setp.eq.s32 	%p337, %r362, 0;
	@%p337 bra 	$L__BB0_249;
	shf.l.wrap.b32 	%r1341, %r1342, %r1341, %r362;
	ld.local.u32 	%r1070, [%rd87+16];
	shf.l.wrap.b32 	%r1342, %r1070, %r1342, %r362;
$L__BB0_249:
	shr.u32 	%r1071, %r1341, 30;
	shf.l.wrap.b32 	%r1072, %r1342, %r1341, 2;
	shl.b32 	%r1073, %r1342, 2;
	shr.u32 	%r1074, %r1072, 31;
	add.s32 	%r1075, %r1074, %r1071;
	neg.s32 	%r1076, %r1075;
	setp.lt.s32 	%p338, %r358, 0;
	selp.b32 	%r1343, %r1076, %r1075, %p338;
	xor.b32  	%r1077, %r1072, %r358;
	shr.s32 	%r1078, %r1072, 31;
	xor.b32  	%r1079, %r1078, %r1072;
	xor.b32  	%r1080, %r1078, %r1073;
	cvt.u64.u32 	%rd408, %r1079;
	shl.b64 	%rd409, %rd408, 32;
	cvt.u64.u32 	%rd410, %r1080;
	or.b64  	%rd411, %rd409, %rd410;
	cvt.rn.f64.s64 	%fd53, %rd411;
	mul.f64 	%fd54, %fd53, 0d3BF921FB54442D19;
	cvt.rn.f32.f64 	%f1599, %fd54;
	neg.f32 	%f1600, %f1599;
	setp.lt.s32 	%p339, %r1077, 0;
	selp.f32 	%f2101, %f1600, %f1599, %p339;
$L__BB0_250:
	setp.ltu.f32 	%p340, %f295, 0f47CE4780;
	mul.rn.f32 	%f1602, %f2101, %f2101;
	and.b32  	%r1082, %r1343, 1;
	setp.eq.b32 	%p341, %r1082, 1;
	selp.f32 	%f1603, 0f3F800000, %f2101, %p341;
	fma.rn.f32 	%f1604, %f1602, %f1603, 0f00000000;
	fma.rn.f32 	%f1605, %f1602, 0f37CBAC00, 0fBAB607ED;
	selp.f32 	%f1606, %f1605, 0fB94D4153, %p341;
	selp.f32 	%f1607, 0f3D2AAABB, 0f3C0885E4, %p341;
	fma.rn.f32 	%f1608, %f1606, %f1602, %f1607;
	selp.f32 	%f1609, 0fBEFFFFFF, 0fBE2AAAA8, %p341;
	fma.rn.f32 	%f1610, %f1608, %f1602, %f1609;
	fma.rn.f32 	%f1611, %f1610, %f1604, %f1603;
	and.b32  	%r1083, %r1343, 2;
	setp.eq.s32 	%p342, %r1083, 0;
	mov.f32 	%f1612, 0f00000000;
	sub.f32 	%f1613, %f1612, %f1611;
	selp.f32 	%f1614, %f1611, %f1613, %p342;
	mul.f32 	%f311, %f299, %f1614;
	@%p340 bra 	$L__BB0_258;
	setp.neu.f32 	%p343, %f295, 0f7F800000;
	@%p343 bra 	$L__BB0_253;
	mov.f32 	%f1617, 0f00000000;
	mul.rn.f32 	%f2102, %f292, %f1617;
	mov.b32 	%r1347, 0;
	bra.uni 	$L__BB0_258;
$L__BB0_253:
	mov.b32 	%r371, %f292;
	shl.b32 	%r1085, %r371, 8;
	or.b32  	%r372, %r1085, -2147483648;
	mov.b64 	%rd496, 0;
	mov.b32 	%r1344, 0;
$L__BB0_254:
	.pragma "nounroll";
	mul.wide.u32 	%rd413, %r1344, 4;
	add.s64 	%rd415, %rd150, %rd413;
	ld.global.nc.u32 	%r1086, [%rd415];
	mad.wide.u32 	%rd416, %r1086, %r372, %rd496;
	shr.u64 	%rd496, %rd416, 32;
	add.s64 	%rd417, %rd3, %rd413;
	st.local.u32 	[%rd417], %rd416;
	add.s32 	%r1344, %r1344, 1;
	setp.ne.s32 	%p344, %r1344, 6;
	@%p344 bra 	$L__BB0_254;
	shr.u32 	%r1087, %r371, 23;
	st.local.u32 	[%rd3+24], %rd496;
	and.b32  	%r375, %r1087, 31;
	and.b32  	%r1088, %r1087, 224;
	add.s32 	%r1089, %r1088, -128;
	shr.u32 	%r1090, %r1089, 5;
	mul.wide.u32 	%rd418, %r1090, 4;
	sub.s64 	%rd90, %rd3, %rd418;
	ld.local.u32 	%r1345, [%rd90+24];
	ld.local.u32 	%r1346, [%rd90+20];
	setp.eq.s32 	%p345, %r375, 0;
	@%p345 bra 	$L__BB0_257;
	shf.l.wrap.b32 	%r1345, %r1346, %r1345, %r375;
	ld.local.u32 	%r1091, [%rd90+16];
	shf.l.wrap.b32 	%r1346, %r1091, %r1346, %r375;
$L__BB0_257:
	shr.u32 	%r1092, %r1345, 30;
	shf.l.wrap.b32 	%r1093, %r1346, %r1345, 2;
	shl.b32 	%r1094, %r1346, 2;
	shr.u32 	%r1095, %r1093, 31;
	add.s32 	%r1096, %r1095, %r1092;
	neg.s32 	%r1097, %r1096;
	setp.lt.s32 	%p346, %r371, 0;
	selp.b32 	%r1347, %r1097, %r1096, %p346;
	xor.b32  	%r1098, %r1093, %r371;
	shr.s32 	%r1099, %r1093, 31;
	xor.b32  	%r1100, %r1099, %r1093;
	xor.b32  	%r1101, %r1099, %r1094;
	cvt.u64.u32 	%rd419, %r1100;
	shl.b64 	%rd420, %rd419, 32;
	cvt.u64.u32 	%rd421, %r1101;
	or.b64  	%rd422, %rd420, %rd421;
	cvt.rn.f64.s64 	%fd55, %rd422;
	mul.f64 	%fd56, %fd55, 0d3BF921FB54442D19;
	cvt.rn.f32.f64 	%f1615, %fd56;
	neg.f32 	%f1616, %f1615;
	setp.lt.s32 	%p347, %r1098, 0;
	selp.f32 	%f2102, %f1616, %f1615, %p347;
$L__BB0_258:
	mul.rn.f32 	%f1618, %f2102, %f2102;
	and.b32  	%r1103, %r1347, 1;
	setp.eq.b32 	%p348, %r1103, 1;
	selp.f32 	%f1619, 0f3F800000, %f2102, %p348;
	fma.rn.f32 	%f1620, %f1618, %f1619, 0f00000000;
	fma.rn.f32 	%f1621, %f1618, 0f37CBAC00, 0fBAB607ED;
	selp.f32 	%f1622, %f1621, 0fB94D4153, %p348;
	selp.f32 	%f1623, 0f3D2AAABB, 0f3C0885E4, %p348;
	fma.rn.f32 	%f1624, %f1622, %f1618, %f1623;
	selp.f32 	%f1625, 0fBEFFFFFF, 0fBE2AAAA8, %p348;
	fma.rn.f32 	%f1626, %f1624, %f1618, %f1625;
	fma.rn.f32 	%f1627, %f1626, %f1620, %f1619;
	and.b32  	%r1104, %r1347, 2;
	setp.eq.s32 	%p349, %r1104, 0;
	mov.f32 	%f1628, 0f00000000;
	sub.f32 	%f1629, %f1628, %f1627;
	selp.f32 	%f1630, %f1627, %f1629, %p349;
	mul.f32 	%f1631, %f299, %f307;
	fma.rn.f32 	%f2098, %f301, %f1631, %f2032;
	fma.rn.f32 	%f2097, %f301, %f311, %f2031;
	sub.f32 	%f1632, %f2030, %f68;
	fma.rn.f32 	%f2096, %f301, %f1630, %f1632;
	fma.rn.f32 	%f1633, %f301, 0f00000000, %f2029;
	mul.f32 	%f1634, %f2097, %f2097;
	fma.rn.f32 	%f1635, %f2098, %f2098, %f1634;
	fma.rn.f32 	%f1636, %f2096, %f2096, %f1635;
	fma.rn.f32 	%f2094, %f1633, %f1633, %f1636;
	sqrt.rn.f32 	%f2104, %f2094;
	add.s32 	%r1331, %r1331, 1;
	setp.lt.u32 	%p350, %r1331, %r1228;
	setp.lt.f32 	%p351, %f2104, 0f40000000;
	and.pred  	%p352, %p350, %p351;
	@%p352 bra 	$L__BB0_226;
$L__BB0_259:
	setp.lt.f32 	%p353, %f2104, 0f00800000;
	mul.f32 	%f1638, %f2104, 0f4B000000;
	selp.f32 	%f1639, %f1638, %f2104, %p353;
	selp.f32 	%f1640, 0fC1B80000, 0f00000000, %p353;
	mov.b32 	%r1105, %f1639;
	add.s32 	%r1106, %r1105, -1059760811;
	and.b32  	%r1107, %r1106, -8388608;
	sub.s32 	%r1108, %r1105, %r1107;
	mov.b32 	%f1641, %r1108;
	cvt.rn.f32.s32 	%f1642, %r1107;
	fma.rn.f32 	%f1643, %f1642, 0f34000000, %f1640;
	add.f32 	%f1644, %f1641, 0fBF800000;
	fma.rn.f32 	%f1645, %f1644, 0fBE055027, 0f3E1039F6;
	fma.rn.f32 	%f1646, %f1645, %f1644, 0fBDF8CDCC;
	fma.rn.f32 	%f1647, %f1646, %f1644, 0f3E0F2955;
	fma.rn.f32 	%f1648, %f1647, %f1644, 0fBE2AD8B9;
	fma.rn.f32 	%f1649, %f1648, %f1644, 0f3E4CED0B;
	fma.rn.f32 	%f1650, %f1649, %f1644, 0fBE7FFF22;
	fma.rn.f32 	%f1651, %f1650, %f1644, 0f3EAAAA78;
	fma.rn.f32 	%f1652, %f1651, %f1644, 0fBF000000;
	mul.f32 	%f1653, %f1644, %f1652;
	fma.rn.f32 	%f1654, %f1653, %f1644, %f1644;
	fma.rn.f32 	%f1655, %f1643, 0f3F317218, %f1654;
	setp.gt.u32 	%p354, %r1105, 2139095039;
	fma.rn.f32 	%f1656, %f1639, 0f7F800000, 0f7F800000;
	selp.f32 	%f1657, %f1656, %f1655, %p354;
	setp.eq.f32 	%p355, %f1639, 0f00000000;
	mul.f32 	%f1658, %f1657, 0f3F000000;
	selp.f32 	%f1659, 0fFF800000, %f1658, %p355;
	mul.f32 	%f1660, %f2104, %f1659;
	div.rn.f32 	%f1661, %f1660, %f2103;
	abs.f32 	%f1662, %f1661;
	abs.f32 	%f1663, %f282;
	sub.f32 	%f322, %f1663, %f1662;
	setp.geu.f32 	%p356, %f68, 0f00000000;
	@%p356 bra 	$L__BB0_265;
$L__BB0_260:
	mov.f32 	%f1679, 0f00000000;
	sub.f32 	%f1680, %f1679, %f11;
	mov.f32 	%f1681, 0fC47A8000;
	sub.f32 	%f1682, %f1681, %f12;
	sub.f32 	%f1683, %f1679, %f13;
	sub.f32 	%f1684, %f1679, %f14;
	mul.f32 	%f1685, %f8, %f1682;
	fma.rn.f32 	%f1686, %f7, %f1680, %f1685;
	fma.rn.f32 	%f1687, %f9, %f1683, %f1686;
	fma.rn.f32 	%f323, %f10, %f1684, %f1687;
	mul.f32 	%f1688, %f323, %f323;
	mul.f32 	%f1689, %f1682, %f1682;
	fma.rn.f32 	%f1690, %f1680, %f1680, %f1689;
	fma.rn.f32 	%f1691, %f1683, %f1683, %f1690;
	fma.rn.f32 	%f1692, %f1684, %f1684, %f1691;
	sub.f32 	%f1693, %f1688, %f1692;
	add.f32 	%f324, %f1693, 0f49742400;
	setp.lt.f32 	%p359, %f324, 0f00000000;
	mov.f32 	%f1678, 0fBF800000;
	mov.f32 	%f2105, %f1678;
	@%p359 bra 	$L__BB0_263;
	sqrt.rn.f32 	%f1694, %f324;
	sub.f32 	%f2105, %f323, %f1694;
	setp.gt.f32 	%p360, %f2105, 0f00000000;
	@%p360 bra 	$L__BB0_263;
	mov.f32 	%f2105, %f1678;
$L__BB0_263:
	setp.ltu.f32 	%p361, %f2105, 0f00000000;
	mov.f32 	%f2140, 0f00000000;
	mov.f32 	%f2142, 0f3E99999A;
	mov.f32 	%f2141, 0f3DCCCCCD;
	@%p361 bra 	$L__BB0_319;
	fma.rn.f32 	%f2032, %f7, %f2105, %f11;
	fma.rn.f32 	%f2031, %f8, %f2105, %f12;
	fma.rn.f32 	%f2030, %f9, %f2105, %f13;
	fma.rn.f32 	%f2029, %f10, %f2105, %f14;
	add.f32 	%f1700, %f2031, 0f447A8000;
	mul.f32 	%f1701, %f1700, %f1700;
	fma.rn.f32 	%f1702, %f2032, %f2032, %f1701;
	fma.rn.f32 	%f1703, %f2030, %f2030, %f1702;
	fma.rn.f32 	%f1704, %f2029, %f2029, %f1703;
	rsqrt.approx.f32 	%f1705, %f1704;
	mul.f32 	%f2110, %f2032, %f1705;
	mul.f32 	%f2111, %f1700, %f1705;
	mul.f32 	%f2112, %f2030, %f1705;
	mul.f32 	%f2113, %f2029, %f1705;
	setp.gt.f32 	%p363, %f2032, 0f00000000;
	mov.f32 	%f1706, 0f3F800000;
	sub.f32 	%f1707, %f1706, %f2032;
	selp.f32 	%f1708, %f2032, %f1707, %p363;
	cvt.rzi.s32.f32 	%r1109, %f1708;
	setp.gt.f32 	%p364, %f2030, 0f00000000;
	sub.f32 	%f1709, %f1706, %f2030;
	selp.f32 	%f1710, %f2030, %f1709, %p364;
	cvt.rzi.s32.f32 	%r1110, %f1710;
	add.s32 	%r1111, %r1109, %r1110;
	and.b32  	%r1112, %r1111, 1;
	setp.eq.b32 	%p365, %r1112, 1;
	selp.f32 	%f2115, 0f3F400000, 0f00000000, %p365;
	mov.f32 	%f2114, 0f3F400000;
	mov.pred 	%p436, -1;
	mov.f32 	%f2116, %f2115;
	bra.uni 	$L__BB0_266;
$L__BB0_265:
	abs.f32 	%f1672, %f160;
	mul.f32 	%f1673, %f241, %f241;
	fma.rn.f32 	%f1674, %f1672, %f1672, %f1673;
	fma.rn.f32 	%f1675, %f322, %f322, %f1674;
	add.f32 	%f1676, %f1675, 0f00000000;
	rsqrt.approx.f32 	%f1677, %f1676;
	mul.f32 	%f2110, %f1672, %f1677;
	mul.f32 	%f2111, %f241, %f1677;
	mul.f32 	%f2112, %f322, %f1677;
	mul.f32 	%f2113, %f1677, 0f00000000;
	setp.ltu.f32 	%p358, %f68, 0f00000000;
	mov.f32 	%f2140, 0f00000000;
	mov.f32 	%f2116, 0f3E19999A;
	mov.f32 	%f2115, 0f3EB33333;
	mov.f32 	%f2114, 0f3F800000;
	mov.f32 	%f2142, 0f3E99999A;
	mov.f32 	%f2141, 0f3DCCCCCD;
	mov.pred 	%p436, 0;
	@%p358 bra 	$L__BB0_319;
$L__BB0_266:
	ld.global.u32 	%r1113, [%rd2+16];
	setp.eq.s32 	%p366, %r1113, 0;
	mov.f32 	%f2135, 0f3F800000;
	@%p366 bra 	$L__BB0_310;
	sub.f32 	%f1713, %f4, %f2032;
	sub.f32 	%f1714, %f5, %f2031;
	sub.f32 	%f1715, %f6, %f2030;
	mov.f32 	%f1716, 0f00000000;
	sub.f32 	%f1717, %f1716, %f2029;
	mul.f32 	%f1718, %f1714, %f1714;
	fma.rn.f32 	%f1719, %f1713, %f1713, %f1718;
	fma.rn.f32 	%f1720, %f1715, %f1715, %f1719;
	fma.rn.f32 	%f1721, %f1717, %f1717, %f1720;
	rsqrt.approx.f32 	%f1722, %f1721;
	mul.f32 	%f359, %f1713, %f1722;
	mul.f32 	%f360, %f1714, %f1722;
	mul.f32 	%f361, %f1715, %f1722;
	mul.f32 	%f362, %f1717, %f1722;
	fma.rn.f32 	%f363, %f2110, 0f3C23D70A, %f2032;
	fma.rn.f32 	%f364, %f2111, 0f3C23D70A, %f2031;
	fma.rn.f32 	%f365, %f2112, 0f3C23D70A, %f2030;
	fma.rn.f32 	%f366, %f2113, 0f3C23D70A, %f2029;
	neg.f32 	%f1723, %f364;
	mul.f32 	%f1724, %f360, %f1723;
	mul.f32 	%f1725, %f363, %f359;
	sub.f32 	%f1726, %f1724, %f1725;
	mul.f32 	%f1727, %f365, %f361;
	sub.f32 	%f1728, %f1726, %f1727;
	mul.f32 	%f1729, %f366, %f362;
	sub.f32 	%f367, %f1728, %f1729;
	mul.f32 	%f1730, %f367, %f367;
	mul.f32 	%f1731, %f364, %f364;
	fma.rn.f32 	%f1732, %f363, %f363, %f1731;
	fma.rn.f32 	%f1733, %f365, %f365, %f1732;
	fma.rn.f32 	%f1734, %f366, %f366, %f1733;
	sub.f32 	%f1735, %f1730, %f1734;
	add.f32 	%f368, %f1735, 0f40800000;
	setp.lt.f32 	%p367, %f368, 0f00000000;
	@%p367 bra 	$L__BB0_310;
	sqrt.rn.f32 	%f1736, %f368;
	sub.f32 	%f2117, %f367, %f1736;
	add.f32 	%f370, %f367, %f1736;
	setp.gt.f32 	%p368, %f2117, 0f00000000;
	@%p368 bra 	$L__BB0_270;
	setp.leu.f32 	%p369, %f370, 0f00000000;
	mov.f32 	%f2117, 0f00000000;
	@%p369 bra 	$L__BB0_310;
$L__BB0_270:
	fma.rn.f32 	%f2118, %f359, %f2117, %f363;
	fma.rn.f32 	%f2119, %f360, %f2117, %f364;
	fma.rn.f32 	%f2120, %f361, %f2117, %f365;
	fma.rn.f32 	%f2121, %f362, %f2117, %f366;
	sub.f32 	%f376, %f370, %f2117;
	mov.b32 	%r1366, 0;
	mov.f32 	%f2122, 0f00000000;
	mov.u64 	%rd455, __cudart_i2opi_f;
$L__BB0_271:
	setp.eq.s32 	%p370, %r1228, 0;
	mul.f32 	%f1741, %f2119, %f2119;
	fma.rn.f32 	%f1742, %f2118, %f2118, %f1741;
	fma.rn.f32 	%f1743, %f2120, %f2120, %f1742;
	fma.rn.f32 	%f2124, %f2121, %f2121, %f1743;
	sqrt.rn.f32 	%f2134, %f2124;
	setp.geu.f32 	%p371, %f2134, 0f40000000;
	mov.f32 	%f2133, 0f3F800000;
	or.pred  	%p372, %p370, %p371;
	@%p372 bra 	$L__BB0_306;
	mov.f32 	%f2133, 0f3F800000;
	mov.b32 	%r1349, 0;
	mov.f32 	%f2126, %f2120;
	mov.f32 	%f2127, %f2119;
	mov.f32 	%f2128, %f2118;
$L__BB0_273:
	div.rn.f32 	%f1746, %f2126, %f2134;
	abs.f32 	%f1747, %f1746;
	fma.rn.f32 	%f1748, %f1747, 0fBF000000, 0f3F000000;
	rsqrt.approx.ftz.f32 	%f1749, %f1748;
	mul.f32 	%f1750, %f1748, %f1749;
	mul.f32 	%f1751, %f1749, 0fBF000000;
	fma.rn.f32 	%f1752, %f1750, %f1751, 0f3F000000;
	fma.rn.f32 	%f1753, %f1750, %f1752, %f1750;
	setp.eq.f32 	%p373, %f1747, 0f3F800000;
	selp.f32 	%f1754, 0f00000000, %f1753, %p373;
	setp.gt.f32 	%p374, %f1747, 0f3F0F5C29;
	selp.f32 	%f1755, %f1754, %f1747, %p374;
	mul.f32 	%f1756, %f1755, %f1755;
	fma.rn.f32 	%f1757, %f1756, 0f3D4DD2F7, 0f3C99CA97;
	fma.rn.f32 	%f1758, %f1757, %f1756, 0f3D3F90E8;
	fma.rn.f32 	%f1759, %f1758, %f1756, 0f3D993CCF;
	fma.rn.f32 	%f1760, %f1759, %f1756, 0f3E2AAC04;
	mul.f32 	%f1761, %f1756, %f1760;
	fma.rn.f32 	%f1762, %f1761, %f1755, %f1755;
	mul.f32 	%f1763, %f1762, 0fC0000000;
	fma.rn.f32 	%f1764, 0f3F6EE581, 0f3FD774EB, %f1763;
	selp.f32 	%f1765, %f1764, %f1762, %p374;
	setp.num.f32 	%p375, %f1765, %f1765;
	copysign.f32 	%f1766, %f1746, %f1765;
	selp.f32 	%f1767, %f1766, %f1765, %p375;
	abs.f32 	%f1768, %f2128;
	abs.f32 	%f1769, %f2127;
	setp.gt.f32 	%p376, %f1769, %f1768;
	selp.f32 	%f1770, %f1769, %f1768, %p376;
	selp.f32 	%f1771, %f1768, %f1769, %p376;
	div.rn.f32 	%f1772, %f1771, %f1770;
	mul.f32 	%f1773, %f1772, %f1772;
	fma.rn.f32 	%f1774, %f1773, 0f3B33710B, 0fBC807748;
	fma.rn.f32 	%f1775, %f1774, %f1773, 0f3D2CDAB2;
	fma.rn.f32 	%f1776, %f1775, %f1773, 0fBD992D10;
	fma.rn.f32 	%f1777, %f1776, %f1773, 0f3DD9EA6C;
	fma.rn.f32 	%f1778, %f1777, %f1773, 0fBE117CB1;
	fma.rn.f32 	%f1779, %f1778, %f1773, 0f3E4CBCE0;
	fma.rn.f32 	%f1780, %f1779, %f1773, 0fBEAAAA7D;
	mul.f32 	%f1781, %f1773, %f1780;
	fma.rn.f32 	%f1782, %f1781, %f1772, %f1772;
	neg.f32 	%f1783, %f1782;
	fma.rn.f32 	%f1784, 0f3F6EE581, 0f3FD774EB, %f1783;
	selp.f32 	%f1785, %f1784, %f1782, %p376;
	selp.f32 	%f1786, 0f3F6EE581, 0f3FEEE581, %p376;
	selp.f32 	%f1787, %f1782, %f1783, %p376;
	mov.b32 	%r1116, %f2128;
	fma.rn.f32 	%f1788, %f1786, 0f3FD774EB, %f1787;
	setp.lt.s32 	%p377, %r1116, 0;
	selp.f32 	%f1789, %f1788, %f1785, %p377;
	add.f32 	%f1790, %f1768, %f1769;
	setp.eq.f32 	%p378, %f1770, 0f00000000;
	selp.f32 	%f1791, 0f40490FDB, 0f00000000, %p377;
	setp.eq.f32 	%p379, %f1768, %f1769;
	selp.f32 	%f1792, 0f4016CBE4, 0f3F490FDB, %p377;
	selp.f32 	%f1793, %f1792, %f1789, %p379;
	selp.f32 	%f1794, %f1791, %f1793, %p378;
	abs.f32 	%f1795, %f1790;
	setp.nan.f32 	%p380, %f1795, %f1795;
	copysign.f32 	%f1796, %f2127, %f1794;
	selp.f32 	%f1797, %f1790, %f1796, %p380;
	mul.f32 	%f390, %f1767, 0f41000000;
	mul.f32 	%f391, %f1797, 0f41000000;
	mul.f32 	%f1798, %f390, 0f3F22F983;
	cvt.rni.s32.f32 	%r1365, %f1798;
	cvt.rn.f32.s32 	%f1799, %r1365;
	fma.rn.f32 	%f1800, %f1799, 0fBFC90FDA, %f390;
	fma.rn.f32 	%f1801, %f1799, 0fB3A22168, %f1800;
	fma.rn.f32 	%f2132, %f1799, 0fA7C234C5, %f1801;
	abs.f32 	%f393, %f390;
	setp.ltu.f32 	%p381, %f393, 0f47CE4780;
	mov.u32 	%r1353, %r1365;
	mov.f32 	%f2129, %f2132;
	@%p381 bra 	$L__BB0_281;
	setp.neu.f32 	%p382, %f393, 0f7F800000;
	@%p382 bra 	$L__BB0_276;
	mov.f32 	%f1804, 0f00000000;
	mul.rn.f32 	%f2129, %f390, %f1804;
	mov.b32 	%r1353, 0;
	bra.uni 	$L__BB0_281;
$L__BB0_276:
	mov.b32 	%r388, %f390;
	mov.b64 	%rd499, 0;
	mov.b32 	%r1350, 0;
	mov.u64 	%rd497, __cudart_i2opi_f;
	mov.u64 	%rd498, %rd6;
$L__BB0_277:
	.pragma "nounroll";
	ld.global.nc.u32 	%r1118, [%rd497];
	shl.b32 	%r1119, %r388, 8;
	or.b32  	%r1120, %r1119, -2147483648;
	mad.wide.u32 	%rd425, %r1118, %r1120, %rd499;
	shr.u64 	%rd499, %rd425, 32;
	st.local.u32 	[%rd498], %rd425;
	add.s32 	%r1350, %r1350, 1;
	add.s64 	%rd498, %rd498, 4;
	add.s64 	%rd497, %rd497, 4;
	setp.ne.s32 	%p383, %r1350, 6;
	@%p383 bra 	$L__BB0_277;
	shr.u32 	%r1121, %r388, 23;
	st.local.u32 	[%rd6+24], %rd499;
	and.b32  	%r391, %r1121, 31;
	and.b32  	%r1122, %r1121, 224;
	add.s32 	%r1123, %r1122, -128;
	shr.u32 	%r1124, %r1123, 5;
	mul.wide.u32 	%rd426, %r1124, 4;
	sub.s64 	%rd97, %rd6, %rd426;
	ld.local.u32 	%r1351, [%rd97+24];
	ld.local.u32 	%r1352, [%rd97+20];
	setp.eq.s32 	%p384, %r391, 0;
	@%p384 bra 	$L__BB0_280;
	shf.l.wrap.b32 	%r1351, %r1352, %r1351, %r391;
	ld.local.u32 	%r1125, [%rd97+16];
	shf.l.wrap.b32 	%r1352, %r1125, %r1352, %r391;
$L__BB0_280:
	shr.u32 	%r1126, %r1351, 30;
	shf.l.wrap.b32 	%r1127, %r1352, %r1351, 2;
	shl.b32 	%r1128, %r1352, 2;
	shr.u32 	%r1129, %r1127, 31;
	add.s32 	%r1130, %r1129, %r1126;
	neg.s32 	%r1131, %r1130;
	setp.lt.s32 	%p385, %r388, 0;
	selp.b32 	%r1353, %r1131, %r1130, %p385;
	xor.b32  	%r1132, %r1127, %r388;
	shr.s32 	%r1133, %r1127, 31;
	xor.b32  	%r1134, %r1133, %r1127;
	xor.b32  	%r1135, %r1133, %r1128;
	cvt.u64.u32 	%rd427, %r1134;
	shl.b64 	%rd428, %rd427, 32;
	cvt.u64.u32 	%rd429, %r1135;
	or.b64  	%rd430, %rd428, %rd429;
	cvt.rn.f64.s64 	%fd57, %rd430;
	mul.f64 	%fd58, %fd57, 0d3BF921FB54442D19;
	cvt.rn.f32.f64 	%f1802, %fd58;
	neg.f32 	%f1803, %f1802;
	setp.lt.s32 	%p386, %r1132, 0;
	selp.f32 	%f2129, %f1803, %f1802, %p386;
$L__BB0_281:
	mul.f32 	%f1805, %f2124, %f2124;
	mul.f32 	%f1806, %f2124, %f1805;
	mul.f32 	%f1807, %f2124, %f1806;
	add.s32 	%r1137, %r1353, 1;
	mul.rn.f32 	%f1808, %f2129, %f2129;
	and.b32  	%r1138, %r1353, 1;
	setp.eq.b32 	%p387, %r1138, 1;
	selp.f32 	%f1809, %f2129, 0f3F800000, %p387;
	fma.rn.f32 	%f1810, %f1808, %f1809, 0f00000000;
	fma.rn.f32 	%f1811, %f1808, 0f37CBAC00, 0fBAB607ED;
	selp.f32 	%f1812, 0fB94D4153, %f1811, %p387;
	selp.f32 	%f1813, 0f3C0885E4, 0f3D2AAABB, %p387;
	fma.rn.f32 	%f1814, %f1812, %f1808, %f1813;
	selp.f32 	%f1815, 0fBE2AAAA8, 0fBEFFFFFF, %p387;
	fma.rn.f32 	%f1816, %f1814, %f1808, %f1815;
	fma.rn.f32 	%f1817, %f1816, %f1810, %f1809;
	and.b32  	%r1139, %r1137, 2;
	setp.eq.s32 	%p388, %r1139, 0;
	mov.f32 	%f1818, 0f00000000;
	sub.f32 	%f1819, %f1818, %f1817;
	selp.f32 	%f397, %f1817, %f1819, %p388;
	mul.f32 	%f1820, %f2133, %f1807;
	fma.rn.f32 	%f2133, %f1820, 0f41000000, 0f3F800000;
	mul.f32 	%f399, %f2134, %f1807;
	mul.f32 	%f1821, %f391, 0f3F22F983;
	cvt.rni.s32.f32 	%r1361, %f1821;
	cvt.rn.f32.s32 	%f1822, %r1361;
	fma.rn.f32 	%f1823, %f1822, 0fBFC90FDA, %f391;
	fma.rn.f32 	%f1824, %f1822, 0fB3A22168, %f1823;
	fma.rn.f32 	%f2131, %f1822, 0fA7C234C5, %f1824;
	abs.f32 	%f401, %f391;
	setp.ltu.f32 	%p389, %f401, 0f47CE4780;
	mov.u32 	%r1357, %r1361;
	mov.f32 	%f2130, %f2131;
	@%p389 bra 	$L__BB0_289;
	setp.neu.f32 	%p390, %f401, 0f7F800000;
	@%p390 bra 	$L__BB0_284;
	mov.f32 	%f1827, 0f00000000;
	mul.rn.f32 	%f2130, %f391, %f1827;
	mov.b32 	%r1357, 0;
	bra.uni 	$L__BB0_289;
$L__BB0_284:
	mov.b64 	%rd500, 0;
	mov.b32 	%r1354, 0;
$L__BB0_285:
	.pragma "nounroll";
	mul.wide.u32 	%rd432, %r1354, 4;
	mov.u64 	%rd433, __cudart_i2opi_f;
	add.s64 	%rd434, %rd433, %rd432;
	ld.global.nc.u32 	%r1141, [%rd434];
	mov.b32 	%r1142, %f391;
	shl.b32 	%r1143, %r1142, 8;
	or.b32  	%r1144, %r1143, -2147483648;
	mad.wide.u32 	%rd435, %r1141, %r1144, %rd500;
	shr.u64 	%rd500, %rd435, 32;
	add.s64 	%rd436, %rd5, %rd432;
	st.local.u32 	[%rd436], %rd435;
	add.s32 	%r1354, %r1354, 1;
	setp.ne.s32 	%p391, %r1354, 6;
	@%p391 bra 	$L__BB0_285;
	shr.u32 	%r1146, %r1142, 23;
	st.local.u32 	[%rd5+24], %rd500;
	and.b32  	%r403, %r1146, 31;
	and.b32  	%r1147, %r1146, 224;
	add.s32 	%r1148, %r1147, -128;
	shr.u32 	%r1149, %r1148, 5;
	mul.wide.u32 	%rd437, %r1149, 4;
	sub.s64 	%rd100, %rd5, %rd437;
	ld.local.u32 	%r1355, [%rd100+24];
	ld.local.u32 	%r1356, [%rd100+20];
	setp.eq.s32 	%p392, %r403, 0;
	@%p392 bra 	$L__BB0_288;
	shf.l.wrap.b32 	%r1355, %r1356, %r1355, %r403;
	ld.local.u32 	%r1150, [%rd100+16];
	shf.l.wrap.b32 	%r1356, %r1150, %r1356, %r403;
$L__BB0_288:
	shr.u32 	%r1151, %r1355, 30;
	shf.l.wrap.b32 	%r1152, %r1356, %r1355, 2;
	shl.b32 	%r1153, %r1356, 2;
	shr.u32 	%r1154, %r1152, 31;
	add.s32 	%r1155, %r1154, %r1151;
	neg.s32 	%r1156, %r1155;
	mov.b32 	%r1157, %f391;
	setp.lt.s32 	%p393, %r1157, 0;
	selp.b32 	%r1357, %r1156, %r1155, %p393;
	xor.b32  	%r1158, %r1152, %r1157;
	shr.s32 	%r1159, %r1152, 31;
	xor.b32  	%r1160, %r1159, %r1152;
	xor.b32  	%r1161, %r1159, %r1153;
	cvt.u64.u32 	%rd438, %r1160;
	shl.b64 	%rd439, %rd438, 32;
	cvt.u64.u32 	%rd440, %r1161;
	or.b64  	%rd441, %rd439, %rd440;
	cvt.rn.f64.s64 	%fd59, %rd441;
	mul.f64 	%fd60, %fd59, 0d3BF921FB54442D19;
	cvt.rn.f32.f64 	%f1825, %fd60;
	neg.f32 	%f1826, %f1825;
	setp.lt.s32 	%p394, %r1158, 0;
	selp.f32 	%f2130, %f1826, %f1825, %p394;
$L__BB0_289:
	add.s32 	%r1163, %r1357, 1;
	mul.rn.f32 	%f1828, %f2130, %f2130;
	and.b32  	%r1164, %r1357, 1;
	setp.eq.b32 	%p396, %r1164, 1;
	selp.f32 	%f1829, %f2130, 0f3F800000, %p396;
	fma.rn.f32 	%f1830, %f1828, %f1829, 0f00000000;
	fma.rn.f32 	%f1831, %f1828, 0f37CBAC00, 0fBAB607ED;
	selp.f32 	%f1832, 0fB94D4153, %f1831, %p396;
	selp.f32 	%f1833, 0f3C0885E4, 0f3D2AAABB, %p396;
	fma.rn.f32 	%f1834, %f1832, %f1828, %f1833;
	selp.f32 	%f1835, 0fBE2AAAA8, 0fBEFFFFFF, %p396;
	fma.rn.f32 	%f1836, %f1834, %f1828, %f1835;
	fma.rn.f32 	%f1837, %f1836, %f1830, %f1829;
	and.b32  	%r1165, %r1163, 2;
	setp.eq.s32 	%p397, %r1165, 0;
	mov.f32 	%f1838, 0f00000000;
	sub.f32 	%f1839, %f1838, %f1837;
	selp.f32 	%f405, %f1837, %f1839, %p397;
	@%p389 bra 	$L__BB0_297;
	setp.neu.f32 	%p398, %f401, 0f7F800000;
	@%p398 bra 	$L__BB0_292;
	mov.f32 	%f1842, 0f00000000;
	mul.rn.f32 	%f2131, %f391, %f1842;
	mov.b32 	%r1361, 0;
	bra.uni 	$L__BB0_297;
$L__BB0_292:
	mov.b32 	%r412, %f391;
	mov.b64 	%rd501, 0;
	mov.b32 	%r1358, 0;
$L__BB0_293:
	.pragma "nounroll";
	mul.wide.u32 	%rd443, %r1358, 4;
	mov.u64 	%rd444, __cudart_i2opi_f;
	add.s64 	%rd445, %rd444, %rd443;
	ld.global.nc.u32 	%r1167, [%rd445];
	shl.b32 	%r1168, %r412, 8;
	or.b32  	%r1169, %r1168, -2147483648;
	mad.wide.u32 	%rd446, %r1167, %r1169, %rd501;
	shr.u64 	%rd501, %rd446, 32;
	add.s64 	%rd447, %rd4, %rd443;
	st.local.u32 	[%rd447], %rd446;
	add.s32 	%r1358, %r1358, 1;
	setp.ne.s32 	%p399, %r1358, 6;
	@%p399 bra 	$L__BB0_293;
	shr.u32 	%r1170, %r412, 23;
	st.local.u32 	[%rd4+24], %rd501;
	and.b32  	%r415, %r1170, 31;
	and.b32  	%r1171, %r1170, 224;
	add.s32 	%r1172, %r1171, -128;
	shr.u32 	%r1173, %r1172, 5;
	mul.wide.u32 	%rd448, %r1173, 4;
	sub.s64 	%rd103, %rd4, %rd448;
	ld.local.u32 	%r1359, [%rd103+24];
	ld.local.u32 	%r1360, [%rd103+20];
	setp.eq.s32 	%p400, %r415, 0;
	@%p400 bra 	$L__BB0_296;
	shf.l.wrap.b32 	%r1359, %r1360, %r1359, %r415;
	ld.local.u32 	%r1174, [%rd103+16];
	shf.l.wrap.b32 	%r1360, %r1174, %r1360, %r415;
$L__BB0_296:
	shr.u32 	%r1175, %r1359, 30;
	shf.l.wrap.b32 	%r1176, %r1360, %r1359, 2;
	shl.b32 	%r1177, %r1360, 2;
	shr.u32 	%r1178, %r1176, 31;
	add.s32 	%r1179, %r1178, %r1175;
	neg.s32 	%r1180, %r1179;
	setp.lt.s32 	%p401, %r412, 0;
	selp.b32 	%r1361, %r1180, %r1179, %p401;
	xor.b32  	%r1181, %r1176, %r412;
	shr.s32 	%r1182, %r1176, 31;
	xor.b32  	%r1183, %r1182, %r1176;
	xor.b32  	%r1184, %r1182, %r1177;
	cvt.u64.u32 	%rd449, %r1183;
	shl.b64 	%rd450, %rd449, 32;
	cvt.u64.u32 	%rd451, %r1184;
	or.b64  	%rd452, %rd450, %rd451;
	cvt.rn.f64.s64 	%fd61, %rd452;
	mul.f64 	%fd62, %fd61, 0d3BF921FB54442D19;
	cvt.rn.f32.f64 	%f1840, %fd62;
	neg.f32 	%f1841, %f1840;
	setp.lt.s32 	%p402, %r1181, 0;
	selp.f32 	%f2131, %f1841, %f1840, %p402;
$L__BB0_297:
	mul.rn.f32 	%f1843, %f2131, %f2131;
	and.b32  	%r1186, %r1361, 1;
	setp.eq.b32 	%p404, %r1186, 1;
	selp.f32 	%f1844, 0f3F800000, %f2131, %p404;
	fma.rn.f32 	%f1845, %f1843, %f1844, 0f00000000;
	fma.rn.f32 	%f1846, %f1843, 0f37CBAC00, 0fBAB607ED;
	selp.f32 	%f1847, %f1846, 0fB94D4153, %p404;
	selp.f32 	%f1848, 0f3D2AAABB, 0f3C0885E4, %p404;
	fma.rn.f32 	%f1849, %f1847, %f1843, %f1848;
	selp.f32 	%f1850, 0fBEFFFFFF, 0fBE2AAAA8, %p404;
	fma.rn.f32 	%f1851, %f1849, %f1843, %f1850;
	fma.rn.f32 	%f1852, %f1851, %f1845, %f1844;
	and.b32  	%r1187, %r1361, 2;
	setp.eq.s32 	%p405, %r1187, 0;
	mov.f32 	%f1853, 0f00000000;
	sub.f32 	%f1854, %f1853, %f1852;
	selp.f32 	%f1855, %f1852, %f1854, %p405;
	mul.f32 	%f409, %f397, %f1855;
	@%p381 bra 	$L__BB0_305;
	setp.neu.f32 	%p406, %f393, 0f7F800000;
	@%p406 bra 	$L__BB0_300;
	mov.f32 	%f1858, 0f00000000;
	mul.rn.f32 	%f2132, %f390, %f1858;
	mov.b32 	%r1365, 0;
	bra.uni 	$L__BB0_305;
$L__BB0_300:
	mov.b32 	%r424, %f390;
	shl.b32 	%r1189, %r424, 8;
	or.b32  	%r425, %r1189, -2147483648;
	mov.b64 	%rd502, 0;
	mov.b32 	%r1362, 0;
$L__BB0_301:
	.pragma "nounroll";
	mul.wide.u32 	%rd454, %r1362, 4;
	add.s64 	%rd456, %rd455, %rd454;
	ld.global.nc.u32 	%r1190, [%rd456];
	mad.wide.u32 	%rd457, %r1190, %r425, %rd502;
	shr.u64 	%rd502, %rd457, 32;
	add.s64 	%rd458, %rd3, %rd454;
	st.local.u32 	[%rd458], %rd457;
	add.s32 	%r1362, %r1362, 1;
	setp.ne.s32 	%p407, %r1362, 6;
	@%p407 bra 	$L__BB0_301;
	shr.u32 	%r1191, %r424, 23;
	st.local.u32 	[%rd3+24], %rd502;
	and.b32  	%r428, %r1191, 31;
	and.b32  	%r1192, %r1191, 224;
	add.s32 	%r1193, %r1192, -128;
	shr.u32 	%r1194, %r1193, 5;
	mul.wide.u32 	%rd459, %r1194, 4;
	sub.s64 	%rd106, %rd3, %rd459;
	ld.local.u32 	%r1363, [%rd106+24];
	ld.local.u32 	%r1364, [%rd106+20];
	setp.eq.s32 	%p408, %r428, 0;
	@%p408 bra 	$L__BB0_304;
	shf.l.wrap.b32 	%r1363, %r1364, %r1363, %r428;
	ld.local.u32 	%r1195, [%rd106+16];
	shf.l.wrap.b32 	%r1364, %r1195, %r1364, %r428;
$L__BB0_304:
	shr.u32 	%r1196, %r1363, 30;
	shf.l.wrap.b32 	%r1197, %r1364, %r1363, 2;
	shl.b32 	%r1198, %r1364, 2;
	shr.u32 	%r1199, %r1197, 31;
	add.s32 	%r1200, %r1199, %r1196;
	neg.s32 	%r1201, %r1200;
	setp.lt.s32 	%p409, %r424, 0;
	selp.b32 	%r1365, %r1201, %r1200, %p409;
	xor.b32  	%r1202, %r1197, %r424;
	shr.s32 	%r1203, %r1197, 31;
	xor.b32  	%r1204, %r1203, %r1197;
	xor.b32  	%r1205, %r1203, %r1198;
	cvt.u64.u32 	%rd460, %r1204;
	shl.b64 	%rd461, %rd460, 32;
	cvt.u64.u32 	%rd462, %r1205;
	or.b64  	%rd463, %rd461, %rd462;
	cvt.rn.f64.s64 	%fd63, %rd463;
	mul.f64 	%fd64, %fd63, 0d3BF921FB54442D19;
	cvt.rn.f32.f64 	%f1856, %fd64;
	neg.f32 	%f1857, %f1856;
	setp.lt.s32 	%p410, %r1202, 0;
	selp.f32 	%f2132, %f1857, %f1856, %p410;
$L__BB0_305:
	mul.rn.f32 	%f1859, %f2132, %f2132;
	and.b32  	%r1207, %r1365, 1;
	setp.eq.b32 	%p411, %r1207, 1;
	selp.f32 	%f1860, 0f3F800000, %f2132, %p411;
	fma.rn.f32 	%f1861, %f1859, %f1860, 0f00000000;
	fma.rn.f32 	%f1862, %f1859, 0f37CBAC00, 0fBAB607ED;
	selp.f32 	%f1863, %f1862, 0fB94D4153, %p411;
	selp.f32 	%f1864, 0f3D2AAABB, 0f3C0885E4, %p411;
	fma.rn.f32 	%f1865, %f1863, %f1859, %f1864;
	selp.f32 	%f1866, 0fBEFFFFFF, 0fBE2AAAA8, %p411;
	fma.rn.f32 	%f1867, %f1865, %f1859, %f1866;
	fma.rn.f32 	%f1868, %f1867, %f1861, %f1860;
	and.b32  	%r1208, %r1365, 2;
	setp.eq.s32 	%p412, %r1208, 0;
	mov.f32 	%f1869, 0f00000000;
	sub.f32 	%f1870, %f1869, %f1868;
	selp.f32 	%f1871, %f1868, %f1870, %p412;
	mul.f32 	%f1872, %f397, %f405;
	fma.rn.f32 	%f2128, %f399, %f1872, %f2118;
	fma.rn.f32 	%f2127, %f399, %f409, %f2119;
	fma.rn.f32 	%f2126, %f399, %f1871, %f2120;
	fma.rn.f32 	%f1873, %f399, 0f00000000, %f2121;
	mul.f32 	%f1874, %f2127, %f2127;
	fma.rn.f32 	%f1875, %f2128, %f2128, %f1874;
	fma.rn.f32 	%f1876, %f2126, %f2126, %f1875;
	fma.rn.f32 	%f2124, %f1873, %f1873, %f1876;
	sqrt.rn.f32 	%f2134, %f2124;
	add.s32 	%r1349, %r1349, 1;
	setp.lt.u32 	%p413, %r1349, %r1228;
	setp.lt.f32 	%p414, %f2134, 0f40000000;
	and.pred  	%p415, %p413, %p414;
	@%p415 bra 	$L__BB0_273;
$L__BB0_306:
	setp.lt.f32 	%p416, %f2134, 0f00800000;
	mul.f32 	%f1878, %f2134, 0f4B000000;
	selp.f32 	%f1879, %f1878, %f2134, %p416;
	selp.f32 	%f1880, 0fC1B80000, 0f00000000, %p416;
	mov.b32 	%r1209, %f1879;
	add.s32 	%r1210, %r1209, -1059760811;
	and.b32  	%r1211, %r1210, -8388608;
	sub.s32 	%r1212, %r1209, %r1211;
	mov.b32 	%f1881, %r1212;
	cvt.rn.f32.s32 	%f1882, %r1211;
	fma.rn.f32 	%f1883, %f1882, 0f34000000, %f1880;
	add.f32 	%f1884, %f1881, 0fBF800000;
	fma.rn.f32 	%f1885, %f1884, 0fBE055027, 0f3E1039F6;
	fma.rn.f32 	%f1886, %f1885, %f1884, 0fBDF8CDCC;
	fma.rn.f32 	%f1887, %f1886, %f1884, 0f3E0F2955;
	fma.rn.f32 	%f1888, %f1887, %f1884, 0fBE2AD8B9;
	fma.rn.f32 	%f1889, %f1888, %f1884, 0f3E4CED0B;
	fma.rn.f32 	%f1890, %f1889, %f1884, 0fBE7FFF22;
	fma.rn.f32 	%f1891, %f1890, %f1884, 0f3EAAAA78;
	fma.rn.f32 	%f1892, %f1891, %f1884, 0fBF000000;
	mul.f32 	%f1893, %f1884, %f1892;
	fma.rn.f32 	%f1894, %f1893, %f1884, %f1884;
	fma.rn.f32 	%f1895, %f1883, 0f3F317218, %f1894;
	setp.gt.u32 	%p417, %r1209, 2139095039;
	fma.rn.f32 	%f1896, %f1879, 0f7F800000, 0f7F800000;
	selp.f32 	%f1897, %f1896, %f1895, %p417;
	setp.eq.f32 	%p418, %f1879, 0f00000000;
	mul.f32 	%f1898, %f1897, 0f3F000000;
	selp.f32 	%f1899, 0fFF800000, %f1898, %p418;
	mul.f32 	%f1900, %f2134, %f1899;
	div.rn.f32 	%f420, %f1900, %f2133;
	add.f32 	%f2122, %f2122, %f420;
	setp.le.f32 	%p419, %f420, 0f00000000;
	@%p419 bra 	$L__BB0_308;
	fma.rn.f32 	%f2118, %f359, %f420, %f2118;
	fma.rn.f32 	%f2119, %f360, %f420, %f2119;
	fma.rn.f32 	%f2120, %f361, %f420, %f2120;
	fma.rn.f32 	%f2121, %f362, %f420, %f2121;
	add.s32 	%r1366, %r1366, 1;
	setp.gt.f32 	%p420, %f420, %f2010;
	setp.lt.f32 	%p421, %f2122, %f376;
	and.pred  	%p422, %p420, %p421;
	@%p422 bra 	$L__BB0_271;
$L__BB0_308:
	setp.geu.f32 	%p423, %f420, %f2010;
	or.pred  	%p424, %p436, %p423;
	selp.f32 	%f2135, 0f3F800000, 0f3F19999A, %p423;
	@%p424 bra 	$L__BB0_310;
	cvt.rn.f32.u32 	%f1901, %r1366;
	div.rn.f32 	%f1902, %f1901, 0f437F0000;
	min.f32 	%f1903, %f1902, 0f3F000000;
	mov.f32 	%f1904, 0f3F19999A;
	sub.f32 	%f2135, %f1904, %f1903;
$L__BB0_310:
	sub.f32 	%f1905, %f4, %f2032;
	sub.f32 	%f1906, %f5, %f2031;
	sub.f32 	%f1907, %f6, %f2030;
	mov.f32 	%f1908, 0f00000000;
	sub.f32 	%f1909, %f1908, %f2029;
	mul.f32 	%f1910, %f1906, %f1906;
	fma.rn.f32 	%f1911, %f1905, %f1905, %f1910;
	fma.rn.f32 	%f1912, %f1907, %f1907, %f1911;
	fma.rn.f32 	%f1913, %f1909, %f1909, %f1912;
	rsqrt.approx.f32 	%f1914, %f1913;
	mul.f32 	%f429, %f1905, %f1914;
	mul.f32 	%f430, %f1906, %f1914;
	mul.f32 	%f431, %f1907, %f1914;
	mul.f32 	%f432, %f1909, %f1914;
	mul.f32 	%f1915, %f2111, %f430;
	fma.rn.f32 	%f1916, %f2110, %f429, %f1915;
	fma.rn.f32 	%f1917, %f2112, %f431, %f1916;
	fma.rn.f32 	%f433, %f2113, %f432, %f1917;
	setp.geu.f32 	%p425, %f433, 0f00000000;
	@%p425 bra 	$L__BB0_312;
	mul.f32 	%f2137, %f2114, 0f3D4CCCCD;
	mul.f32 	%f2138, %f2115, 0f3D4CCCCD;
	mul.f32 	%f2139, %f2116, 0f3D4CCCCD;
	bra.uni 	$L__BB0_318;
$L__BB0_312:
	sub.f32 	%f1919, %f11, %f2032;
	sub.f32 	%f1920, %f12, %f2031;
	sub.f32 	%f1921, %f13, %f2030;
	sub.f32 	%f1922, %f14, %f2029;
	mul.f32 	%f1923, %f1920, %f1920;
	fma.rn.f32 	%f1924, %f1919, %f1919, %f1923;
	fma.rn.f32 	%f1925, %f1921, %f1921, %f1924;
	fma.rn.f32 	%f1926, %f1922, %f1922, %f1925;
	rsqrt.approx.f32 	%f1927, %f1926;
	fma.rn.f32 	%f1928, %f1919, %f1927, %f429;
	fma.rn.f32 	%f1929, %f1920, %f1927, %f430;
	fma.rn.f32 	%f1930, %f1921, %f1927, %f431;
	fma.rn.f32 	%f1931, %f1922, %f1927, %f432;
	mul.f32 	%f1932, %f1928, 0f3F000000;
	mul.f32 	%f1933, %f1929, 0f3F000000;
	mul.f32 	%f1934, %f1930, 0f3F000000;
	mul.f32 	%f1935, %f1931, 0f3F000000;
	mul.f32 	%f1936, %f2111, %f1933;
	fma.rn.f32 	%f1937, %f2110, %f1932, %f1936;
	fma.rn.f32 	%f1938, %f2112, %f1934, %f1937;
	fma.rn.f32 	%f438, %f2113, %f1935, %f1938;
	abs.f32 	%f439, %f438;
	setp.eq.f32 	%p426, %f438, 0f3F800000;
	mov.f32 	%f2136, 0f3F800000;
	@%p426 bra 	$L__BB0_317;
	setp.num.f32 	%p427, %f439, %f439;
	@%p427 bra 	$L__BB0_315;
	mov.f32 	%f1994, 0f41F00000;
	add.rn.f32 	%f2136, %f438, %f1994;
	bra.uni 	$L__BB0_317;
$L__BB0_315:
	setp.lt.f32 	%p428, %f439, 0f00800000;
	mul.f32 	%f1939, %f439, 0f4B800000;
	selp.f32 	%f1940, %f1939, %f439, %p428;
	mov.b32 	%r1213, %f1940;
	add.s32 	%r1214, %r1213, -1060439283;
	and.b32  	%r1215, %r1214, -8388608;
	sub.s32 	%r1216, %r1213, %r1215;
	mov.b32 	%f1941, %r1216;
	cvt.rn.f32.s32 	%f1942, %r1215;
	selp.f32 	%f1943, 0fC1C00000, 0f00000000, %p428;
	fma.rn.f32 	%f1944, %f1942, 0f34000000, %f1943;
	add.f32 	%f1945, %f1941, 0fBF800000;
	add.f32 	%f1946, %f1941, 0f3F800000;
	rcp.approx.ftz.f32 	%f1947, %f1946;
	add.f32 	%f1948, %f1945, %f1945;
	mul.f32 	%f1949, %f1948, %f1947;
	mul.f32 	%f1950, %f1949, %f1949;
	neg.f32 	%f1951, %f1949;
	sub.f32 	%f1952, %f1945, %f1949;
	add.f32 	%f1953, %f1952, %f1952;
	fma.rn.f32 	%f1954, %f1951, %f1945, %f1953;
	mul.rn.f32 	%f1955, %f1947, %f1954;
	fma.rn.f32 	%f1956, %f1950, 0f3A2C32E4, 0f3B52E7DB;
	fma.rn.f32 	%f1957, %f1956, %f1950, 0f3C93BB73;
	fma.rn.f32 	%f1958, %f1957, %f1950, 0f3DF6384F;
	mul.rn.f32 	%f1959, %f1958, %f1950;
	fma.rn.f32 	%f1960, %f1949, 0f3FB8AA3B, %f1944;
	mul.f32 	%f1961, %f1959, 0f40400000;
	sub.f32 	%f1962, %f1944, %f1960;
	fma.rn.f32 	%f1963, %f1949, 0f3FB8AA3B, %f1962;
	fma.rn.f32 	%f1964, %f1955, 0f3FB8AA3B, %f1963;
	fma.rn.f32 	%f1965, %f1949, 0f32A55E34, %f1964;
	fma.rn.f32 	%f1966, %f1961, %f1955, %f1965;
	fma.rn.f32 	%f1967, %f1959, %f1949, %f1966;
	add.rn.f32 	%f1968, %f1960, %f1967;
	mov.f32 	%f1969, 0f41F00000;
	mul.rn.f32 	%f1970, %f1968, %f1969;
	cvt.rni.f32.f32 	%f1971, %f1970;
	sub.f32 	%f1972, %f1970, %f1971;
	neg.f32 	%f1973, %f1970;
	fma.rn.f32 	%f1974, %f1968, 0f41F00000, %f1973;
	neg.f32 	%f1975, %f1960;
	add.rn.f32 	%f1976, %f1968, %f1975;
	neg.f32 	%f1977, %f1976;
	add.rn.f32 	%f1978, %f1967, %f1977;
	fma.rn.f32 	%f1979, %f1978, 0f41F00000, %f1974;
	add.f32 	%f1980, %f1972, %f1979;
	setp.gt.f32 	%p429, %f1971, 0f00000000;
	selp.b32 	%r1217, 0, -2097152000, %p429;
	setp.neu.f32 	%p430, %f438, 0f00000000;
	setp.neu.f32 	%p431, %f439, 0f7F800000;
	setp.lt.f32 	%p432, %f1970, 0f00000000;
	selp.f32 	%f1981, 0f00000000, 0f7F800000, %p432;
	abs.f32 	%f1982, %f1970;
	setp.gt.f32 	%p433, %f1982, 0f43180000;
	cvt.rzi.s32.f32 	%r1218, %f1971;
	shl.b32 	%r1219, %r1218, 23;
	sub.s32 	%r1220, %r1219, %r1217;
	mov.b32 	%f1983, %r1220;
	add.s32 	%r1221, %r1217, 2130706432;
	mov.b32 	%f1984, %r1221;
	fma.rn.f32 	%f1985, %f1980, 0f391FCB8E, 0f3AAF85ED;
	fma.rn.f32 	%f1986, %f1985, %f1980, 0f3C1D9856;
	fma.rn.f32 	%f1987, %f1986, %f1980, 0f3D6357BB;
	fma.rn.f32 	%f1988, %f1987, %f1980, 0f3E75FDEC;
	fma.rn.f32 	%f1989, %f1988, %f1980, 0f3F317218;
	fma.rn.f32 	%f1990, %f1989, %f1980, 0f3F800000;
	mul.f32 	%f1991, %f1990, %f1984;
	mul.f32 	%f1992, %f1991, %f1983;
	selp.f32 	%f2136, %f1981, %f1992, %p433;
	and.pred  	%p434, %p430, %p431;
	@%p434 bra 	$L__BB0_317;
	add.f32 	%f1993, %f438, %f438;
	mov.b32 	%r1222, %f1993;
	and.b32  	%r1223, %r1222, 2147483647;
	mov.b32 	%f2136, %r1223;
$L__BB0_317:
	mul.f32 	%f1995, %f2136, 0f3F266666;
	fma.rn.f32 	%f1996, %f2114, %f433, %f1995;
	fma.rn.f32 	%f1997, %f2115, %f433, %f1995;
	fma.rn.f32 	%f1998, %f2116, %f433, %f1995;
	fma.rn.f32 	%f2137, %f2114, 0f3D4CCCCD, %f1996;
	fma.rn.f32 	%f2138, %f2115, 0f3D4CCCCD, %f1997;
	fma.rn.f32 	%f2139, %f2116, 0f3D4CCCCD, %f1998;
$L__BB0_318:
	mul.f32 	%f2140, %f2135, %f2137;
	mul.f32 	%f2141, %f2135, %f2138;
	mul.f32 	%f2142, %f2135, %f2139;
$L__BB0_319:
	ld.param.u32 	%r1227, [MandelbulbGPU_param_3];
	ld.param.u64 	%rd468, [MandelbulbGPU_param_0];
	cvta.to.global.u64 	%rd107, %rd468;
	not.b32 	%r1224, %r4;
	add.s32 	%r1225, %r2, %r1224;
	mad.lo.s32 	%r1226, %r1225, %r1, %r3;
	mul.lo.s32 	%r440, %r1226, 3;
	min.f32 	%f2000, %f2140, 0f3F800000;
	max.f32 	%f460, %f2000, 0f00000000;
	min.f32 	%f2001, %f2141, 0f3F800000;
	max.f32 	%f461, %f2001, 0f00000000;
	min.f32 	%f2002, %f2142, 0f3F800000;
	max.f32 	%f462, %f2002, 0f00000000;
	setp.eq.s32 	%p435, %r1227, 0;
	@%p435 bra 	$L__BB0_321;
	mul.wide.s32 	%rd464, %r440, 4;
	add.s64 	%rd465, %rd107, %rd464;
	ld.global.f32 	%f2003, [%rd465];
	add.f32 	%f2004, %f460, %f2003;
	st.global.f32 	[%rd465], %f2004;
	ld.global.f32 	%f2005, [%rd465+4];
	add.f32 	%f2006, %f461, %f2005;
	st.global.f32 	[%rd465+4], %f2006;
	ld.global.f32 	%f2007, [%rd465+8];
	add.f32 	%f2008, %f462, %f2007;
	st.global.f32 	[%rd465+8], %f2008;
	bra.uni 	$L__BB0_322;
$L__BB0_321:
	mul.wide.s32 	%rd466, %r440, 4;
	add.s64 	%rd467, %rd107, %rd466;
	st.global.f32 	[%rd467], %f460;
	st.global.f32 	[%rd467+4], %f461;
	st.global.f32 	[%rd467+8], %f462;
$L__BB0_322:
	ret;

}


// ===== COMPILED SASS (sm_100) =====

	.target	sm_100

	.elftype	@"ET_EXEC"


//--------------------- .note.nv.tkinfo           --------------------------
	.section	.note.nv.tkinfo,"",@"SHT_NOTE"
	.sectionflags	@"SHF_NOTE_NV_TKINFO"
	.tkinfo
        /*0018*/ 	.word	0x00000002
        /*0030*/ 	.string	""
        /*0030*/ 	.string	"ptxas"
        /*0030*/ 	.string	"Cuda compilation tools, release 13.0, V13.0.88"
        /*0030*/ 	.string	"Build cuda_13.0.r13.0/compiler.36424714_0"
        /*0030*/ 	.string	"-arch sm_100 -m 64 "



//--------------------- .note.nv.cuinfo           --------------------------
	.section	.note.nv.cuinfo,"",@"SHT_NOTE"
	.sectionflags	@"SHF_NOTE_NV_CUINFO"
        /*0018*/ 	.short	0x0002
        /*001a*/ 	.short	0x0064
        /*001c*/ 	.short	0x0082
	.zero		2


//--------------------- .nv.info                  --------------------------
	.section	.nv.info,"",@"SHT_CUDA_INFO"
	.align	4


	//----- nvinfo : EIATTR_REGCOUNT
	.align		4
        /*0000*/ 	.byte	0x04, 0x2f
        /*0002*/ 	.short	(.L_2 - .L_1)
	.align		4
.L_1:
        /*0004*/ 	.word	index@(MandelbulbGPU)
        /*0008*/ 	.word	0x00000038


	//----- nvinfo : EIATTR_FRAME_SIZE
	.align		4
.L_2:
        /*000c*/ 	.byte	0x04, 0x11
        /*000e*/ 	.short	(.L_4 - .L_3)
	.align		4
.L_3:
        /*0010*/ 	.word	index@($__internal_2_$__cuda_sm3x_div_rn_noftz_f32_slowpath)
        /*0014*/ 	.word	0x00000020


	//----- nvinfo : EIATTR_FRAME_SIZE
	.align		4
.L_4:
        /*0018*/ 	.byte	0x04, 0x11
        /*001a*/ 	.short	(.L_6 - .L_5)
	.align		4
.L_5:
        /*001c*/ 	.word	index@($__internal_1_$__cuda_sm20_sqrt_rn_f32_slowpath)
        /*0020*/ 	.word	0x00000020


	//----- nvinfo : EIATTR_FRAME_SIZE
	.align		4
.L_6:
        /*0024*/ 	.byte	0x04, 0x11
        /*0026*/ 	.short	(.L_8 - .L_7)
	.align		4
.L_7:
        /*0028*/ 	.word	index@($__internal_0_$__cuda_sm20_rcp_rn_f32_slowpath)
        /*002c*/ 	.word	0x00000020


	//----- nvinfo : EIATTR_FRAME_SIZE
	.align		4
.L_8:
        /*0030*/ 	.byte	0x04, 0x11
        /*0032*/ 	.short	(.L_10 - .L_9)
	.align		4
.L_9:
        /*0034*/ 	.word	index@(MandelbulbGPU)
        /*0038*/ 	.word	0x00000020


	//----- nvinfo : EIATTR_MIN_STACK_SIZE
	.align		4
.L_10:
        /*003c*/ 	.byte	0x04, 0x12
        /*003e*/ 	.short	(.L_12 - .L_11)
	.align		4
.L_11:
        /*0040*/ 	.word	index@(MandelbulbGPU)
        /*0044*/ 	.word	0x00000020
.L_12:


//--------------------- .nv.compat                --------------------------
	.section	.nv.compat,"",@"SHT_CUDA_COMPAT_INFO"
	.align	4
        /*0000*/ 	.byte	0x02, 0x09, 0x00, 0x00, 0x02, 0x02, 0x01, 0x00, 0x02, 0x05, 0x05, 0x00, 0x03, 0x07, 0x01, 0x01
        /*0010*/ 	.byte	0x02, 0x03, 0x00, 0x00, 0x02, 0x06, 0x01, 0x00, 0x04, 0x0b, 0x08, 0x00, 0x01, 0x00, 0x00, 0x00
        /*0020*/ 	.byte	0x00, 0x00, 0x00, 0x00


//--------------------- .nv.info.MandelbulbGPU    --------------------------
	.section	.nv.info.MandelbulbGPU,"",@"SHT_CUDA_INFO"
	.sectionflags	@""
	.align	4


	//----- nvinfo : EIATTR_CUDA_API_VERSION
	.align		4
        /*0000*/ 	.byte	0x04, 0x37
        /*0002*/ 	.short	(.L_14 - .L_13)
.L_13:
        /*0004*/ 	.word	0x00000082


	//----- nvinfo : EIATTR_KPARAM_INFO
	.align		4
.L_14:
        /*0008*/ 	.byte	0x04, 0x17
        /*000a*/ 	.short	(.L_16 - .L_15)
.L_15:
        /*000c*/ 	.word	0x00000000
        /*0010*/ 	.short	0x0005
        /*0012*/ 	.short	0x0020
        /*0014*/ 	.byte	0x00, 0xf0, 0x11, 0x00


	//----- nvinfo : EIATTR_KPARAM_INFO
	.align		4
.L_16:
        /*0018*/ 	.byte	0x04, 0x17
        /*001a*/ 	.short	(.L_18 - .L_17)
.L_17:
        /*001c*/ 	.word	0x00000000
        /*0020*/ 	.short	0x0004
        /*0022*/ 	.short	0x001c
        /*0024*/ 	.byte	0x00, 0xf0, 0x11, 0x00


	//----- nvinfo : EIATTR_KPARAM_INFO
	.align		4
.L_18:
        /*0028*/ 	.byte	0x04, 0x17
        /*002a*/ 	.short	(.L_20 - .L_19)
.L_19:
        /*002c*/ 	.word	0x00000000
        /*0030*/ 	.short	0x0003
        /*0032*/ 	.short	0x0018
        /*0034*/ 	.byte	0x00, 0xf0, 0x11, 0x00


	//----- nvinfo : EIATTR_KPARAM_INFO
	.align		4
.L_20:
        /*0038*/ 	.byte	0x04, 0x17
        /*003a*/ 	.short	(.L_22 - .L_21)
.L_21:
        /*003c*/ 	.word	0x00000000
        /*0040*/ 	.short	0x0002
        /*0042*/ 	.short	0x0010
        /*0044*/ 	.byte	0x00, 0xf5, 0x21, 0x00


	//----- nvinfo : EIATTR_KPARAM_INFO
	.align		4
.L_22:
        /*0048*/ 	.byte	0x04, 0x17
        /*004a*/ 	.short	(.L_24 - .L_23)
.L_23:
        /*004c*/ 	.word	0x00000000
        /*0050*/ 	.short	0x0001
        /*0052*/ 	.short	0x0008
        /*0054*/ 	.byte	0x00, 0xf5, 0x21, 0x00


	//----- nvinfo : EIATTR_KPARAM_INFO
	.align		4
.L_24:
        /*0058*/ 	.byte	0x04, 0x17
        /*005a*/ 	.short	(.L_26 - .L_25)
.L_25:
        /*005c*/ 	.word	0x00000000
        /*0060*/ 	.short	0x0000
        /*0062*/ 	.short	0x0000
        /*0064*/ 	.byte	0x00, 0xf5, 0x21, 0x00


	//----- nvinfo : EIATTR_SPARSE_MMA_MASK
	.align		4
.L_26:
        /*0068*/ 	.byte	0x03, 0x50
        /*006a*/ 	.short	0x0000


	//----- nvinfo : EIATTR_MAXREG_COUNT
	.align		4
        /*006c*/ 	.byte	0x03, 0x1b
        /*006e*/ 	.short	0x00ff


	//----- nvinfo : EIATTR_MERCURY_ISA_VERSION
	.align		4
        /*0070*/ 	.byte	0x03, 0x5f
        /*0072*/ 	.short	0x0101


	//----- nvinfo : EIATTR_VRC_CTA_INIT_COUNT
	.align		4
        /*0074*/ 	.byte	0x02, 0x4a
	.zero		1
	.zero		1


	//----- nvinfo : EIATTR_EXIT_INSTR_OFFSETS
	.align		4
        /*0078*/ 	.byte	0x04, 0x1c
        /*007a*/ 	.short	(.L_28 - .L_27)


	//   ....[0]....
.L_27:
        /*007c*/ 	.word	0x00000200


	//   ....[1]....
        /*0080*/ 	.word	0x00011d00


	//   ....[2]....
        /*0084*/ 	.word	0x00011d60


	//----- nvinfo : EIATTR_CRS_STACK_SIZE
	.align		4
.L_28:
        /*0088*/ 	.byte	0x04, 0x1e
        /*008a*/ 	.short	(.L_30 - .L_29)
.L_29:
        /*008c*/ 	.word	0x00000000


	//----- nvinfo : EIATTR_CBANK_PARAM_SIZE
	.align		4
.L_30:
        /*0090*/ 	.byte	0x03, 0x19
        /*0092*/ 	.short	0x0024


	//----- nvinfo : EIATTR_PARAM_CBANK
	.align		4
        /*0094*/ 	.byte	0x04, 0x0a
        /*0096*/ 	.short	(.L_32 - .L_31)
	.align		4
.L_31:
        /*0098*/ 	.word	index@(.nv.constant0.MandelbulbGPU)
        /*009c*/ 	.short	0x0380
        /*009e*/ 	.short	0x0024


	//----- nvinfo : EIATTR_SW_WAR
	.align		4
.L_32:
        /*00a0*/ 	.byte	0x04, 0x36
        /*00a2*/ 	.short	(.L_34 - .L_33)
.L_33:
        /*00a4*/ 	.word	0x00000008
.L_34:


//--------------------- .nv.callgraph             --------------------------
	.section	.nv.callgraph,"",@"SHT_CUDA_CALLGRAPH"
	.align	4
	.sectionentsize	8
	.align		4
        /*0000*/ 	.word	0x00000000
	.align		4
        /*0004*/ 	.word	0xffffffff
	.align		4
        /*0008*/ 	.word	0x00000000
	.align		4
        /*000c*/ 	.word	0xfffffffe
	.align		4
        /*0010*/ 	.word	0x00000000
	.align		4
        /*0014*/ 	.word	0xfffffffd
	.align		4
        /*0018*/ 	.word	0x00000000
	.align		4
        /*001c*/ 	.word	0xfffffffc


//--------------------- .nv.constant4             --------------------------
	.section	.nv.constant4,"a",@progbits
	.align	8
	.align		8
.nv.constant4:
        /*0000*/ 	.dword	__cudart_i2opi_f


//--------------------- .text.MandelbulbGPU       --------------------------
	.section	.text.MandelbulbGPU,"ax",@progbits
	.align	128
        .global         MandelbulbGPU
        .type           MandelbulbGPU,@function
        .size           MandelbulbGPU,(.L_x_304 - MandelbulbGPU)
        .other          MandelbulbGPU,@"STO_CUDA_ENTRY STV_DEFAULT"
MandelbulbGPU:
.text.MandelbulbGPU:
[----:B------:R-:W0:Y:S08]  /*0000*/  LDC R1, c[0x0][0x37c] ;  /* 0x0000df00ff017b82 */ /* 0x000e300000000800 */
[----:B------:R-:W1:Y:S01]  /*0010*/  LDC.64 R2, c[0x0][0x390] ;  /* 0x0000e400ff027b82 */ /* 0x000e620000000a00 */
[----:B------:R-:W1:Y:S01]  /*0020*/  LDCU.64 UR6, c[0x0][0x358] ;  /* 0x00006b00ff0677ac */ /* 0x000e620008000a00 */
[----:B0-----:R-:W-:Y:S01]  /*0030*/  IADD3 R1, PT, PT, R1, -0x20, RZ ;  /* 0xffffffe001017810 */ /* 0x001fe20007ffe0ff */
[----:B-1----:R-:W2:Y:S04]  /*0040*/  LDG.E R0, desc[UR6][R2.64] ;  /* 0x0000000602007981 */ /* 0x002ea8000c1e1900 */
[----:B------:R-:W3:Y:S01]  /*0050*/  LDG.E R7, desc[UR6][R2.64+0x4] ;  /* 0x0000040602077981 */ /* 0x000ee2000c1e1900 */
[----:B------:R-:W0:Y:S01]  /*0060*/  S2UR UR4, SR_CTAID.X ;  /* 0x00000000000479c3 */ /* 0x000e220000002500 */
[----:B------:R-:W0:Y:S07]  /*0070*/  S2R R9, SR_TID.X ;  /* 0x0000000000097919 */ /* 0x000e2e0000002100 */
[----:B------:R-:W0:Y:S02]  /*0080*/  LDC R6, c[0x0][0x360] ;  /* 0x0000d800ff067b82 */ /* 0x000e240000000800 */
[----:B0-----:R-:W-:Y:S01]  /*0090*/  IMAD R9, R6, UR4, R9 ;  /* 0x0000000406097c24 */ /* 0x001fe2000f8e0209 */
[----:B--2---:R-:W-:-:S13]  /*00a0*/  R2UR UR8, R0 ;  /* 0x00000000000872ca */ /* 0x004fda00000e0000 */
[----:B------:R-:W0:Y:S01]  /*00b0*/  I2F.U32.RP R0, UR8 ;  /* 0x0000000800007d06 */ /* 0x000e220008209000 */
[----:B------:R-:W-:Y:S02]  /*00c0*/  IADD3 R11, PT, PT, RZ, -UR8, RZ ;  /* 0x80000008ff0b7c10 */ /* 0x000fe4000fffe0ff */
[----:B------:R-:W-:-:S05]  /*00d0*/  ISETP.NE.U32.AND P2, PT, RZ, UR8, PT ;  /* 0x00000008ff007c0c */ /* 0x000fca000bf45070 */
[----:B0-----:R-:W0:Y:S02]  /*00e0*/  MUFU.RCP R0, R0 ;  /* 0x0000000000007308 */ /* 0x001e240000001000 */
[----:B0-----:R-:W-:-:S06]  /*00f0*/  VIADD R4, R0, 0xffffffe ;  /* 0x0ffffffe00047836 */ /* 0x001fcc0000000000 */
[----:B------:R0:W1:Y:S02]  /*0100*/  F2I.FTZ.U32.TRUNC.NTZ R5, R4 ;  /* 0x0000000400057305 */ /* 0x000064000021f000 */
[----:B0-----:R-:W-:Y:S02]  /*0110*/  IMAD.MOV.U32 R4, RZ, RZ, RZ ;  /* 0x000000ffff047224 */ /* 0x001fe400078e00ff */
[----:B-1----:R-:W-:-:S04]  /*0120*/  IMAD R11, R11, R5, RZ ;  /* 0x000000050b0b7224 */ /* 0x002fc800078e02ff */
[----:B------:R-:W-:-:S06]  /*0130*/  IMAD.HI.U32 R8, R5, R11, R4 ;  /* 0x0000000b05087227 */ /* 0x000fcc00078e0004 */
[----:B------:R-:W-:-:S05]  /*0140*/  IMAD.HI.U32 R8, R8, R9, RZ ;  /* 0x0000000908087227 */ /* 0x000fca00078e00ff */
[----:B------:R-:W-:-:S05]  /*0150*/  IADD3 R0, PT, PT, -R8, RZ, RZ ;  /* 0x000000ff08007210 */ /* 0x000fca0007ffe1ff */
[----:B------:R-:W-:-:S05]  /*0160*/  IMAD R0, R0, UR8, R9 ;  /* 0x0000000800007c24 */ /* 0x000fca000f8e0209 */
[----:B------:R-:W-:-:S13]  /*0170*/  ISETP.GE.U32.AND P0, PT, R0, UR8, PT ;  /* 0x0000000800007c0c */ /* 0x000fda000bf06070 */
[----:B------:R-:W-:Y:S01]  /*0180*/  @P0 VIADD R0, R0, -UR8 ;  /* 0x8000000800000c36 */ /* 0x000fe20008000000 */
[----:B------:R-:W-:-:S04]  /*0190*/  @P0 IADD3 R8, PT, PT, R8, 0x1, RZ ;  /* 0x0000000108080810 */ /* 0x000fc80007ffe0ff */
[----:B------:R-:W-:-:S13]  /*01a0*/  ISETP.GE.U32.AND P1, PT, R0, UR8, PT ;  /* 0x0000000800007c0c */ /* 0x000fda000bf26070 */
[----:B------:R-:W-:Y:S01]  /*01b0*/  @P1 VIADD R8, R8, 0x1 ;  /* 0x0000000108081836 */ /* 0x000fe20000000000 */
[----:B------:R-:W-:-:S04]  /*01c0*/  @!P2 LOP3.LUT R8, RZ, UR8, RZ, 0x33, !PT ;  /* 0x00000008ff08ac12 */ /* 0x000fc8000f8e33ff */
[C---:B---3--:R-:W-:Y:S02]  /*01d0*/  ISETP.GE.U32.AND P0, PT, R8.reuse, R7, PT ;  /* 0x000000070800720c */ /* 0x048fe40003f06070 */
[----:B------:R-:W-:-:S05]  /*01e0*/  IADD3 R0, PT, PT, -R8, RZ, RZ ;  /* 0x000000ff08007210 */ /* 0x000fca0007ffe1ff */
[----:B------:R-:W-:-:S06]  /*01f0*/  IMAD R9, R0, UR8, R9 ;  /* 0x0000000800097c24 */ /* 0x000fcc000f8e0209 */
[----:B------:R-:W-:Y:S05]  /*0200*/  @P0 EXIT ;  /* 0x000000000000094d */ /* 0x000fea0003800000 */
[----:B------:R-:W2:Y:S01]  /*0210*/  LDG.E R13, desc[UR6][R2.64+0xc] ;  /* 0x00000c06020d7981 */ /* 0x000ea2000c1e1900 */
[----:B------:R-:W0:Y:S03]  /*0220*/  LDC.64 R4, c[0x0][0x388] ;  /* 0x0000e200ff047b82 */ /* 0x000e260000000a00 */
[----:B------:R-:W3:Y:S04]  /*0230*/  LDG.E R6, desc[UR6][R2.64+0x14] ;  /* 0x0000140602067981 */ /* 0x000ee8000c1e1900 */
[----:B0-----:R-:W4:Y:S04]  /*0240*/  LDG.E R0, desc[UR6][R4.64] ;  /* 0x0000000604007981 */ /* 0x001f28000c1e1900 */
[----:B------:R0:W5:Y:S04]  /*0250*/  LDG.E R10, desc[UR6][R4.64+0x14] ;  /* 0x00001406040a7981 */ /* 0x000168000c1e1900 */
[----:B------:R0:W5:Y:S04]  /*0260*/  LDG.E R11, desc[UR6][R4.64+0x18] ;  /* 0x00001806040b7981 */ /* 0x000168000c1e1900 */
[----:B------:R0:W5:Y:S01]  /*0270*/  LDG.E R12, desc[UR6][R4.64+0x1c] ;  /* 0x00001c06040c7981 */ /* 0x000162000c1e1900 */
[----:B--2---:R-:W-:-:S02]  /*0280*/  R2UR UR4, R13 ;  /* 0x000000000d0472ca */ /* 0x004fc400000e0000 */
[----:B---3--:R-:W-:-:S11]  /*0290*/  R2UR UR9, R6 ;  /* 0x00000000060972ca */ /* 0x008fd600000e0000 */
[----:B------:R-:W-:Y:S02]  /*02a0*/  UISETP.NE.AND UP0, UPT, UR4, URZ, UPT ;  /* 0x000000ff0400728c */ /* 0x000fe4000bf05270 */
[----:B------:R-:W-:-:S04]  /*02b0*/  UISETP.LT.U32.AND UP1, UPT, UR9, 0x3, UPT ;  /* 0x000000030900788c */ /* 0x000fc8000bf21070 */
[----:B------:R-:W-:Y:S02]  /*02c0*/  PLOP3.LUT P0, PT, PT, PT, UP0, 0x80, 0x8 ;  /* 0x000000000008781c */ /* 0x000fe40003f0f008 */
[----:B----4-:R-:W-:-:S11]  /*02d0*/  R2UR UR5, R0 ;  /* 0x00000000000572ca */ /* 0x010fd600000e0000 */
[----:B------:R-:W-:Y:S01]  /*02e0*/  @P0 FADD R6, R0, R0 ;  /* 0x0000000000060221 */ /* 0x000fe20000000000 */
[----:B------:R-:W-:-:S04]  /*02f0*/  I2FP.F32.U32 R0, UR8 ;  /* 0x0000000800007c45 */ /* 0x000fc80008201000 */
[----:B------:R-:W-:Y:S01]  /*0300*/  @P0 R2UR UR4, R6 ;  /* 0x00000000060402ca */ /* 0x000fe200000e0000 */
[----:B------:R-:W-:Y:S01]  /*0310*/  VIADD R2, R0, 0x1800000 ;  /* 0x0180000000027836 */ /* 0x000fe20000000000 */
[----:B------:R-:W-:Y:S01]  /*0320*/  @!P0 MOV R3, UR5 ;  /* 0x0000000500038c02 */ /* 0x000fe20008000f00 */
[----:B------:R-:W-:-:S03]  /*0330*/  @UP0 USEL UR5, UR9, 0x3, !UP1 ;  /* 0x0000000309050887 */ /* 0x000fc6000c800000 */
[----:B------:R-:W-:Y:S01]  /*0340*/  LOP3.LUT R2, R2, 0x7f800000, RZ, 0xc0, !PT ;  /* 0x7f80000002027812 */ /* 0x000fe200078ec0ff */
[----:B------:R-:W-:Y:S01]  /*0350*/  @UP0 UIADD3 UR5, UPT, UPT, UR5, -0x2, URZ ;  /* 0xfffffffe05050890 */ /* 0x000fe2000fffe0ff */
[----:B------:R-:W-:Y:S02]  /*0360*/  @!P0 R2UR UR4, R3 ;  /* 0x00000000030482ca */ /* 0x000fe400000e0000 */
[----:B------:R-:W-:-:S04]  /*0370*/  ISETP.GT.U32.AND P0, PT, R2, 0x1ffffff, PT ;  /* 0x01ffffff0200780c */ /* 0x000fc80003f04070 */
[----:B------:R-:W-:-:S09]  /*0380*/  @!UP0 UMOV UR5, UR9 ;  /* 0x0000000900058c82 */ /* 0x000fd20008000000 */
[----:B0-----:R-:W-:Y:S05]  /*0390*/  @P0 BRA `(.L_x_0) ;  /* 0x0000000000100947 */ /* 0x001fea0003800000 */
[----:B------:R-:W-:-:S07]  /*03a0*/  MOV R14, 0x3c0 ;  /* 0x000003c0000e7802 */ /* 0x000fce0000000f00 */
[----:B-----5:R-:W-:Y:S05]  /*03b0*/  CALL.REL.NOINC `($__internal_0_$__cuda_sm20_rcp_rn_f32_slowpath) ;  /* 0x00000118006c7944 */ /* 0x020fea0003c00000 */
[----:B------:R-:W-:Y:S01]  /*03c0*/  IMAD.MOV.U32 R2, RZ, RZ, R3 ;  /* 0x000000ffff027224 */ /* 0x000fe200078e0003 */
[----:B------:R-:W-:Y:S06]  /*03d0*/  BRA `(.L_x_1) ;  /* 0x0000000000107947 */ /* 0x000fec0003800000 */
.L_x_0:
[----:B------:R-:W0:Y:S02]  /*03e0*/  MUFU.RCP R3, R0 ;  /* 0x0000000000037308 */ /* 0x000e240000001000 */
[----:B0-----:R-:W-:-:S04]  /*03f0*/  FFMA R2, R0, R3, -1 ;  /* 0xbf80000000027423 */ /* 0x001fc80000000003 */
[----:B------:R-:W-:-:S04]  /*0400*/  FADD.FTZ R2, -R2, -RZ ;  /* 0x800000ff02027221 */ /* 0x000fc80000010100 */
[----:B------:R-:W-:-:S07]  /*0410*/  FFMA R2, R3, R2, R3 ;  /* 0x0000000203027223 */ /* 0x000fce0000000003 */
.L_x_1:
[----:B------:R-:W-:-:S04]  /*0420*/  I2FP.F32.U32 R0, R7 ;  /* 0x0000000700007245 */ /* 0x000fc80000201000 */
[----:B------:R-:W-:-:S04]  /*0430*/  IADD3 R3, PT, PT, R0, 0x1800000, RZ ;  /* 0x0180000000037810 */ /* 0x000fc80007ffe0ff */
[----:B------:R-:W-:-:S04]  /*0440*/  LOP3.LUT R3, R3, 0x7f800000, RZ, 0xc0, !PT ;  /* 0x7f80000003037812 */ /* 0x000fc800078ec0ff */
[----:B------:R-:W-:-:S13]  /*0450*/  ISETP.GT.U32.AND P0, PT, R3, 0x1ffffff, PT ;  /* 0x01ffffff0300780c */ /* 0x000fda0003f04070 */
[----:B------:R-:W-:Y:S05]  /*0460*/  @P0 BRA `(.L_x_2) ;  /* 0x00000000000c0947 */ /* 0x000fea0003800000 */
[----:B------:R-:W-:-:S07]  /*0470*/  MOV R14, 0x490 ;  /* 0x00000490000e7802 */ /* 0x000fce0000000f00 */
[----:B-----5:R-:W-:Y:S05]  /*0480*/  CALL.REL.NOINC `($__internal_0_$__cuda_sm20_rcp_rn_f32_slowpath) ;  /* 0x0000011800387944 */ /* 0x020fea0003c00000 */
[----:B------:R-:W-:Y:S05]  /*0490*/  BRA `(.L_x_3) ;  /* 0x0000000000107947 */ /* 0x000fea0003800000 */
.L_x_2:
[----:B------:R-:W0:Y:S02]  /*04a0*/  MUFU.RCP R3, R0 ;  /* 0x0000000000037308 */ /* 0x000e240000001000 */
[----:B0-----:R-:W-:-:S04]  /*04b0*/  FFMA R4, R0, R3, -1 ;  /* 0xbf80000000047423 */ /* 0x001fc80000000003 */
[----:B------:R-:W-:-:S04]  /*04c0*/  FADD.FTZ R4, -R4, -RZ ;  /* 0x800000ff04047221 */ /* 0x000fc80000010100 */
[----:B------:R-:W-:-:S07]  /*04d0*/  FFMA R3, R3, R4, R3 ;  /* 0x0000000403037223 */ /* 0x000fce0000000003 */
.L_x_3:
[----:B------:R-:W0:Y:S01]  /*04e0*/  LDC.64 R4, c[0x0][0x388] ;  /* 0x0000e200ff047b82 */ /* 0x000e220000000a00 */
[----:B------:R-:W1:Y:S01]  /*04f0*/  LDCU UR10, c[0x0][0x3a0] ;  /* 0x00007400ff0a77ac */ /* 0x000e620008000800 */
[----:B------:R-:W2:Y:S01]  /*0500*/  LDCU UR9, c[0x0][0x39c] ;  /* 0x00007380ff0977ac */ /* 0x000ea20008000800 */
[----:B0-----:R-:W3:Y:S04]  /*0510*/  LDG.E R22, desc[UR6][R4.64+0x54] ;  /* 0x0000540604167981 */ /* 0x001ee8000c1e1900 */
[----:B------:R-:W4:Y:S04]  /*0520*/  LDG.E R20, desc[UR6][R4.64+0x50] ;  /* 0x0000500604147981 */ /* 0x000f28000c1e1900 */
        /* <DEDUP_REMOVED lines=9> */
[----:B------:R0:W4:Y:S01]  /*05c0*/  LDG.E R23, desc[UR6][R4.64+0x28] ;  /* 0x0000280604177981 */ /* 0x000122000c1e1900 */
[----:B------:R-:W-:Y:S01]  /*05d0*/  I2FP.F32.S32 R6, R8 ;  /* 0x0000000800067245 */ /* 0x000fe20000201400 */
[----:B------:R-:W-:Y:S01]  /*05e0*/  BSSY.RECONVERGENT B1, `(.L_x_4) ;  /* 0x000115c000017945 */ /* 0x000fe20003800200 */
[----:B------:R-:W-:-:S03]  /*05f0*/  I2FP.F32.U32 R0, R9 ;  /* 0x0000000900007245 */ /* 0x000fc60000201000 */
[----:B------:R-:W-:Y:S01]  /*0600*/  BSSY.RELIABLE B0, `(.L_x_5) ;  /* 0x0000e75000007945 */ /* 0x000fe20003800100 */
[----:B-1----:R-:W-:Y:S01]  /*0610*/  FADD R6, R6, UR10 ;  /* 0x0000000a06067e21 */ /* 0x002fe20008000000 */
[----:B--2---:R-:W-:-:S03]  /*0620*/  FADD R13, R0, UR9 ;  /* 0x00000009000d7e21 */ /* 0x004fc60008000000 */
[----:B------:R-:W-:Y:S01]  /*0630*/  FFMA R3, R6, R3, -0.5 ;  /* 0xbf00000006037423 */ /* 0x000fe20000000003 */
[----:B------:R-:W-:-:S03]  /*0640*/  FFMA R13, R13, R2, -0.5 ;  /* 0xbf0000000d0d7423 */ /* 0x000fc60000000002 */
[----:B------:R-:W-:-:S04]  /*0650*/  FMUL R0, RZ, R3 ;  /* 0x00000003ff007220 */ /* 0x000fc80000400000 */
[----:B------:R-:W-:-:S04]  /*0660*/  FFMA R0, RZ, R13, R0 ;  /* 0x0000000dff007223 */ /* 0x000fc80000000000 */
[----:B------:R-:W-:Y:S01]  /*0670*/  FADD R0, RZ, R0 ;  /* 0x00000000ff007221 */ /* 0x000fe20000000000 */
[C---:B---3--:R-:W-:Y:S01]  /*0680*/  FMUL R22, R3.reuse, R22 ;  /* 0x0000001603167220 */ /* 0x048fe20000400000 */
[----:B----4-:R-:W-:-:S03]  /*0690*/  FMUL R25, R3, R20 ;  /* 0x0000001403197220 */ /* 0x010fc60000400000 */
[----:B------:R-:W-:Y:S01]  /*06a0*/  FFMA R16, R13, R16, R22 ;  /* 0x000000100d107223 */ /* 0x000fe20000000016 */
[----:B0-----:R-:W-:Y:S01]  /*06b0*/  FMUL R5, R3, R24 ;  /* 0x0000001803057220 */ /* 0x001fe20000400000 */
[----:B------:R-:W-:Y:S02]  /*06c0*/  FFMA R14, R13, R14, R25 ;  /* 0x0000000e0d0e7223 */ /* 0x000fe40000000019 */
[----:B------:R-:W-:Y:S01]  /*06d0*/  FADD R16, R17, R16 ;  /* 0x0000001011107221 */ /* 0x000fe20000000000 */
[----:B------:R-:W-:-:S03]  /*06e0*/  FFMA R18, R13, R18, R5 ;  /* 0x000000120d127223 */ /* 0x000fc60000000005 */
[----:B------:R-:W-:Y:S01]  /*06f0*/  FMUL R3, R16, R16 ;  /* 0x0000001010037220 */ /* 0x000fe20000400000 */
[----:B------:R-:W-:Y:S01]  /*0700*/  FADD R14, R15, R14 ;  /* 0x0000000e0f0e7221 */ /* 0x000fe20000000000 */
[----:B------:R-:W-:-:S03]  /*0710*/  FADD R18, R19, R18 ;  /* 0x0000001213127221 */ /* 0x000fc60000000000 */
[----:B------:R-:W-:-:S04]  /*0720*/  FFMA R3, R14, R14, R3 ;  /* 0x0000000e0e037223 */ /* 0x000fc80000000003 */
[----:B------:R-:W-:-:S04]  /*0730*/  FFMA R3, R18, R18, R3 ;  /* 0x0000001212037223 */ /* 0x000fc80000000003 */
[----:B------:R-:W-:-:S05]  /*0740*/  FFMA R3, R0, R0, R3 ;  /* 0x0000000000037223 */ /* 0x000fca0000000003 */
[----:B------:R-:W-:-:S13]  /*0750*/  FSETP.GEU.AND P0, PT, |R3|, 1.175494350822287508e-38, PT ;  /* 0x008000000300780b */ /* 0x000fda0003f0e200 */
[----:B------:R-:W-:-:S04]  /*0760*/  @!P0 FMUL R3, R3, 16777216 ;  /* 0x4b80000003038820 */ /* 0x000fc80000400000 */
[----:B------:R-:W0:Y:S02]  /*0770*/  MUFU.RSQ R5, R3 ;  /* 0x0000000300057308 */ /* 0x000e240000001400 */
[----:B0-----:R-:W-:-:S04]  /*0780*/  @!P0 FMUL R5, R5, 4096 ;  /* 0x4580000005058820 */ /* 0x001fc80000400000 */
[-C--:B------:R-:W-:Y:S01]  /*0790*/  FMUL R30, R14, R5.reuse ;  /* 0x000000050e1e7220 */ /* 0x080fe20000400000 */
[-C--:B------:R-:W-:Y:S01]  /*07a0*/  FMUL R25, R16, R5.reuse ;  /* 0x0000000510197220 */ /* 0x080fe20000400000 */
[-C--:B------:R-:W-:Y:S02]  /*07b0*/  FMUL R2, R0, R5.reuse ;  /* 0x0000000500027220 */ /* 0x080fe40000400000 */
[----:B------:R-:W-:Y:S01]  /*07c0*/  FFMA R13, R30, 0.10000000149011611938, R21 ;  /* 0x3dcccccd1e0d7823 */ /* 0x000fe20000000015 */
[----:B------:R-:W-:Y:S01]  /*07d0*/  FFMA R14, R25, 0.10000000149011611938, R26 ;  /* 0x3dcccccd190e7823 */ /* 0x000fe2000000001a */
[----:B------:R-:W-:Y:S01]  /*07e0*/  FMUL R26, R18, R5 ;  /* 0x00000005121a7220 */ /* 0x000fe20000400000 */
[----:B------:R-:W-:Y:S01]  /*07f0*/  FFMA R17, R2, 0.10000000149011611938, RZ ;  /* 0x3dcccccd02117823 */ /* 0x000fe200000000ff */
[----:B------:R-:W-:Y:S01]  /*0800*/  FMUL R4, R30, R13 ;  /* 0x0000000d1e047220 */ /* 0x000fe20000400000 */
[----:B------:R-:W-:Y:S01]  /*0810*/  FMUL R6, R14, R14 ;  /* 0x0000000e0e067220 */ /* 0x000fe20000400000 */
[----:B------:R-:W-:-:S02]  /*0820*/  FFMA R15, R26, 0.10000000149011611938, R23 ;  /* 0x3dcccccd1a0f7823 */ /* 0x000fc40000000017 */
[----:B------:R-:W-:Y:S01]  /*0830*/  FFMA R3, R25, -R14, -R4 ;  /* 0x8000000e19037223 */ /* 0x000fe20000000804 */
[----:B------:R-:W-:-:S03]  /*0840*/  FFMA R6, R13, R13, R6 ;  /* 0x0000000d0d067223 */ /* 0x000fc60000000006 */
[-C--:B------:R-:W-:Y:S01]  /*0850*/  FFMA R0, -R26, R15.reuse, R3 ;  /* 0x0000000f1a007223 */ /* 0x080fe20000000103 */
[----:B------:R-:W-:-:S03]  /*0860*/  FFMA R6, R15, R15, R6 ;  /* 0x0000000f0f067223 */ /* 0x000fc60000000006 */
[-C--:B------:R-:W-:Y:S01]  /*0870*/  FFMA R5, -R2, R17.reuse, R0 ;  /* 0x0000001102057223 */ /* 0x080fe20000000100 */
[----:B------:R-:W-:-:S04]  /*0880*/  FFMA R6, R17, R17, R6 ;  /* 0x0000001111067223 */ /* 0x000fc80000000006 */
[----:B------:R-:W-:-:S05]  /*0890*/  FFMA R6, R5, R5, -R6 ;  /* 0x0000000505067223 */ /* 0x000fca0000000806 */
[----:B------:R-:W-:-:S13]  /*08a0*/  FSETP.GEU.AND P0, PT, R6, -4, PT ;  /* 0xc08000000600780b */ /* 0x000fda0003f0e000 */
[----:B------:R-:W-:Y:S05]  /*08b0*/  @!P0 BRA `(.L_x_6) ;  /* 0x000000dc00a48947 */ /* 0x000fea0003800000 */
[----:B------:R-:W-:Y:S01]  /*08c0*/  FADD R3, R6, 4 ;  /* 0x4080000006037421 */ /* 0x000fe20000000000 */
[----:B------:R-:W-:Y:S03]  /*08d0*/  BSSY.RECONVERGENT B2, `(.L_x_7) ;  /* 0x000000c000027945 */ /* 0x000fe60003800200 */
[----:B------:R-:W-:Y:S01]  /*08e0*/  VIADD R4, R3, 0xf3000000 ;  /* 0xf300000003047836 */ /* 0x000fe20000000000 */
[----:B------:R0:W1:Y:S04]  /*08f0*/  MUFU.RSQ R0, R3 ;  /* 0x0000000300007308 */ /* 0x0000680000001400 */
[----:B------:R-:W-:-:S13]  /*0900*/  ISETP.GT.U32.AND P0, PT, R4, 0x727fffff, PT ;  /* 0x727fffff0400780c */ /* 0x000fda0003f04070 */
[----:B01----:R-:W-:Y:S05]  /*0910*/  @!P0 BRA `(.L_x_8) ;  /* 0x00000000000c8947 */ /* 0x003fea0003800000 */
[----:B------:R-:W-:-:S07]  /*0920*/  MOV R4, 0x940 ;  /* 0x0000094000047802 */ /* 0x000fce0000000f00 */
[----:B-----5:R-:W-:Y:S05]  /*0930*/  CALL.REL.NOINC `($__internal_1_$__cuda_sm20_sqrt_rn_f32_slowpath) ;  /* 0x0000011400dc7944 */ /* 0x020fea0003c00000 */
[----:B------:R-:W-:Y:S05]  /*0940*/  BRA `(.L_x_9) ;  /* 0x0000000000107947 */ /* 0x000fea0003800000 */
.L_x_8:
[----:B------:R-:W-:Y:S01]  /*0950*/  FMUL.FTZ R22, R3, R0 ;  /* 0x0000000003167220 */ /* 0x000fe20000410000 */
[----:B------:R-:W-:-:S03]  /*0960*/  FMUL.FTZ R0, R0, 0.5 ;  /* 0x3f00000000007820 */ /* 0x000fc60000410000 */
[----:B------:R-:W-:-:S04]  /*0970*/  FFMA R3, -R22, R22, R3 ;  /* 0x0000001616037223 */ /* 0x000fc80000000103 */
[----:B------:R-:W-:-:S07]  /*0980*/  FFMA R22, R3, R0, R22 ;  /* 0x0000000003167223 */ /* 0x000fce0000000016 */
.L_x_9:
[----:B------:R-:W-:Y:S05]  /*0990*/  BSYNC.RECONVERGENT B2 ;  /* 0x0000000000027941 */ /* 0x000fea0003800200 */
.L_x_7:
[C---:B------:R-:W-:Y:S01]  /*09a0*/  FSETP.GT.AND P0, PT, R5.reuse, R22, PT ;  /* 0x000000160500720b */ /* 0x040fe20003f04000 */
[C-C-:B------:R-:W-:Y:S01]  /*09b0*/  FADD R0, R5.reuse, -R22.reuse ;  /* 0x8000001605007221 */ /* 0x140fe20000000000 */
[----:B------:R-:W-:-:S11]  /*09c0*/  FADD R3, R5, R22 ;  /* 0x0000001605037221 */ /* 0x000fd60000000000 */
[----:B------:R-:W-:Y:S05]  /*09d0*/  @P0 BRA `(.L_x_10) ;  /* 0x00000000000c0947 */ /* 0x000fea0003800000 */
[----:B------:R-:W-:-:S13]  /*09e0*/  FSETP.GT.AND P0, PT, R5, -R22, PT ;  /* 0x800000160500720b */ /* 0x000fda0003f04000 */
[----:B------:R-:W-:Y:S05]  /*09f0*/  @!P0 BRA `(.L_x_6) ;  /* 0x000000dc00548947 */ /* 0x000fea0003800000 */
[----:B------:R-:W-:-:S07]  /*0a00*/  HFMA2 R0, -RZ, RZ, 0, 0 ;  /* 0x00000000ff007431 */ /* 0x000fce00000001ff */
.L_x_10:
[----:B------:R-:W-:Y:S01]  /*0a10*/  BSSY.RECONVERGENT B4, `(.L_x_11) ;  /* 0x0000205000047945 */ /* 0x000fe20003800200 */
[----:B------:R-:W-:Y:S01]  /*0a20*/  FADD R5, R3, -R0 ;  /* 0x8000000003057221 */ /* 0x000fe20000000000 */
[-C--:B------:R-:W-:Y:S01]  /*0a30*/  FFMA R29, R30, R0.reuse, R13 ;  /* 0x000000001e1d7223 */ /* 0x080fe2000000000d */
[-C--:B------:R-:W-:Y:S01]  /*0a40*/  FFMA R16, R25, R0.reuse, R14 ;  /* 0x0000000019107223 */ /* 0x080fe2000000000e */
[-C--:B------:R-:W-:Y:S01]  /*0a50*/  FFMA R21, R26, R0.reuse, R15 ;  /* 0x000000001a157223 */ /* 0x080fe2000000000f */
[----:B------:R-:W-:Y:S01]  /*0a60*/  FFMA R0, R2, R0, R17 ;  /* 0x0000000002007223 */ /* 0x000fe20000000011 */
[----:B------:R-:W-:-:S07]  /*0a70*/  IMAD.MOV.U32 R27, RZ, RZ, RZ ;  /* 0x000000ffff1b7224 */ /* 0x000fce00078e00ff */
.L_x_44:
[----:B------:R-:W-:Y:S01]  /*0a80*/  FMUL R3, R29, R29 ;  /* 0x0000001d1d037220 */ /* 0x000fe20000400000 */
[----:B------:R-:W-:Y:S03]  /*0a90*/  BSSY.RECONVERGENT B2, `(.L_x_12) ;  /* 0x0000010000027945 */ /* 0x000fe60003800200 */
[----:B------:R-:W-:-:S04]  /*0aa0*/  FFMA R4, R16, R16, R3 ;  /* 0x0000001010047223 */ /* 0x000fc80000000003 */
[----:B------:R-:W-:-:S04]  /*0ab0*/  FFMA R3, R21, R21, R4 ;  /* 0x0000001515037223 */ /* 0x000fc80000000004 */
[----:B------:R-:W-:-:S04]  /*0ac0*/  FFMA R3, R0, R0, R3 ;  /* 0x0000000000037223 */ /* 0x000fc80000000003 */
[----:B------:R0:W1:Y:S01]  /*0ad0*/  MUFU.RSQ R4, R3 ;  /* 0x0000000300047308 */ /* 0x0000620000001400 */
[----:B------:R-:W-:Y:S01]  /*0ae0*/  IADD3 R6, PT, PT, R3, -0xd000000, RZ ;  /* 0xf300000003067810 */ /* 0x000fe20007ffe0ff */
[----:B------:R-:W-:-:S03]  /*0af0*/  IMAD.MOV.U32 R33, RZ, RZ, R3 ;  /* 0x000000ffff217224 */ /* 0x000fc600078e0003 */
[----:B------:R-:W-:-:S13]  /*0b00*/  ISETP.GT.U32.AND P0, PT, R6, 0x727fffff, PT ;  /* 0x727fffff0600780c */ /* 0x000fda0003f04070 */
[----:B01----:R-:W-:Y:S05]  /*0b10*/  @!P0 BRA `(.L_x_13) ;  /* 0x00000000000c8947 */ /* 0x003fea0003800000 */
[----:B------:R-:W-:-:S07]  /*0b20*/  MOV R4, 0xb40 ;  /* 0x00000b4000047802 */ /* 0x000fce0000000f00 */
[----:B-----5:R-:W-:Y:S05]  /*0b30*/  CALL.REL.NOINC `($__internal_1_$__cuda_sm20_sqrt_rn_f32_slowpath) ;  /* 0x00000114005c7944 */ /* 0x020fea0003c00000 */
[----:B------:R-:W-:Y:S05]  /*0b40*/  BRA `(.L_x_14) ;  /* 0x0000000000107947 */ /* 0x000fea0003800000 */
.L_x_13:
[----:B------:R-:W-:Y:S01]  /*0b50*/  FMUL.FTZ R22, R3, R4 ;  /* 0x0000000403167220 */ /* 0x000fe20000410000 */
[----:B------:R-:W-:-:S03]  /*0b60*/  FMUL.FTZ R4, R4, 0.5 ;  /* 0x3f00000004047820 */ /* 0x000fc60000410000 */
[----:B------:R-:W-:-:S04]  /*0b70*/  FFMA R3, -R22, R22, R3 ;  /* 0x0000001616037223 */ /* 0x000fc80000000103 */
[----:B------:R-:W-:-:S07]  /*0b80*/  FFMA R22, R3, R4, R22 ;  /* 0x0000000403167223 */ /* 0x000fce0000000016 */
.L_x_14:
[----:B------:R-:W-:Y:S05]  /*0b90*/  BSYNC.RECONVERGENT B2 ;  /* 0x0000000000027941 */ /* 0x000fea0003800200 */
.L_x_12:
[----:B------:R-:W-:Y:S01]  /*0ba0*/  FSETP.GEU.AND P0, PT, R22, 2, PT ;  /* 0x400000001600780b */ /* 0x000fe20003f0e000 */
[----:B------:R-:W-:Y:S01]  /*0bb0*/  BSSY.RECONVERGENT B5, `(.L_x_15) ;  /* 0x00001b5000057945 */ /* 0x000fe20003800200 */
[----:B------:R-:W-:Y:S01]  /*0bc0*/  MOV R35, R22 ;  /* 0x0000001600237202 */ /* 0x000fe20000000f00 */
[----:B------:R-:W-:Y:S01]  /*0bd0*/  IMAD.MOV.U32 R19, RZ, RZ, 0x3f800000 ;  /* 0x3f800000ff137424 */ /* 0x000fe200078e00ff */
[----:B------:R-:W-:-:S13]  /*0be0*/  ISETP.EQ.OR P0, PT, RZ, UR5, P0 ;  /* 0x00000005ff007c0c */ /* 0x000fda0008702670 */
[----:B------:R-:W-:Y:S05]  /*0bf0*/  @P0 BRA `(.L_x_16) ;  /* 0x0000001800c00947 */ /* 0x000fea0003800000 */
[----:B------:R-:W-:Y:S02]  /*0c00*/  HFMA2 R19, -RZ, RZ, 1.875, 0 ;  /* 0x3f800000ff137431 */ /* 0x000fe400000001ff */
[----:B------:R-:W-:Y:S01]  /*0c10*/  IMAD.MOV.U32 R32, RZ, RZ, RZ ;  /* 0x000000ffff207224 */ /* 0x000fe200078e00ff */
[----:B------:R-:W-:Y:S01]  /*0c20*/  MOV R31, R29 ;  /* 0x0000001d001f7202 */ /* 0x000fe20000000f00 */
[----:B------:R-:W-:Y:S01]  /*0c30*/  IMAD.MOV.U32 R28, RZ, RZ, R16 ;  /* 0x000000ffff1c7224 */ /* 0x000fe200078e0010 */
[----:B------:R-:W-:-:S07]  /*0c40*/  MOV R24, R21 ;  /* 0x0000001500187202 */ /* 0x000fce0000000f00 */
.L_x_40:
[----:B------:R-:W0:Y:S01]  /*0c50*/  MUFU.RCP R4, R35 ;  /* 0x0000002300047308 */ /* 0x000e220000001000 */
[----:B------:R-:W-:Y:S07]  /*0c60*/  BSSY.RECONVERGENT B6, `(.L_x_17) ;  /* 0x000000d000067945 */ /* 0x000fee0003800200 */
[----:B------:R-:W1:Y:S01]  /*0c70*/  FCHK P0, R24, R35 ;  /* 0x0000002318007302 */ /* 0x000e620000000000 */
[----:B0-----:R-:W-:-:S04]  /*0c80*/  FFMA R3, R4, -R35, 1 ;  /* 0x3f80000004037423 */ /* 0x001fc80000000823 */
[----:B------:R-:W-:-:S04]  /*0c90*/  FFMA R3, R4, R3, R4 ;  /* 0x0000000304037223 */ /* 0x000fc80000000004 */
[----:B------:R-:W-:-:S04]  /*0ca0*/  FFMA R23, R3, R24, RZ ;  /* 0x0000001803177223 */ /* 0x000fc800000000ff */
[----:B------:R-:W-:-:S04]  /*0cb0*/  FFMA R4, R23, -R35, R24 ;  /* 0x8000002317047223 */ /* 0x000fc80000000018 */
[----:B------:R-:W-:Y:S01]  /*0cc0*/  FFMA R4, R3, R4, R23 ;  /* 0x0000000403047223 */ /* 0x000fe20000000017 */
[----:B-1----:R-:W-:Y:S06]  /*0cd0*/  @!P0 BRA `(.L_x_18) ;  /* 0x0000000000148947 */ /* 0x002fec0003800000 */
[----:B------:R-:W-:Y:S01]  /*0ce0*/  IMAD.MOV.U32 R3, RZ, RZ, R24 ;  /* 0x000000ffff037224 */ /* 0x000fe200078e0018 */
[----:B------:R-:W-:Y:S02]  /*0cf0*/  MOV R4, R35 ;  /* 0x0000002300047202 */ /* 0x000fe40000000f00 */
[----:B------:R-:W-:-:S07]  /*0d00*/  MOV R6, 0xd20 ;  /* 0x00000d2000067802 */ /* 0x000fce0000000f00 */
[----:B-----5:R-:W-:Y:S05]  /*0d10*/  CALL.REL.NOINC `($__internal_2_$__cuda_sm3x_div_rn_noftz_f32_slowpath) ;  /* 0x00000114003c7944 */ /* 0x020fea0003c00000 */
[----:B------:R-:W-:-:S07]  /*0d20*/  IMAD.MOV.U32 R4, RZ, RZ, R3 ;  /* 0x000000ffff047224 */ /* 0x000fce00078e0003 */
.L_x_18:
[----:B------:R-:W-:Y:S05]  /*0d30*/  BSYNC.RECONVERGENT B6 ;  /* 0x0000000000067941 */ /* 0x000fea0003800200 */
.L_x_17:
[----:B------:R-:W-:Y:S01]  /*0d40*/  HFMA2 R3, -RZ, RZ, 1.75, 0 ;  /* 0x3f000000ff037431 */ /* 0x000fe200000001ff */
[C---:B------:R-:W-:Y:S01]  /*0d50*/  FSETP.NEU.AND P1, PT, |R4|.reuse, 1, PT ;  /* 0x3f8000000400780b */ /* 0x040fe20003f2d200 */
[----:B------:R-:W-:Y:S01]  /*0d60*/  IMAD.MOV.U32 R37, RZ, RZ, 0x3d4dd2f7 ;  /* 0x3d4dd2f7ff257424 */ /* 0x000fe200078e00ff */
[----:B------:R-:W-:Y:S01]  /*0d70*/  FSETP.GT.AND P0, PT, |R4|, 0.56000000238418579102, PT ;  /* 0x3f0f5c290400780b */ /* 0x000fe20003f04200 */
[----:B------:R-:W-:Y:S01]  /*0d80*/  BSSY.RECONVERGENT B6, `(.L_x_19) ;  /* 0x0000025000067945 */ /* 0x000fe20003800200 */
[CC--:B------:R-:W-:Y:S02]  /*0d90*/  FSETP.GT.AND P4, PT, |R28|.reuse, |R31|.reuse, PT ;  /* 0x4000001f1c00720b */ /* 0x0c0fe40003f84200 */
[----:B------:R-:W-:Y:S02]  /*0da0*/  MOV R39, 0x3fd774eb ;  /* 0x3fd774eb00277802 */ /* 0x000fe40000000f00 */
[----:B------:R-:W-:Y:S01]  /*0db0*/  FSEL R36, |R28|, |R31|, P4 ;  /* 0x4000001f1c247208 */ /* 0x000fe20002000200 */
[----:B------:R-:W-:-:S04]  /*0dc0*/  FFMA R3, |R4|, -R3, 0.5 ;  /* 0x3f00000004037423 */ /* 0x000fc80000000a03 */
[----:B------:R-:W0:Y:S02]  /*0dd0*/  MUFU.RSQ R6, R3 ;  /* 0x0000000300067308 */ /* 0x000e240000001400 */
[----:B0-----:R-:W-:Y:S01]  /*0de0*/  FMUL R18, R3, R6 ;  /* 0x0000000603127220 */ /* 0x001fe20000400000 */
[----:B------:R-:W-:-:S04]  /*0df0*/  FMUL R23, R6, -0.5 ;  /* 0xbf00000006177820 */ /* 0x000fc80000400000 */
[----:B------:R-:W-:-:S04]  /*0e00*/  FFMA R23, R18, R23, 0.5 ;  /* 0x3f00000012177423 */ /* 0x000fc80000000017 */
[----:B------:R-:W-:-:S05]  /*0e10*/  FFMA R23, R18, R23, R18 ;  /* 0x0000001712177223 */ /* 0x000fca0000000012 */
[----:B------:R-:W-:-:S04]  /*0e20*/  FSEL R23, R23, RZ, P1 ;  /* 0x000000ff17177208 */ /* 0x000fc80000800000 */
[----:B------:R-:W-:-:S05]  /*0e30*/  FSEL R23, R23, |R4|, P0 ;  /* 0x4000000417177208 */ /* 0x000fca0000000000 */
[----:B------:R-:W-:-:S04]  /*0e40*/  FMUL R6, R23, R23 ;  /* 0x0000001717067220 */ /* 0x000fc80000400000 */
[C---:B------:R-:W-:Y:S02]  /*0e50*/  FFMA R3, R6.reuse, R37, 0.018773360177874565125 ;  /* 0x3c99ca9706037423 */ /* 0x040fe40000000025 */
[----:B------:R-:W0:Y:S02]  /*0e60*/  MUFU.RCP R37, R36 ;  /* 0x0000002400257308 */ /* 0x000e240000001000 */
[----:B------:R-:W-:-:S04]  /*0e70*/  FFMA R3, R6, R3, 0.046769052743911743164 ;  /* 0x3d3f90e806037423 */ /* 0x000fc80000000003 */
[----:B------:R-:W-:-:S04]  /*0e80*/  FFMA R3, R6, R3, 0.074823014438152313232 ;  /* 0x3d993ccf06037423 */ /* 0x000fc80000000003 */
[----:B------:R-:W-:-:S04]  /*0e90*/  FFMA R3, R6, R3, 0.16667181253433227539 ;  /* 0x3e2aac0406037423 */ /* 0x000fc80000000003 */
[----:B------:R-:W-:Y:S01]  /*0ea0*/  FMUL R6, R6, R3 ;  /* 0x0000000306067220 */ /* 0x000fe20000400000 */
[----:B------:R-:W-:Y:S01]  /*0eb0*/  FSEL R3, |R31|, |R28|, P4 ;  /* 0x4000001c1f037208 */ /* 0x000fe20002000200 */
[----:B0-----:R-:W-:Y:S02]  /*0ec0*/  FFMA R18, -R36, R37, 1 ;  /* 0x3f80000024127423 */ /* 0x001fe40000000125 */
[----:B------:R-:W-:Y:S02]  /*0ed0*/  FFMA R23, R23, R6, R23 ;  /* 0x0000000617177223 */ /* 0x000fe40000000017 */
[----:B------:R-:W-:Y:S02]  /*0ee0*/  FFMA R18, R37, R18, R37 ;  /* 0x0000001225127223 */ /* 0x000fe40000000025 */
[----:B------:R-:W-:Y:S02]  /*0ef0*/  FMUL R6, R23, -2 ;  /* 0xc000000017067820 */ /* 0x000fe40000400000 */
[----:B------:R-:W-:-:S02]  /*0f00*/  FFMA R37, R3, R18, RZ ;  /* 0x0000001203257223 */ /* 0x000fc400000000ff */
[----:B------:R-:W-:Y:S01]  /*0f10*/  @P0 FFMA R23, R39, 0.93318945169448852539, R6 ;  /* 0x3f6ee58127170823 */ /* 0x000fe20000000006 */
[----:B------:R-:W0:Y:S01]  /*0f20*/  FCHK P0, R3, R36 ;  /* 0x0000002403007302 */ /* 0x000e220000000000 */
[----:B------:R-:W-:-:S03]  /*0f30*/  FFMA R6, -R36, R37, R3 ;  /* 0x0000002524067223 */ /* 0x000fc60000000103 */
[C---:B------:R-:W-:Y:S02]  /*0f40*/  FSETP.NAN.AND P1, PT, R23.reuse, R23, PT ;  /* 0x000000171700720b */ /* 0x040fe40003f28000 */
[----:B------:R-:W-:Y:S01]  /*0f50*/  LOP3.LUT R34, R23, 0x80000000, R4, 0xb8, !PT ;  /* 0x8000000017227812 */ /* 0x000fe200078eb804 */
[----:B------:R-:W-:-:S03]  /*0f60*/  FFMA R6, R18, R6, R37 ;  /* 0x0000000612067223 */ /* 0x000fc60000000025 */
[----:B------:R-:W-:Y:S01]  /*0f70*/  FSEL R34, R34, R23, !P1 ;  /* 0x0000001722227208 */ /* 0x000fe20004800000 */
[----:B0-----:R-:W-:Y:S06]  /*0f80*/  @!P0 BRA `(.L_x_20) ;  /* 0x0000000000108947 */ /* 0x001fec0003800000 */
[----:B------:R-:W-:Y:S01]  /*0f90*/  IMAD.MOV.U32 R4, RZ, RZ, R36 ;  /* 0x000000ffff047224 */ /* 0x000fe200078e0024 */
[----:B------:R-:W-:-:S07]  /*0fa0*/  MOV R6, 0xfc0 ;  /* 0x00000fc000067802 */ /* 0x000fce0000000f00 */
[----:B-----5:R-:W-:Y:S05]  /*0fb0*/  CALL.REL.NOINC `($__internal_2_$__cuda_sm3x_div_rn_noftz_f32_slowpath) ;  /* 0x0000011000947944 */ /* 0x020fea0003c00000 */
[----:B------:R-:W-:-:S07]  /*0fc0*/  MOV R6, R3 ;  /* 0x0000000300067202 */ /* 0x000fce0000000f00 */
.L_x_20:
[----:B------:R-:W-:Y:S05]  /*0fd0*/  BSYNC.RECONVERGENT B6 ;  /* 0x0000000000067941 */ /* 0x000fea0003800200 */
.L_x_19:
[----:B------:R-:W-:Y:S02]  /*0fe0*/  IMAD.MOV.U32 R4, RZ, RZ, 0x3b33710b ;  /* 0x3b33710bff047424 */ /* 0x000fe400078e00ff */
[----:B------:R-:W-:Y:S01]  /*0ff0*/  FMUL R3, R6, R6 ;  /* 0x0000000606037220 */ /* 0x000fe20000400000 */
[----:B------:R-:W-:Y:S01]  /*1000*/  FMUL R34, R34, 8 ;  /* 0x4100000022227820 */ /* 0x000fe20000400000 */
[----:B------:R-:W-:Y:S01]  /*1010*/  ISETP.GE.AND P0, PT, R31, RZ, PT ;  /* 0x000000ff1f00720c */ /* 0x000fe20003f06270 */
[----:B------:R-:W-:Y:S01]  /*1020*/  BSSY.RECONVERGENT B2, `(.L_x_21) ;  /* 0x000005a000027945 */ /* 0x000fe20003800200 */
[----:B------:R-:W-:Y:S01]  /*1030*/  FFMA R4, R3, R4, -0.015681877732276916504 ;  /* 0xbc80774803047423 */ /* 0x000fe20000000004 */
[----:B------:R-:W-:Y:S01]  /*1040*/  FMUL R38, R34, 0.63661974668502807617 ;  /* 0x3f22f98322267820 */ /* 0x000fe20000400000 */
[----:B------:R-:W-:Y:S02]  /*1050*/  FSETP.NEU.AND P2, PT, |R31|, |R28|, PT ;  /* 0x4000001c1f00720b */ /* 0x000fe40003f4d200 */
[----:B------:R-:W-:Y:S01]  /*1060*/  FFMA R4, R3, R4, 0.042200751602649688721 ;  /* 0x3d2cdab203047423 */ /* 0x000fe20000000004 */
[----:B------:R-:W-:-:S02]  /*1070*/  FSETP.NEU.AND P1, PT, R36, RZ, PT ;  /* 0x000000ff2400720b */ /* 0x000fc40003f2d000 */
[----:B------:R-:W0:Y:S01]  /*1080*/  F2I.NTZ R38, R38 ;  /* 0x0000002600267305 */ /* 0x000e220000203100 */
[----:B------:R-:W-:-:S04]  /*1090*/  FFMA R4, R3, R4, -0.074792981147766113281 ;  /* 0xbd992d1003047423 */ /* 0x000fc80000000004 */
[----:B------:R-:W-:-:S04]  /*10a0*/  FFMA R4, R3, R4, 0.10640415549278259277 ;  /* 0x3dd9ea6c03047423 */ /* 0x000fc80000000004 */
[----:B------:R-:W-:-:S04]  /*10b0*/  FFMA R4, R3, R4, -0.14207722246646881104 ;  /* 0xbe117cb103047423 */ /* 0x000fc80000000004 */
[----:B------:R-:W-:-:S04]  /*10c0*/  FFMA R4, R3, R4, 0.19993925094604492188 ;  /* 0x3e4cbce003047423 */ /* 0x000fc80000000004 */
[----:B------:R-:W-:-:S04]  /*10d0*/  FFMA R4, R3, R4, -0.33333197236061096191 ;  /* 0xbeaaaa7d03047423 */ /* 0x000fc80000000004 */
[----:B------:R-:W-:Y:S01]  /*10e0*/  FMUL R3, R3, R4 ;  /* 0x0000000403037220 */ /* 0x000fe20000400000 */
[----:B------:R-:W-:-:S03]  /*10f0*/  HFMA2 R4, -RZ, RZ, 1.9599609375, 20144 ;  /* 0x3fd774ebff047431 */ /* 0x000fc600000001ff */
[----:B------:R-:W-:Y:S01]  /*1100*/  FFMA R3, R3, R6, R6 ;  /* 0x0000000603037223 */ /* 0x000fe20000000006 */
[----:B------:R-:W-:-:S05]  /*1110*/  IMAD.MOV.U32 R6, RZ, RZ, 0x3f6ee581 ;  /* 0x3f6ee581ff067424 */ /* 0x000fca00078e00ff */
[----:B------:R-:W-:Y:S01]  /*1120*/  FSEL R6, R6, 1.8663789033889770508, P4 ;  /* 0x3feee58106067808 */ /* 0x000fe20002000000 */
[----:B------:R-:W-:-:S05]  /*1130*/  FFMA R4, R4, 0.93318945169448852539, -R3 ;  /* 0x3f6ee58104047823 */ /* 0x000fca0000000803 */
[-C--:B------:R-:W-:Y:S02]  /*1140*/  FSEL R23, R4, R3.reuse, P4 ;  /* 0x0000000304177208 */ /* 0x080fe40002000000 */
[----:B------:R-:W-:Y:S02]  /*1150*/  FSEL R3, R3, -R3, P4 ;  /* 0x8000000303037208 */ /* 0x000fe40002000000 */
[----:B------:R-:W-:-:S03]  /*1160*/  MOV R4, 0x4016cbe4 ;  /* 0x4016cbe400047802 */ /* 0x000fc60000000f00 */
[----:B------:R-:W-:Y:S01]  /*1170*/  @!P0 FFMA R23, R6, 1.6832555532455444336, R3 ;  /* 0x3fd774eb06178823 */ /* 0x000fe20000000003 */
[----:B0-----:R-:W-:Y:S02]  /*1180*/  I2FP.F32.S32 R3, R38 ;  /* 0x0000002600037245 */ /* 0x001fe40000201400 */
[----:B------:R-:W-:Y:S01]  /*1190*/  @!P2 FSEL R23, R4, 0.78539818525314331055, !P0 ;  /* 0x3f490fdb0417a808 */ /* 0x000fe20004000000 */
[----:B------:R-:W-:Y:S01]  /*11a0*/  FADD R4, |R28|, |R31| ;  /* 0x4000001f1c047221 */ /* 0x000fe20000000200 */
[----:B------:R-:W-:Y:S01]  /*11b0*/  @!P1 FSEL R23, RZ, 3.1415927410125732422, P0 ;  /* 0x40490fdbff179808 */ /* 0x000fe20000000000 */
[C---:B------:R-:W-:Y:S01]  /*11c0*/  FFMA R6, R3.reuse, -1.5707962512969970703, R34 ;  /* 0xbfc90fda03067823 */ /* 0x040fe20000000022 */
[----:B------:R-:W-:Y:S02]  /*11d0*/  FSETP.GE.AND P1, PT, |R34|, 105615, PT ;  /* 0x47ce47802200780b */ /* 0x000fe40003f26200 */
[----:B------:R-:W-:Y:S01]  /*11e0*/  FSETP.NAN.AND P0, PT, R4, R4, PT ;  /* 0x000000040400720b */ /* 0x000fe20003f08000 */
[----:B------:R-:W-:Y:S01]  /*11f0*/  FFMA R6, R3, -7.5497894158615963534e-08, R6 ;  /* 0xb3a2216803067823 */ /* 0x000fe20000000006 */
[----:B------:R-:W-:-:S03]  /*1200*/  LOP3.LUT R23, R23, 0x80000000, R28, 0xb8, !PT ;  /* 0x8000000017177812 */ /* 0x000fc600078eb81c */
[----:B------:R-:W-:Y:S01]  /*1210*/  FFMA R3, R3, -5.3903029534742383927e-15, R6 ;  /* 0xa7c234c503037823 */ /* 0x000fe20000000006 */
[----:B------:R-:W-:Y:S01]  /*1220*/  FSEL R6, R4, R23, P0 ;  /* 0x0000001704067208 */ /* 0x000fe20000000000 */
[----:B------:R-:W-:-:S03]  /*1230*/  IMAD.MOV.U32 R4, RZ, RZ, R38 ;  /* 0x000000ffff047224 */ /* 0x000fc600078e0026 */
[----:B------:R-:W-:Y:S01]  /*1240*/  MOV R22, R3 ;  /* 0x0000000300167202 */ /* 0x000fe20000000f00 */
[----:B------:R-:W-:Y:S01]  /*1250*/  FMUL R6, R6, 8 ;  /* 0x4100000006067820 */ /* 0x000fe20000400000 */
[----:B------:R-:W-:Y:S06]  /*1260*/  @!P1 BRA `(.L_x_22) ;  /* 0x0000000000d49947 */ /* 0x000fec0003800000 */
[----:B------:R-:W-:-:S13]  /*1270*/  FSETP.NEU.AND P0, PT, |R34|, +INF , PT ;  /* 0x7f8000002200780b */ /* 0x000fda0003f0d200 */
[----:B------:R-:W-:Y:S01]  /*1280*/  @!P0 FMUL R22, RZ, R34 ;  /* 0x00000022ff168220 */ /* 0x000fe20000400000 */
[----:B------:R-:W-:Y:S01]  /*1290*/  @!P0 IMAD.MOV.U32 R38, RZ, RZ, RZ ;  /* 0x000000ffff268224 */ /* 0x000fe200078e00ff */
[----:B------:R-:W-:Y:S06]  /*12a0*/  @!P0 BRA `(.L_x_22) ;  /* 0x0000000000c48947 */ /* 0x000fec0003800000 */
[----:B------:R-:W-:Y:S01]  /*12b0*/  SHF.L.U32 R18, R34, 0x8, RZ ;  /* 0x0000000822127819 */ /* 0x000fe200000006ff */
[----:B------:R-:W-:Y:S01]  /*12c0*/  HFMA2 R39, -RZ, RZ, 0, 0 ;  /* 0x00000000ff277431 */ /* 0x000fe200000001ff */
[----:B------:R-:W-:Y:S01]  /*12d0*/  BSSY.RECONVERGENT B3, `(.L_x_23) ;  /* 0x000000f000037945 */ /* 0x000fe20003800200 */
[----:B------:R-:W-:Y:S01]  /*12e0*/  IMAD.MOV.U32 R24, RZ, RZ, RZ ;  /* 0x000000ffff187224 */ /* 0x000fe200078e00ff */
[----:B------:R-:W-:Y:S01]  /*12f0*/  LOP3.LUT R41, R18, 0x80000000, RZ, 0xfc, !PT ;  /* 0x8000000012297812 */ /* 0x000fe200078efcff */
[----:B------:R-:W-:-:S07]  /*1300*/  IMAD.MOV.U32 R20, RZ, RZ, RZ ;  /* 0x000000ffff147224 */ /* 0x000fce00078e00ff */
.L_x_24:
[----:B0-----:R-:W0:Y:S02]  /*1310*/  LDC.64 R22, c[0x4][RZ] ;  /* 0x01000000ff167b82 */ /* 0x001e240000000a00 */
[----:B0-----:R-:W-:-:S05]  /*1320*/  IMAD.WIDE.U32 R36, R20, 0x4, R22 ;  /* 0x0000000414247825 */ /* 0x001fca00078e0016 */
[----:B------:R-:W2:Y:S01]  /*1330*/  LDG.E.CONSTANT R22, desc[UR6][R36.64] ;  /* 0x0000000624167981 */ /* 0x000ea2000c1e9900 */
[C---:B------:R-:W-:Y:S01]  /*1340*/  LEA R18, R20.reuse, R1, 0x2 ;  /* 0x0000000114127211 */ /* 0x040fe200078e10ff */
[----:B------:R-:W-:-:S05]  /*1350*/  VIADD R20, R20, 0x1 ;  /* 0x0000000114147836 */ /* 0x000fca0000000000 */
[----:B------:R-:W-:Y:S01]  /*1360*/  ISETP.NE.AND P0, PT, R20, 0x6, PT ;  /* 0x000000061400780c */ /* 0x000fe20003f05270 */
[----:B--2---:R-:W-:-:S03]  /*1370*/  IMAD.WIDE.U32 R22, R22, R41, RZ ;  /* 0x0000002916167225 */ /* 0x004fc600078e00ff */
[----:B------:R-:W-:-:S04]  /*1380*/  IADD3 R31, P1, PT, R22, R24, RZ ;  /* 0x00000018161f7210 */ /* 0x000fc80007f3e0ff */
[----:B------:R-:W-:Y:S01]  /*1390*/  IADD3.X R24, PT, PT, R23, R39, RZ, P1, !PT ;  /* 0x0000002717187210 */ /* 0x000fe20000ffe4ff */
[----:B------:R0:W-:Y:S04]  /*13a0*/  STL [R18], R31 ;  /* 0x0000001f12007387 */ /* 0x0001e80000100800 */
[----:B------:R-:W-:Y:S05]  /*13b0*/  @P0 BRA `(.L_x_24) ;  /* 0xfffffffc00d40947 */ /* 0x000fea000383ffff */
[----:B------:R-:W-:Y:S05]  /*13c0*/  BSYNC.RECONVERGENT B3 ;  /* 0x0000000000037941 */ /* 0x000fea0003800200 */
.L_x_23:
[----:B------:R-:W-:Y:S01]  /*13d0*/  SHF.R.U32.HI R22, RZ, 0x17, R34 ;  /* 0x00000017ff167819 */ /* 0x000fe20000011622 */
[----:B------:R1:W-:Y:S03]  /*13e0*/  STL [R1+0x18], R24 ;  /* 0x0000181801007387 */ /* 0x0003e60000100800 */
[C---:B0-----:R-:W-:Y:S02]  /*13f0*/  LOP3.LUT R18, R22.reuse, 0xe0, RZ, 0xc0, !PT ;  /* 0x000000e016127812 */ /* 0x041fe400078ec0ff */
[----:B------:R-:W-:-:S03]  /*1400*/  LOP3.LUT P0, RZ, R22, 0x1f, RZ, 0xc0, !PT ;  /* 0x0000001f16ff7812 */ /* 0x000fc6000780c0ff */
[----:B------:R-:W-:-:S05]  /*1410*/  VIADD R18, R18, 0xffffff80 ;  /* 0xffffff8012127836 */ /* 0x000fca0000000000 */
[----:B------:R-:W-:-:S05]  /*1420*/  SHF.R.U32.HI R18, RZ, 0x5, R18 ;  /* 0x00000005ff127819 */ /* 0x000fca0000011612 */
[----:B------:R-:W-:-:S05]  /*1430*/  IMAD R28, R18, -0x4, R1 ;  /* 0xfffffffc121c7824 */ /* 0x000fca00078e0201 */
[----:B------:R-:W2:Y:S04]  /*1440*/  LDL R18, [R28+0x18] ;  /* 0x000018001c127983 */ /* 0x000ea80000100800 */
[----:B------:R-:W2:Y:S04]  /*1450*/  LDL R23, [R28+0x14] ;  /* 0x000014001c177983 */ /* 0x000ea80000100800 */
[----:B------:R-:W3:Y:S01]  /*1460*/  @P0 LDL R20, [R28+0x10] ;  /* 0x000010001c140983 */ /* 0x000ee20000100800 */
[----:B------:R-:W-:Y:S01]  /*1470*/  LOP3.LUT R22, R22, 0x1f, RZ, 0xc0, !PT ;  /* 0x0000001f16167812 */ /* 0x000fe200078ec0ff */
[----:B------:R-:W-:Y:S01]  /*1480*/  UMOV UR10, 0x54442d19 ;  /* 0x54442d19000a7882 */ /* 0x000fe20000000000 */
[----:B------:R-:W-:-:S02]  /*1490*/  UMOV UR11, 0x3bf921fb ;  /* 0x3bf921fb000b7882 */ /* 0x000fc40000000000 */
[-C--:B--2---:R-:W-:Y:S02]  /*14a0*/  @P0 SHF.L.W.U32.HI R18, R23, R22.reuse, R18 ;  /* 0x0000001617120219 */ /* 0x084fe40000010e12 */
[----:B---3--:R-:W-:Y:S02]  /*14b0*/  @P0 SHF.L.W.U32.HI R23, R20, R22, R23 ;  /* 0x0000001614170219 */ /* 0x008fe40000010e17 */
[----:B------:R-:W-:Y:S02]  /*14c0*/  ISETP.GE.AND P0, PT, R34, RZ, PT ;  /* 0x000000ff2200720c */ /* 0x000fe40003f06270 */
[C---:B------:R-:W-:Y:S02]  /*14d0*/  SHF.L.W.U32.HI R31, R23.reuse, 0x2, R18 ;  /* 0x00000002171f7819 */ /* 0x040fe40000010e12 */
[----:B------:R-:W-:Y:S02]  /*14e0*/  SHF.L.U32 R23, R23, 0x2, RZ ;  /* 0x0000000217177819 */ /* 0x000fe400000006ff */
[----:B------:R-:W-:-:S02]  /*14f0*/  SHF.R.S32.HI R20, RZ, 0x1f, R31 ;  /* 0x0000001fff147819 */ /* 0x000fc4000001141f */
[----:B------:R-:W-:Y:S02]  /*1500*/  SHF.R.U32.HI R18, RZ, 0x1e, R18 ;  /* 0x0000001eff127819 */ /* 0x000fe40000011612 */
[C---:B------:R-:W-:Y:S02]  /*1510*/  LOP3.LUT R22, R20.reuse, R23, RZ, 0x3c, !PT ;  /* 0x0000001714167212 */ /* 0x040fe400078e3cff */
[----:B------:R-:W-:Y:S02]  /*1520*/  LOP3.LUT R23, R20, R31, RZ, 0x3c, !PT ;  /* 0x0000001f14177212 */ /* 0x000fe400078e3cff */
[C---:B------:R-:W-:Y:S02]  /*1530*/  LEA.HI R38, R31.reuse, R18, RZ, 0x1 ;  /* 0x000000121f267211 */ /* 0x040fe400078f08ff */
[----:B------:R-:W-:Y:S02]  /*1540*/  LOP3.LUT R20, R31, R34, RZ, 0x3c, !PT ;  /* 0x000000221f147212 */ /* 0x000fe400078e3cff */
[----:B------:R-:W0:Y:S01]  /*1550*/  I2F.F64.S64 R22, R22 ;  /* 0x0000001600167312 */ /* 0x000e220000301c00 */
[----:B------:R-:W-:Y:S01]  /*1560*/  IMAD.MOV R18, RZ, RZ, -R38 ;  /* 0x000000ffff127224 */ /* 0x000fe200078e0a26 */
[----:B------:R-:W-:-:S04]  /*1570*/  ISETP.GE.AND P1, PT, R20, RZ, PT ;  /* 0x000000ff1400720c */ /* 0x000fc80003f26270 */
[----:B------:R-:W-:Y:S01]  /*1580*/  @!P0 MOV R38, R18 ;  /* 0x0000001200268202 */ /* 0x000fe20000000f00 */
[----:B0-----:R-:W-:-:S10]  /*1590*/  DMUL R36, R22, UR10 ;  /* 0x0000000a16247c28 */ /* 0x001fd40008000000 */
[----:B------:R-:W0:Y:S02]  /*15a0*/  F2F.F32.F64 R36, R36 ;  /* 0x0000002400247310 */ /* 0x000e240000301000 */
[----:B01----:R-:W-:-:S07]  /*15b0*/  FSEL R22, -R36, R36, !P1 ;  /* 0x0000002424167208 */ /* 0x003fce0004800100 */
.L_x_22:
[----:B------:R-:W-:Y:S05]  /*15c0*/  BSYNC.RECONVERGENT B2 ;  /* 0x0000000000027941 */ /* 0x000fea0003800200 */
.L_x_21:
[----:B------:R-:W-:Y:S01]  /*15d0*/  FMUL R31, R6, 0.63661974668502807617 ;  /* 0x3f22f983061f7820 */ /* 0x000fe20000400000 */
[----:B------:R-:W-:Y:S01]  /*15e0*/  LOP3.LUT R20, R38, 0x1, RZ, 0xc0, !PT ;  /* 0x0000000126147812 */ /* 0x000fe200078ec0ff */
[----:B------:R-:W-:Y:S02]  /*15f0*/  IMAD.MOV.U32 R18, RZ, RZ, 0x37cbac00 ;  /* 0x37cbac00ff127424 */ /* 0x000fe400078e00ff */
[----:B------:R-:W-:Y:S01]  /*1600*/  FMUL R37, R22, R22 ;  /* 0x0000001616257220 */ /* 0x000fe20000400000 */
[----:B------:R-:W-:Y:S01]  /*1610*/  IMAD.MOV.U32 R24, RZ, RZ, 0x3e2aaaa8 ;  /* 0x3e2aaaa8ff187424 */ /* 0x000fe200078e00ff */
[----:B------:R-:W-:Y:S01]  /*1620*/  ISETP.NE.U32.AND P0, PT, R20, 0x1, PT ;  /* 0x000000011400780c */ /* 0x000fe20003f05070 */
[----:B------:R-:W0:Y:S01]  /*1630*/  F2I.NTZ R31, R31 ;  /* 0x0000001f001f7305 */ /* 0x000e220000203100 */
[----:B------:R-:W-:Y:S02]  /*1640*/  HFMA2 R20, -RZ, RZ, 1.0078125, -8.98838043212890625e-05 ;  /* 0x3c0885e4ff147431 */ /* 0x000fe400000001ff */
[----:B------:R-:W-:Y:S01]  /*1650*/  FFMA R23, R37, R18, -0.0013887860113754868507 ;  /* 0xbab607ed25177423 */ /* 0x000fe20000000012 */
[----:B------:R-:W-:Y:S01]  /*1660*/  FSETP.GE.AND P1, PT, |R6|, 105615, PT ;  /* 0x47ce47800600780b */ /* 0x000fe20003f26200 */
[----:B------:R-:W-:Y:S03]  /*1670*/  BSSY.RECONVERGENT B2, `(.L_x_25) ;  /* 0x000004e000027945 */ /* 0x000fe60003800200 */
[----:B------:R-:W-:-:S02]  /*1680*/  FSEL R28, R23, -0.00019574658654164522886, P0 ;  /* 0xb94d4153171c7808 */ /* 0x000fc40000000000 */
[----:B------:R-:W-:Y:S02]  /*1690*/  IADD3 R23, PT, PT, R38, 0x1, RZ ;  /* 0x0000000126177810 */ /* 0x000fe40007ffe0ff */
[----:B------:R-:W-:Y:S02]  /*16a0*/  FSEL R36, R20, 0.041666727513074874878, !P0 ;  /* 0x3d2aaabb14247808 */ /* 0x000fe40004000000 */
[----:B------:R-:W-:Y:S02]  /*16b0*/  FSEL R38, -R24, -0.4999999701976776123, !P0 ;  /* 0xbeffffff18267808 */ /* 0x000fe40004000100 */
[----:B0-----:R-:W-:Y:S01]  /*16c0*/  I2FP.F32.S32 R39, R31 ;  /* 0x0000001f00277245 */ /* 0x001fe20000201400 */
[----:B------:R-:W-:Y:S01]  /*16d0*/  FFMA R40, R37, R28, R36 ;  /* 0x0000001c25287223 */ /* 0x000fe20000000024 */
[-C--:B------:R-:W-:Y:S01]  /*16e0*/  FMUL R36, R33, R33.reuse ;  /* 0x0000002121247220 */ /* 0x080fe20000400000 */
[----:B------:R-:W-:Y:S02]  /*16f0*/  FSEL R28, R22, 1, !P0 ;  /* 0x3f800000161c7808 */ /* 0x000fe40004000000 */
[----:B------:R-:W-:Y:S01]  /*1700*/  LOP3.LUT P0, RZ, R23, 0x2, RZ, 0xc0, !PT ;  /* 0x0000000217ff7812 */ /* 0x000fe2000780c0ff */
[-C--:B------:R-:W-:Y:S01]  /*1710*/  FMUL R36, R36, R33.reuse ;  /* 0x0000002124247220 */ /* 0x080fe20000400000 */
[----:B------:R-:W-:Y:S01]  /*1720*/  FFMA R22, R39, -1.5707962512969970703, R6 ;  /* 0xbfc90fda27167823 */ /* 0x000fe20000000006 */
[C---:B------:R-:W-:Y:S01]  /*1730*/  FFMA R38, R37.reuse, R40, R38 ;  /* 0x0000002825267223 */ /* 0x040fe20000000026 */
[----:B------:R-:W-:Y:S01]  /*1740*/  FFMA R37, R37, R28, RZ ;  /* 0x0000001c25257223 */ /* 0x000fe200000000ff */
[----:B------:R-:W-:Y:S01]  /*1750*/  FMUL R36, R36, R33 ;  /* 0x0000002124247220 */ /* 0x000fe20000400000 */
[----:B------:R-:W-:Y:S01]  /*1760*/  FFMA R22, R39, -7.5497894158615963534e-08, R22 ;  /* 0xb3a2216827167823 */ /* 0x000fe20000000016 */
[----:B------:R-:W-:-:S02]  /*1770*/  IMAD.MOV.U32 R40, RZ, RZ, 0x41000000 ;  /* 0x41000000ff287424 */ /* 0x000fc400078e00ff */
[----:B------:R-:W-:Y:S01]  /*1780*/  FFMA R28, R37, R38, R28 ;  /* 0x00000026251c7223 */ /* 0x000fe2000000001c */
[C---:B------:R-:W-:Y:S01]  /*1790*/  FMUL R19, R36.reuse, R19 ;  /* 0x0000001324137220 */ /* 0x040fe20000400000 */
[----:B------:R-:W-:Y:S01]  /*17a0*/  FFMA R38, R39, -5.3903029534742383927e-15, R22 ;  /* 0xa7c234c527267823 */ /* 0x000fe20000000016 */
[----:B------:R-:W-:Y:S01]  /*17b0*/  FMUL R35, R36, R35 ;  /* 0x0000002324237220 */ /* 0x000fe20000400000 */
[----:B------:R-:W-:Y:S01]  /*17c0*/  MOV R39, R31 ;  /* 0x0000001f00277202 */ /* 0x000fe20000000f00 */
[----:B------:R-:W-:Y:S01]  /*17d0*/  FFMA R19, R19, R40, 1 ;  /* 0x3f80000013137423 */ /* 0x000fe20000000028 */
[----:B------:R-:W-:Y:S01]  /*17e0*/  @P0 FADD R28, RZ, -R28 ;  /* 0x8000001cff1c0221 */ /* 0x000fe20000000000 */
[----:B------:R-:W-:Y:S01]  /*17f0*/  IMAD.MOV.U32 R22, RZ, RZ, R38 ;  /* 0x000000ffff167224 */ /* 0x000fe200078e0026 */
[----:B------:R-:W-:Y:S06]  /*1800*/  @!P1 BRA `(.L_x_26) ;  /* 0x0000000000d09947 */ /* 0x000fec0003800000 */
[----:B------:R-:W-:-:S13]  /*1810*/  FSETP.NEU.AND P0, PT, |R6|, +INF , PT ;  /* 0x7f8000000600780b */ /* 0x000fda0003f0d200 */
[----:B------:R-:W-:Y:S01]  /*1820*/  @!P0 FMUL R22, RZ, R6 ;  /* 0x00000006ff168220 */ /* 0x000fe20000400000 */
[----:B------:R-:W-:Y:S01]  /*1830*/  @!P0 MOV R31, RZ ;  /* 0x000000ff001f8202 */ /* 0x000fe20000000f00 */
[----:B------:R-:W-:Y:S06]  /*1840*/  @!P0 BRA `(.L_x_26) ;  /* 0x0000000000c08947 */ /* 0x000fec0003800000 */
[----:B------:R-:W-:Y:S02]  /*1850*/  IMAD.SHL.U32 R22, R6, 0x100, RZ ;  /* 0x0000010006167824 */ /* 0x000fe400078e00ff */
[----:B------:R-:W-:Y:S01]  /*1860*/  HFMA2 R31, -RZ, RZ, 0, 0 ;  /* 0x00000000ff1f7431 */ /* 0x000fe200000001ff */
[----:B------:R-:W-:Y:S01]  /*1870*/  BSSY.RECONVERGENT B3, `(.L_x_27) ;  /* 0x000000e000037945 */ /* 0x000fe20003800200 */
[----:B------:R-:W-:Y:S02]  /*1880*/  CS2R R40, SRZ ;  /* 0x0000000000287805 */ /* 0x000fe4000001ff00 */
[----:B------:R-:W-:-:S07]  /*1890*/  LOP3.LUT R43, R22, 0x80000000, RZ, 0xfc, !PT ;  /* 0x80000000162b7812 */ /* 0x000fce00078efcff */
.L_x_28:
[----:B0-----:R-:W0:Y:S02]  /*18a0*/  LDC.64 R22, c[0x4][RZ] ;  /* 0x01000000ff167b82 */ /* 0x001e240000000a00 */
[----:B0-----:R-:W-:-:S05]  /*18b0*/  IMAD.WIDE.U32 R36, R31, 0x4, R22 ;  /* 0x000000041f247825 */ /* 0x001fca00078e0016 */
[----:B------:R-:W2:Y:S01]  /*18c0*/  LDG.E.CONSTANT R22, desc[UR6][R36.64] ;  /* 0x0000000624167981 */ /* 0x000ea2000c1e9900 */
[C---:B------:R-:W-:Y:S01]  /*18d0*/  IMAD R33, R31.reuse, 0x4, R1 ;  /* 0x000000041f217824 */ /* 0x040fe200078e0201 */
[----:B------:R-:W-:-:S04]  /*18e0*/  IADD3 R31, PT, PT, R31, 0x1, RZ ;  /* 0x000000011f1f7810 */ /* 0x000fc80007ffe0ff */
[----:B------:R-:W-:Y:S01]  /*18f0*/  ISETP.NE.AND P0, PT, R31, 0x6, PT ;  /* 0x000000061f00780c */ /* 0x000fe20003f05270 */
[----:B--2---:R-:W-:-:S03]  /*1900*/  IMAD.WIDE.U32 R22, R22, R43, RZ ;  /* 0x0000002b16167225 */ /* 0x004fc600078e00ff */
[----:B------:R-:W-:-:S05]  /*1910*/  IADD3 R22, P1, PT, R22, R40, RZ ;  /* 0x0000002816167210 */ /* 0x000fca0007f3e0ff */
[----:B------:R0:W-:Y:S01]  /*1920*/  STL [R33], R22 ;  /* 0x0000001621007387 */ /* 0x0001e20000100800 */
[----:B------:R-:W-:-:S03]  /*1930*/  IMAD.X R40, R23, 0x1, R41, P1 ;  /* 0x0000000117287824 */ /* 0x000fc600008e0629 */
[----:B------:R-:W-:Y:S05]  /*1940*/  @P0 BRA `(.L_x_28) ;  /* 0xfffffffc00d40947 */ /* 0x000fea000383ffff */
[----:B------:R-:W-:Y:S05]  /*1950*/  BSYNC.RECONVERGENT B3 ;  /* 0x0000000000037941 */ /* 0x000fea0003800200 */
.L_x_27:
[----:B0-----:R-:W-:Y:S01]  /*1960*/  SHF.R.U32.HI R33, RZ, 0x17, R6 ;  /* 0x00000017ff217819 */ /* 0x001fe20000011606 */
[----:B------:R0:W-:Y:S03]  /*1970*/  STL [R1+0x18], R40 ;  /* 0x0000182801007387 */ /* 0x0001e60000100800 */
[C---:B------:R-:W-:Y:S02]  /*1980*/  LOP3.LUT R22, R33.reuse, 0xe0, RZ, 0xc0, !PT ;  /* 0x000000e021167812 */ /* 0x040fe400078ec0ff */
[----:B------:R-:W-:Y:S02]  /*1990*/  LOP3.LUT P0, RZ, R33, 0x1f, RZ, 0xc0, !PT ;  /* 0x0000001f21ff7812 */ /* 0x000fe4000780c0ff */
[----:B------:R-:W-:-:S04]  /*19a0*/  IADD3 R22, PT, PT, R22, -0x80, RZ ;  /* 0xffffff8016167810 */ /* 0x000fc80007ffe0ff */
        /* <DEDUP_REMOVED lines=11> */
[C-C-:B------:R-:W-:Y:S01]  /*1a60*/  SHF.L.W.U32.HI R33, R22.reuse, 0x2, R31.reuse ;  /* 0x0000000216217819 */ /* 0x140fe20000010e1f */
[----:B------:R-:W-:Y:S01]  /*1a70*/  IMAD.SHL.U32 R22, R22, 0x4, RZ ;  /* 0x0000000416167824 */ /* 0x000fe200078e00ff */
[----:B0-----:R-:W-:Y:S02]  /*1a80*/  SHF.R.U32.HI R40, RZ, 0x1e, R31 ;  /* 0x0000001eff287819 */ /* 0x001fe4000001161f */
[----:B------:R-:W-:-:S02]  /*1a90*/  SHF.R.S32.HI R23, RZ, 0x1f, R33 ;  /* 0x0000001fff177819 */ /* 0x000fc40000011421 */
[----:B------:R-:W-:Y:S02]  /*1aa0*/  LEA.HI R31, R33, R40, RZ, 0x1 ;  /* 0x00000028211f7211 */ /* 0x000fe400078f08ff */
[C---:B------:R-:W-:Y:S02]  /*1ab0*/  LOP3.LUT R22, R23.reuse, R22, RZ, 0x3c, !PT ;  /* 0x0000001617167212 */ /* 0x040fe400078e3cff */
[----:B------:R-:W-:Y:S02]  /*1ac0*/  LOP3.LUT R23, R23, R33, RZ, 0x3c, !PT ;  /* 0x0000002117177212 */ /* 0x000fe400078e3cff */
[----:B------:R-:W-:Y:S02]  /*1ad0*/  LOP3.LUT R41, R33, R6, RZ, 0x3c, !PT ;  /* 0x0000000621297212 */ /* 0x000fe400078e3cff */
[----:B------:R-:W-:Y:S02]  /*1ae0*/  IADD3 R33, PT, PT, -R31, RZ, RZ ;  /* 0x000000ff1f217210 */ /* 0x000fe40007ffe1ff */
[----:B------:R-:W0:Y:S01]  /*1af0*/  I2F.F64.S64 R22, R22 ;  /* 0x0000001600167312 */ /* 0x000e220000301c00 */
[----:B------:R-:W-:-:S02]  /*1b00*/  ISETP.GE.AND P1, PT, R41, RZ, PT ;  /* 0x000000ff2900720c */ /* 0x000fc40003f26270 */
[----:B------:R-:W-:Y:S01]  /*1b10*/  @!P0 IMAD.MOV.U32 R31, RZ, RZ, R33 ;  /* 0x000000ffff1f8224 */ /* 0x000fe200078e0021 */
[----:B0-----:R-:W-:-:S10]  /*1b20*/  DMUL R36, R22, UR10 ;  /* 0x0000000a16247c28 */ /* 0x001fd40008000000 */
[----:B------:R-:W0:Y:S02]  /*1b30*/  F2F.F32.F64 R36, R36 ;  /* 0x0000002400247310 */ /* 0x000e240000301000 */
[----:B0-----:R-:W-:-:S07]  /*1b40*/  FSEL R22, -R36, R36, !P1 ;  /* 0x0000002424167208 */ /* 0x001fce0004800100 */
.L_x_26:
[----:B------:R-:W-:Y:S05]  /*1b50*/  BSYNC.RECONVERGENT B2 ;  /* 0x0000000000027941 */ /* 0x000fea0003800200 */
.L_x_25:
[----:B------:R-:W-:Y:S01]  /*1b60*/  FMUL R23, R22, R22 ;  /* 0x0000001616177220 */ /* 0x000fe20000400000 */
[C---:B------:R-:W-:Y:S01]  /*1b70*/  LOP3.LUT R36, R31.reuse, 0x1, RZ, 0xc0, !PT ;  /* 0x000000011f247812 */ /* 0x040fe200078ec0ff */
[----:B------:R-:W-:Y:S01]  /*1b80*/  BSSY.RECONVERGENT B2, `(.L_x_29) ;  /* 0x0000045000027945 */ /* 0x000fe20003800200 */
[----:B------:R-:W-:Y:S01]  /*1b90*/  IADD3 R31, PT, PT, R31, 0x1, RZ ;  /* 0x000000011f1f7810 */ /* 0x000fe20007ffe0ff */
[----:B------:R-:W-:Y:S01]  /*1ba0*/  FFMA R33, R23, R18, -0.0013887860113754868507 ;  /* 0xbab607ed17217423 */ /* 0x000fe20000000012 */
[----:B------:R-:W-:Y:S02]  /*1bb0*/  ISETP.NE.U32.AND P0, PT, R36, 0x1, PT ;  /* 0x000000012400780c */ /* 0x000fe40003f05070 */
[----:B------:R-:W-:Y:S02]  /*1bc0*/  LOP3.LUT P1, RZ, R31, 0x2, RZ, 0xc0, !PT ;  /* 0x000000021fff7812 */ /* 0x000fe4000782c0ff */
[----:B------:R-:W-:Y:S02]  /*1bd0*/  FSEL R36, R33, -0.00019574658654164522886, P0 ;  /* 0xb94d415321247808 */ /* 0x000fe40000000000 */
[----:B------:R-:W-:-:S02]  /*1be0*/  FSEL R40, R20, 0.041666727513074874878, !P0 ;  /* 0x3d2aaabb14287808 */ /* 0x000fc40004000000 */
[----:B------:R-:W-:Y:S02]  /*1bf0*/  FSEL R31, R22, 1, !P0 ;  /* 0x3f800000161f7808 */ /* 0x000fe40004000000 */
[----:B------:R-:W-:Y:S01]  /*1c00*/  FSEL R33, -R24, -0.4999999701976776123, !P0 ;  /* 0xbeffffff18217808 */ /* 0x000fe20004000100 */
[C---:B------:R-:W-:Y:S01]  /*1c10*/  FFMA R36, R23.reuse, R36, R40 ;  /* 0x0000002417247223 */ /* 0x040fe20000000028 */
[----:B------:R-:W-:Y:S01]  /*1c20*/  FSETP.GE.AND P0, PT, |R6|, 105615, PT ;  /* 0x47ce47800600780b */ /* 0x000fe20003f06200 */
[C---:B------:R-:W-:Y:S02]  /*1c30*/  FFMA R22, R23.reuse, R31, RZ ;  /* 0x0000001f17167223 */ /* 0x040fe400000000ff */
[----:B------:R-:W-:-:S04]  /*1c40*/  FFMA R33, R23, R36, R33 ;  /* 0x0000002417217223 */ /* 0x000fc80000000021 */
[----:B------:R-:W-:-:S04]  /*1c50*/  FFMA R31, R22, R33, R31 ;  /* 0x00000021161f7223 */ /* 0x000fc8000000001f */
[----:B------:R-:W-:Y:S02]  /*1c60*/  @P1 FADD R31, RZ, -R31 ;  /* 0x8000001fff1f1221 */ /* 0x000fe40000000000 */
[----:B------:R-:W-:Y:S05]  /*1c70*/  @!P0 BRA `(.L_x_30) ;  /* 0x0000000000d48947 */ /* 0x000fea0003800000 */
[----:B------:R-:W-:-:S13]  /*1c80*/  FSETP.NEU.AND P0, PT, |R6|, +INF , PT ;  /* 0x7f8000000600780b */ /* 0x000fda0003f0d200 */
[----:B------:R-:W-:Y:S01]  /*1c90*/  @!P0 FMUL R38, RZ, R6 ;  /* 0x00000006ff268220 */ /* 0x000fe20000400000 */
[----:B------:R-:W-:Y:S01]  /*1ca0*/  @!P0 IMAD.MOV.U32 R39, RZ, RZ, RZ ;  /* 0x000000ffff278224 */ /* 0x000fe200078e00ff */
[----:B------:R-:W-:Y:S06]  /*1cb0*/  @!P0 BRA `(.L_x_30) ;  /* 0x0000000000c48947 */ /* 0x000fec0003800000 */
[----:B------:R-:W-:Y:S01]  /*1cc0*/  SHF.L.U32 R22, R6, 0x8, RZ ;  /* 0x0000000806167819 */ /* 0x000fe200000006ff */
[----:B------:R-:W-:Y:S01]  /*1cd0*/  BSSY.RECONVERGENT B3, `(.L_x_31) ;  /* 0x0000010000037945 */ /* 0x000fe20003800200 */
[----:B------:R-:W-:Y:S01]  /*1ce0*/  IMAD.MOV.U32 R38, RZ, RZ, RZ ;  /* 0x000000ffff267224 */ /* 0x000fe200078e00ff */
[----:B------:R-:W-:Y:S01]  /*1cf0*/  MOV R41, RZ ;  /* 0x000000ff00297202 */ /* 0x000fe20000000f00 */
[----:B------:R-:W-:Y:S01]  /*1d00*/  IMAD.MOV.U32 R33, RZ, RZ, RZ ;  /* 0x000000ffff217224 */ /* 0x000fe200078e00ff */
[----:B------:R-:W-:-:S07]  /*1d10*/  LOP3.LUT R43, R22, 0x80000000, RZ, 0xfc, !PT ;  /* 0x80000000162b7812 */ /* 0x000fce00078efcff */
.L_x_32:
[----:B0-----:R-:W0:Y:S02]  /*1d20*/  LDC.64 R22, c[0x4][RZ] ;  /* 0x01000000ff167b82 */ /* 0x001e240000000a00 */
[----:B0-----:R-:W-:-:S06]  /*1d30*/  IMAD.WIDE.U32 R22, R33, 0x4, R22 ;  /* 0x0000000421167825 */ /* 0x001fcc00078e0016 */
        /* <DEDUP_REMOVED lines=10> */
.L_x_31:
[----:B0-----:R-:W-:Y:S01]  /*1de0*/  SHF.R.U32.HI R36, RZ, 0x17, R6 ;  /* 0x00000017ff247819 */ /* 0x001fe20000011606 */
[----:B------:R0:W-:Y:S03]  /*1df0*/  STL [R1+0x18], R38 ;  /* 0x0000182601007387 */ /* 0x0001e60000100800 */
[C---:B------:R-:W-:Y:S02]  /*1e00*/  LOP3.LUT R22, R36.reuse, 0xe0, RZ, 0xc0, !PT ;  /* 0x000000e024167812 */ /* 0x040fe400078ec0ff */
        /* <DEDUP_REMOVED lines=9> */
[----:B------:R-:W-:Y:S01]  /*1ea0*/  UMOV UR11, 0x3bf921fb ;  /* 0x3bf921fb000b7882 */ /* 0x000fe20000000000 */
[----:B------:R-:W-:-:S02]  /*1eb0*/  ISETP.GE.AND P1, PT, R6, RZ, PT ;  /* 0x000000ff0600720c */ /* 0x000fc40003f26270 */
[-C--:B--2---:R-:W-:Y:S02]  /*1ec0*/  @P0 SHF.L.W.U32.HI R33, R22, R36.reuse, R33 ;  /* 0x0000002416210219 */ /* 0x084fe40000010e21 */
[----:B---3--:R-:W-:Y:S02]  /*1ed0*/  @P0 SHF.L.W.U32.HI R22, R23, R36, R22 ;  /* 0x0000002417160219 */ /* 0x008fe40000010e16 */
[--C-:B0-----:R-:W-:Y:S02]  /*1ee0*/  SHF.R.U32.HI R38, RZ, 0x1e, R33.reuse ;  /* 0x0000001eff267819 */ /* 0x101fe40000011621 */
[C---:B------:R-:W-:Y:S02]  /*1ef0*/  SHF.L.W.U32.HI R39, R22.reuse, 0x2, R33 ;  /* 0x0000000216277819 */ /* 0x040fe40000010e21 */
[----:B------:R-:W-:Y:S02]  /*1f00*/  SHF.L.U32 R22, R22, 0x2, RZ ;  /* 0x0000000216167819 */ /* 0x000fe400000006ff */
[----:B------:R-:W-:-:S02]  /*1f10*/  SHF.R.S32.HI R23, RZ, 0x1f, R39 ;  /* 0x0000001fff177819 */ /* 0x000fc40000011427 */
[----:B------:R-:W-:Y:S02]  /*1f20*/  LOP3.LUT R6, R39, R6, RZ, 0x3c, !PT ;  /* 0x0000000627067212 */ /* 0x000fe400078e3cff */
[C---:B------:R-:W-:Y:S02]  /*1f30*/  LOP3.LUT R22, R23.reuse, R22, RZ, 0x3c, !PT ;  /* 0x0000001617167212 */ /* 0x040fe400078e3cff */
[----:B------:R-:W-:Y:S02]  /*1f40*/  LOP3.LUT R23, R23, R39, RZ, 0x3c, !PT ;  /* 0x0000002717177212 */ /* 0x000fe400078e3cff */
[----:B------:R-:W-:Y:S02]  /*1f50*/  LEA.HI R39, R39, R38, RZ, 0x1 ;  /* 0x0000002627277211 */ /* 0x000fe400078f08ff */
[----:B------:R-:W-:Y:S02]  /*1f60*/  ISETP.GE.AND P0, PT, R6, RZ, PT ;  /* 0x000000ff0600720c */ /* 0x000fe40003f06270 */
[----:B------:R-:W0:Y:S01]  /*1f70*/  I2F.F64.S64 R22, R22 ;  /* 0x0000001600167312 */ /* 0x000e220000301c00 */
[----:B------:R-:W-:-:S05]  /*1f80*/  IMAD.MOV R6, RZ, RZ, -R39 ;  /* 0x000000ffff067224 */ /* 0x000fca00078e0a27 */
[----:B------:R-:W-:Y:S01]  /*1f90*/  @!P1 MOV R39, R6 ;  /* 0x0000000600279202 */ /* 0x000fe20000000f00 */
[----:B0-----:R-:W-:-:S10]  /*1fa0*/  DMUL R36, R22, UR10 ;  /* 0x0000000a16247c28 */ /* 0x001fd40008000000 */
[----:B------:R-:W0:Y:S02]  /*1fb0*/  F2F.F32.F64 R36, R36 ;  /* 0x0000002400247310 */ /* 0x000e240000301000 */
[----:B0-----:R-:W-:-:S07]  /*1fc0*/  FSEL R38, -R36, R36, !P0 ;  /* 0x0000002424267208 */ /* 0x001fce0004000100 */
.L_x_30:
[----:B------:R-:W-:Y:S05]  /*1fd0*/  BSYNC.RECONVERGENT B2 ;  /* 0x0000000000027941 */ /* 0x000fea0003800200 */
.L_x_29:
[----:B------:R-:W-:Y:S01]  /*1fe0*/  FMUL R23, R38, R38 ;  /* 0x0000002626177220 */ /* 0x000fe20000400000 */
[C---:B------:R-:W-:Y:S01]  /*1ff0*/  LOP3.LUT R22, R39.reuse, 0x1, RZ, 0xc0, !PT ;  /* 0x0000000127167812 */ /* 0x040fe200078ec0ff */
[----:B------:R-:W-:Y:S01]  /*2000*/  BSSY.RECONVERGENT B2, `(.L_x_33) ;  /* 0x0000045000027945 */ /* 0x000fe20003800200 */
[----:B------:R-:W-:Y:S01]  /*2010*/  LOP3.LUT P1, RZ, R39, 0x2, RZ, 0xc0, !PT ;  /* 0x0000000227ff7812 */ /* 0x000fe2000782c0ff */
[----:B------:R-:W-:Y:S01]  /*2020*/  FFMA R6, R23, R18, -0.0013887860113754868507 ;  /* 0xbab607ed17067423 */ /* 0x000fe20000000012 */
[----:B------:R-:W-:-:S04]  /*2030*/  ISETP.NE.U32.AND P0, PT, R22, 0x1, PT ;  /* 0x000000011600780c */ /* 0x000fc80003f05070 */
[----:B------:R-:W-:Y:S02]  /*2040*/  FSEL R6, R6, -0.00019574658654164522886, !P0 ;  /* 0xb94d415306067808 */ /* 0x000fe40004000000 */
[----:B------:R-:W-:Y:S02]  /*2050*/  FSEL R22, R20, 0.041666727513074874878, P0 ;  /* 0x3d2aaabb14167808 */ /* 0x000fe40000000000 */
[----:B------:R-:W-:Y:S02]  /*2060*/  FSEL R38, R38, 1, P0 ;  /* 0x3f80000026267808 */ /* 0x000fe40000000000 */
[----:B------:R-:W-:Y:S01]  /*2070*/  FSEL R37, -R24, -0.4999999701976776123, P0 ;  /* 0xbeffffff18257808 */ /* 0x000fe20000000100 */
[C---:B------:R-:W-:Y:S01]  /*2080*/  FFMA R6, R23.reuse, R6, R22 ;  /* 0x0000000617067223 */ /* 0x040fe20000000016 */
[----:B------:R-:W-:Y:S01]  /*2090*/  FSETP.GE.AND P0, PT, |R34|, 105615, PT ;  /* 0x47ce47802200780b */ /* 0x000fe20003f06200 */
[C---:B------:R-:W-:Y:S02]  /*20a0*/  FFMA R33, R23.reuse, R38, RZ ;  /* 0x0000002617217223 */ /* 0x040fe400000000ff */
[----:B------:R-:W-:-:S04]  /*20b0*/  FFMA R6, R23, R6, R37 ;  /* 0x0000000617067223 */ /* 0x000fc80000000025 */
[----:B------:R-:W-:-:S04]  /*20c0*/  FFMA R33, R33, R6, R38 ;  /* 0x0000000621217223 */ /* 0x000fc80000000026 */
[----:B------:R-:W-:-:S04]  /*20d0*/  @P1 FADD R33, RZ, -R33 ;  /* 0x80000021ff211221 */ /* 0x000fc80000000000 */
[----:B------:R-:W-:Y:S01]  /*20e0*/  FMUL R39, R28, R33 ;  /* 0x000000211c277220 */ /* 0x000fe20000400000 */
        /* <DEDUP_REMOVED lines=11> */
.L_x_36:
        /* <DEDUP_REMOVED lines=12> */
.L_x_35:
[----:B------:R-:W-:Y:S01]  /*2260*/  SHF.R.U32.HI R6, RZ, 0x17, R34 ;  /* 0x00000017ff067819 */ /* 0x000fe20000011622 */
[----:B------:R1:W-:Y:S03]  /*2270*/  STL [R1+0x18], R38 ;  /* 0x0000182601007387 */ /* 0x0003e60000100800 */
[C---:B------:R-:W-:Y:S02]  /*2280*/  LOP3.LUT R3, R6.reuse, 0xe0, RZ, 0xc0, !PT ;  /* 0x000000e006037812 */ /* 0x040fe400078ec0ff */
[----:B------:R-:W-:-:S03]  /*2290*/  LOP3.LUT P0, RZ, R6, 0x1f, RZ, 0xc0, !PT ;  /* 0x0000001f06ff7812 */ /* 0x000fc6000780c0ff */
[----:B------:R-:W-:-:S05]  /*22a0*/  VIADD R3, R3, 0xffffff80 ;  /* 0xffffff8003037836 */ /* 0x000fca0000000000 */
[----:B0-----:R-:W-:-:S05]  /*22b0*/  SHF.R.U32.HI R4, RZ, 0x5, R3 ;  /* 0x00000005ff047819 */ /* 0x001fca0000011603 */
        /* <DEDUP_REMOVED lines=9> */
[----:B---3--:R-:W-:-:S04]  /*2350*/  @P0 SHF.L.W.U32.HI R4, R23, R6, R4 ;  /* 0x0000000617040219 */ /* 0x008fc80000010e04 */
[C---:B------:R-:W-:Y:S02]  /*2360*/  SHF.L.W.U32.HI R33, R4.reuse, 0x2, R3 ;  /* 0x0000000204217819 */ /* 0x040fe40000010e03 */
[----:B------:R-:W-:Y:S02]  /*2370*/  SHF.L.U32 R4, R4, 0x2, RZ ;  /* 0x0000000204047819 */ /* 0x000fe400000006ff */
[----:B------:R-:W-:Y:S02]  /*2380*/  SHF.R.S32.HI R6, RZ, 0x1f, R33 ;  /* 0x0000001fff067819 */ /* 0x000fe40000011421 */
[----:B------:R-:W-:Y:S02]  /*2390*/  LOP3.LUT R34, R33, R34, RZ, 0x3c, !PT ;  /* 0x0000002221227212 */ /* 0x000fe400078e3cff */
[C---:B------:R-:W-:Y:S02]  /*23a0*/  LOP3.LUT R22, R6.reuse, R4, RZ, 0x3c, !PT ;  /* 0x0000000406167212 */ /* 0x040fe400078e3cff */
[----:B------:R-:W-:-:S02]  /*23b0*/  LOP3.LUT R23, R6, R33, RZ, 0x3c, !PT ;  /* 0x0000002106177212 */ /* 0x000fc400078e3cff */
[----:B------:R-:W-:Y:S02]  /*23c0*/  SHF.R.U32.HI R4, RZ, 0x1e, R3 ;  /* 0x0000001eff047819 */ /* 0x000fe40000011603 */
[----:B------:R-:W-:Y:S02]  /*23d0*/  ISETP.GE.AND P0, PT, R34, RZ, PT ;  /* 0x000000ff2200720c */ /* 0x000fe40003f06270 */
[----:B------:R-:W0:Y:S01]  /*23e0*/  I2F.F64.S64 R22, R22 ;  /* 0x0000001600167312 */ /* 0x000e220000301c00 */
[----:B------:R-:W-:-:S05]  /*23f0*/  LEA.HI R4, R33, R4, RZ, 0x1 ;  /* 0x0000000421047211 */ /* 0x000fca00078f08ff */
[----:B------:R-:W-:-:S05]  /*2400*/  IMAD.MOV R3, RZ, RZ, -R4 ;  /* 0x000000ffff037224 */ /* 0x000fca00078e0a04 */
[----:B------:R-:W-:Y:S01]  /*2410*/  @!P1 MOV R4, R3 ;  /* 0x0000000300049202 */ /* 0x000fe20000000f00 */
[----:B0-----:R-:W-:-:S10]  /*2420*/  DMUL R36, R22, UR10 ;  /* 0x0000000a16247c28 */ /* 0x001fd40008000000 */
[----:B------:R-:W0:Y:S02]  /*2430*/  F2F.F32.F64 R36, R36 ;  /* 0x0000002400247310 */ /* 0x000e240000301000 */
[----:B01----:R-:W-:-:S07]  /*2440*/  FSEL R3, -R36, R36, !P0 ;  /* 0x0000002424037208 */ /* 0x003fce0004000100 */
.L_x_34:
[----:B------:R-:W-:Y:S05]  /*2450*/  BSYNC.RECONVERGENT B2 ;  /* 0x0000000000027941 */ /* 0x000fea0003800200 */
.L_x_33:
[----:B------:R-:W-:Y:S01]  /*2460*/  FMUL R6, R3, R3 ;  /* 0x0000000303067220 */ /* 0x000fe20000400000 */
[C---:B------:R-:W-:Y:S01]  /*2470*/  LOP3.LUT R22, R4.reuse, 0x1, RZ, 0xc0, !PT ;  /* 0x0000000104167812 */ /* 0x040fe200078ec0ff */
[----:B------:R-:W-:Y:S01]  /*2480*/  BSSY.RECONVERGENT B2, `(.L_x_37) ;  /* 0x0000022000027945 */ /* 0x000fe20003800200 */
[----:B------:R-:W-:Y:S01]  /*2490*/  LOP3.LUT P1, RZ, R4, 0x2, RZ, 0xc0, !PT ;  /* 0x0000000204ff7812 */ /* 0x000fe2000782c0ff */
[----:B------:R-:W-:Y:S01]  /*24a0*/  FFMA R18, R6, R18, -0.0013887860113754868507 ;  /* 0xbab607ed06127423 */ /* 0x000fe20000000012 */
[----:B------:R-:W-:-:S04]  /*24b0*/  ISETP.NE.U32.AND P0, PT, R22, 0x1, PT ;  /* 0x000000011600780c */ /* 0x000fc80003f05070 */
[----:B------:R-:W-:Y:S02]  /*24c0*/  FSEL R33, R20, 0.041666727513074874878, P0 ;  /* 0x3d2aaabb14217808 */ /* 0x000fe40000000000 */
[----:B------:R-:W-:Y:S02]  /*24d0*/  FSEL R23, R18, -0.00019574658654164522886, !P0 ;  /* 0xb94d415312177808 */ /* 0x000fe40004000000 */
[----:B------:R-:W-:Y:S02]  /*24e0*/  FSEL R3, R3, 1, P0 ;  /* 0x3f80000003037808 */ /* 0x000fe40000000000 */
[----:B------:R-:W-:Y:S01]  /*24f0*/  FSEL R24, -R24, -0.4999999701976776123, P0 ;  /* 0xbeffffff18187808 */ /* 0x000fe20000000100 */
[C---:B------:R-:W-:Y:S02]  /*2500*/  FFMA R23, R6.reuse, R23, R33 ;  /* 0x0000001706177223 */ /* 0x040fe40000000021 */
[C---:B------:R-:W-:Y:S02]  /*2510*/  FFMA R4, R6.reuse, R3, RZ ;  /* 0x0000000306047223 */ /* 0x040fe400000000ff */
[----:B------:R-:W-:Y:S01]  /*2520*/  FFMA R23, R6, R23, R24 ;  /* 0x0000001706177223 */ /* 0x000fe20000000018 */
[----:B------:R-:W-:Y:S01]  /*2530*/  FMUL R6, R28, R31 ;  /* 0x0000001f1c067220 */ /* 0x000fe20000400000 */
[----:B------:R-:W-:-:S02]  /*2540*/  FFMA R28, R35, R39, R16 ;  /* 0x00000027231c7223 */ /* 0x000fc40000000010 */
[----:B------:R-:W-:Y:S01]  /*2550*/  FFMA R4, R4, R23, R3 ;  /* 0x0000001704047223 */ /* 0x000fe20000000003 */
[----:B------:R-:W-:Y:S01]  /*2560*/  FFMA R31, R35, R6, R29 ;  /* 0x00000006231f7223 */ /* 0x000fe2000000001d */
[----:B------:R-:W-:Y:S02]  /*2570*/  FMUL R6, R28, R28 ;  /* 0x0000001c1c067220 */ /* 0x000fe40000400000 */
[----:B------:R-:W-:Y:S02]  /*2580*/  @P1 FADD R4, RZ, -R4 ;  /* 0x80000004ff041221 */ /* 0x000fe40000000000 */
[----:B------:R-:W-:Y:S02]  /*2590*/  FFMA R3, R31, R31, R6 ;  /* 0x0000001f1f037223 */ /* 0x000fe40000000006 */
[----:B------:R-:W-:Y:S01]  /*25a0*/  FFMA R24, R35, R4, R21 ;  /* 0x0000000423187223 */ /* 0x000fe20000000015 */
[----:B------:R-:W-:-:S03]  /*25b0*/  FFMA R35, RZ, R35, R0 ;  /* 0x00000023ff237223 */ /* 0x000fc60000000000 */
[----:B------:R-:W-:-:S04]  /*25c0*/  FFMA R4, R24, R24, R3 ;  /* 0x0000001818047223 */ /* 0x000fc80000000003 */
[----:B------:R-:W-:-:S04]  /*25d0*/  FFMA R3, R35, R35, R4 ;  /* 0x0000002323037223 */ /* 0x000fc80000000004 */
[----:B------:R-:W-:Y:S01]  /*25e0*/  VIADD R6, R3, 0xf3000000 ;  /* 0xf300000003067836 */ /* 0x000fe20000000000 */
[----:B------:R0:W1:Y:S01]  /*25f0*/  MUFU.RSQ R4, R3 ;  /* 0x0000000300047308 */ /* 0x0000620000001400 */
[----:B------:R-:W-:-:S03]  /*2600*/  MOV R33, R3 ;  /* 0x0000000300217202 */ /* 0x000fc60000000f00 */
[----:B------:R-:W-:-:S13]  /*2610*/  ISETP.GT.U32.AND P0, PT, R6, 0x727fffff, PT ;  /* 0x727fffff0600780c */ /* 0x000fda0003f04070 */
[----:B01----:R-:W-:Y:S05]  /*2620*/  @!P0 BRA `(.L_x_38) ;  /* 0x00000000000c8947 */ /* 0x003fea0003800000 */
[----:B------:R-:W-:-:S07]  /*2630*/  MOV R4, 0x2650 ;  /* 0x0000265000047802 */ /* 0x000fce0000000f00 */
[----:B-----5:R-:W-:Y:S05]  /*2640*/  CALL.REL.NOINC `($__internal_1_$__cuda_sm20_sqrt_rn_f32_slowpath) ;  /* 0x000000f800987944 */ /* 0x020fea0003c00000 */
[----:B------:R-:W-:Y:S05]  /*2650*/  BRA `(.L_x_39) ;  /* 0x0000000000107947 */ /* 0x000fea0003800000 */
.L_x_38:
[----:B------:R-:W-:Y:S01]  /*2660*/  FMUL.FTZ R22, R3, R4 ;  /* 0x0000000403167220 */ /* 0x000fe20000410000 */
[----:B------:R-:W-:-:S03]  /*2670*/  FMUL.FTZ R4, R4, 0.5 ;  /* 0x3f00000004047820 */ /* 0x000fc60000410000 */
[----:B------:R-:W-:-:S04]  /*2680*/  FFMA R3, -R22, R22, R3 ;  /* 0x0000001616037223 */ /* 0x000fc80000000103 */
[----:B------:R-:W-:-:S07]  /*2690*/  FFMA R22, R3, R4, R22 ;  /* 0x0000000403167223 */ /* 0x000fce0000000016 */
.L_x_39:
[----:B------:R-:W-:Y:S05]  /*26a0*/  BSYNC.RECONVERGENT B2 ;  /* 0x0000000000027941 */ /* 0x000fea0003800200 */
.L_x_37:
[----:B------:R-:W-:Y:S01]  /*26b0*/  VIADD R32, R32, 0x1 ;  /* 0x0000000120207836 */ /* 0x000fe20000000000 */
[----:B------:R-:W-:Y:S02]  /*26c0*/  FSETP.LT.AND P1, PT, R22, 2, PT ;  /* 0x400000001600780b */ /* 0x000fe40003f21000 */
[----:B------:R-:W-:Y:S02]  /*26d0*/  MOV R35, R22 ;  /* 0x0000001600237202 */ /* 0x000fe40000000f00 */
[----:B------:R-:W-:-:S13]  /*26e0*/  ISETP.GE.U32.AND P0, PT, R32, UR5, PT ;  /* 0x0000000520007c0c */ /* 0x000fda000bf06070 */
[----:B------:R-:W-:Y:S05]  /*26f0*/  @!P0 BRA P1, `(.L_x_40) ;  /* 0xffffffe400548947 */ /* 0x000fea000083ffff */
.L_x_16:
[----:B------:R-:W-:Y:S05]  /*2700*/  BSYNC.RECONVERGENT B5 ;  /* 0x0000000000057941 */ /* 0x000fea0003800200 */
.L_x_15:
[C---:B------:R-:W-:Y:S01]  /*2710*/  FMUL R4, R35.reuse, 8388608 ;  /* 0x4b00000023047820 */ /* 0x040fe20000400000 */
[----:B------:R-:W-:Y:S01]  /*2720*/  FSETP.GEU.AND P0, PT, R35, 1.175494350822287508e-38, PT ;  /* 0x008000002300780b */ /* 0x000fe20003f0e000 */
[----:B------:R-:W-:Y:S01]  /*2730*/  IMAD.MOV.U32 R31, RZ, RZ, 0x3e055027 ;  /* 0x3e055027ff1f7424 */ /* 0x000fe200078e00ff */
[----:B------:R-:W-:Y:S02]  /*2740*/  BSSY.RECONVERGENT B5, `(.L_x_41) ;  /* 0x0000027000057945 */ /* 0x000fe40003800200 */
[----:B------:R-:W-:-:S05]  /*2750*/  FSEL R4, R4, R35, !P0 ;  /* 0x0000002304047208 */ /* 0x000fca0004000000 */
[----:B------:R-:W-:-:S05]  /*2760*/  VIADD R3, R4, 0xc0d55555 ;  /* 0xc0d5555504037836 */ /* 0x000fca0000000000 */
[----:B------:R-:W-:-:S04]  /*2770*/  LOP3.LUT R23, R3, 0xff800000, RZ, 0xc0, !PT ;  /* 0xff80000003177812 */ /* 0x000fc800078ec0ff */
[-C--:B------:R-:W-:Y:S02]  /*2780*/  IADD3 R3, PT, PT, R4, -R23.reuse, RZ ;  /* 0x8000001704037210 */ /* 0x080fe40007ffe0ff */
[----:B------:R-:W-:Y:S02]  /*2790*/  I2FP.F32.S32 R6, R23 ;  /* 0x0000001700067245 */ /* 0x000fe40000201400 */
[----:B------:R-:W-:Y:S01]  /*27a0*/  MOV R23, 0x7f800000 ;  /* 0x7f80000000177802 */ /* 0x000fe20000000f00 */
[----:B------:R-:W-:-:S04]  /*27b0*/  FADD R18, R3, -1 ;  /* 0xbf80000003127421 */ /* 0x000fc80000000000 */
[----:B------:R-:W-:-:S04]  /*27c0*/  FFMA R3, R18, -R31, 0.14084610342979431152 ;  /* 0x3e1039f612037423 */ /* 0x000fc8000000081f */
[----:B------:R-:W-:-:S04]  /*27d0*/  FFMA R3, R18, R3, -0.12148627638816833496 ;  /* 0xbdf8cdcc12037423 */ /* 0x000fc80000000003 */
[----:B------:R-:W-:-:S04]  /*27e0*/  FFMA R3, R18, R3, 0.13980610668659210205 ;  /* 0x3e0f295512037423 */ /* 0x000fc80000000003 */
[----:B------:R-:W-:-:S04]  /*27f0*/  FFMA R3, R18, R3, -0.16684235632419586182 ;  /* 0xbe2ad8b912037423 */ /* 0x000fc80000000003 */
[----:B------:R-:W-:-:S04]  /*2800*/  FFMA R3, R18, R3, 0.20012299716472625732 ;  /* 0x3e4ced0b12037423 */ /* 0x000fc80000000003 */
[----:B------:R-:W-:-:S04]  /*2810*/  FFMA R3, R18, R3, -0.24999669194221496582 ;  /* 0xbe7fff2212037423 */ /* 0x000fc80000000003 */
[----:B------:R-:W-:-:S04]  /*2820*/  FFMA R3, R18, R3, 0.33333182334899902344 ;  /* 0x3eaaaa7812037423 */ /* 0x000fc80000000003 */
[----:B------:R-:W-:Y:S01]  /*2830*/  FFMA R31, R18, R3, -0.5 ;  /* 0xbf000000121f7423 */ /* 0x000fe20000000003 */
[----:B------:R-:W-:Y:S02]  /*2840*/  FSEL R3, RZ, -23, P0 ;  /* 0xc1b80000ff037808 */ /* 0x000fe40000000000 */
[----:B------:R-:W-:Y:S01]  /*2850*/  ISETP.GT.U32.AND P0, PT, R4, 0x7f7fffff, PT ;  /* 0x7f7fffff0400780c */ /* 0x000fe20003f04070 */
[----:B------:R-:W-:Y:S02]  /*2860*/  FMUL R31, R18, R31 ;  /* 0x0000001f121f7220 */ /* 0x000fe40000400000 */
[----:B------:R-:W-:Y:S02]  /*2870*/  FFMA R3, R6, 1.1920928955078125e-07, R3 ;  /* 0x3400000006037823 */ /* 0x000fe40000000003 */
[----:B------:R-:W-:Y:S01]  /*2880*/  FFMA R18, R18, R31, R18 ;  /* 0x0000001f12127223 */ /* 0x000fe20000000012 */
[----:B------:R-:W0:Y:S03]  /*2890*/  MUFU.RCP R6, R19 ;  /* 0x0000001300067308 */ /* 0x000e260000001000 */
[----:B------:R-:W-:-:S04]  /*28a0*/  FFMA R3, R3, 0.69314718246459960938, R18 ;  /* 0x3f31721803037823 */ /* 0x000fc80000000012 */
[C---:B------:R-:W-:Y:S01]  /*28b0*/  @P0 FFMA R3, R4.reuse, R23, +INF ;  /* 0x7f80000004030423 */ /* 0x040fe20000000017 */
[----:B------:R-:W-:-:S03]  /*28c0*/  FSETP.NEU.AND P0, PT, R4, RZ, PT ;  /* 0x000000ff0400720b */ /* 0x000fc60003f0d000 */
[----:B------:R-:W-:-:S05]  /*28d0*/  FMUL R3, R3, 0.5 ;  /* 0x3f00000003037820 */ /* 0x000fca0000400000 */
[----:B------:R-:W-:Y:S01]  /*28e0*/  FSEL R4, R3, -INF , P0 ;  /* 0xff80000003047808 */ /* 0x000fe20000000000 */
[----:B0-----:R-:W-:-:S04]  /*28f0*/  FFMA R23, R6, -R19, 1 ;  /* 0x3f80000006177423 */ /* 0x001fc80000000813 */
[----:B------:R-:W-:Y:S01]  /*2900*/  FMUL R3, R4, R35 ;  /* 0x0000002304037220 */ /* 0x000fe20000400000 */
[----:B------:R-:W-:-:S03]  /*2910*/  FFMA R6, R6, R23, R6 ;  /* 0x0000001706067223 */ /* 0x000fc60000000006 */
[----:B------:R-:W0:Y:S01]  /*2920*/  FCHK P0, R3, R19 ;  /* 0x0000001303007302 */ /* 0x000e220000000000 */
[----:B------:R-:W-:-:S04]  /*2930*/  FFMA R38, R3, R6, RZ ;  /* 0x0000000603267223 */ /* 0x000fc800000000ff */
[----:B------:R-:W-:-:S04]  /*2940*/  FFMA R23, R38, -R19, R3 ;  /* 0x8000001326177223 */ /* 0x000fc80000000003 */
[----:B------:R-:W-:Y:S01]  /*2950*/  FFMA R38, R6, R23, R38 ;  /* 0x0000001706267223 */ /* 0x000fe20000000026 */
[----:B0-----:R-:W-:Y:S06]  /*2960*/  @!P0 BRA `(.L_x_42) ;  /* 0x0000000000108947 */ /* 0x001fec0003800000 */
[----:B------:R-:W-:Y:S01]  /*2970*/  IMAD.MOV.U32 R4, RZ, RZ, R19 ;  /* 0x000000ffff047224 */ /* 0x000fe200078e0013 */
[----:B------:R-:W-:-:S07]  /*2980*/  MOV R6, 0x29a0 ;  /* 0x000029a000067802 */ /* 0x000fce0000000f00 */
[----:B-----5:R-:W-:Y:S05]  /*2990*/  CALL.REL.NOINC `($__internal_2_$__cuda_sm3x_div_rn_noftz_f32_slowpath) ;  /* 0x000000f8001c7944 */ /* 0x020fea0003c00000 */
[----:B------:R-:W-:-:S07]  /*29a0*/  MOV R38, R3 ;  /* 0x0000000300267202 */ /* 0x000fce0000000f00 */
.L_x_42:
[----:B------:R-:W-:Y:S05]  /*29b0*/  BSYNC.RECONVERGENT B5 ;  /* 0x0000000000057941 */ /* 0x000fea0003800200 */
.L_x_41:
[----:B------:R-:W-:-:S13]  /*29c0*/  FSETP.GTU.AND P0, PT, R38, RZ, PT ;  /* 0x000000ff2600720b */ /* 0x000fda0003f0c000 */
[----:B------:R-:W-:Y:S05]  /*29d0*/  @!P0 BRA `(.L_x_43) ;  /* 0x0000000000208947 */ /* 0x000fea0003800000 */
[C---:B------:R-:W-:Y:S01]  /*29e0*/  FADD R27, R38.reuse, R27 ;  /* 0x0000001b261b7221 */ /* 0x040fe20000000000 */
[----:B------:R-:W-:Y:S01]  /*29f0*/  FSETP.GT.AND P1, PT, R38, UR4, PT ;  /* 0x0000000426007c0b */ /* 0x000fe2000bf24000 */
[-C--:B------:R-:W-:Y:S01]  /*2a00*/  FFMA R29, R30, R38.reuse, R29 ;  /* 0x000000261e1d7223 */ /* 0x080fe2000000001d */
[-C--:B------:R-:W-:Y:S01]  /*2a10*/  FFMA R16, R25, R38.reuse, R16 ;  /* 0x0000002619107223 */ /* 0x080fe20000000010 */
[-C--:B------:R-:W-:Y:S01]  /*2a20*/  FFMA R21, R26, R38.reuse, R21 ;  /* 0x000000261a157223 */ /* 0x080fe20000000015 */
[----:B------:R-:W-:Y:S01]  /*2a30*/  FSETP.GEU.AND P0, PT, R27, R5, PT ;  /* 0x000000051b00720b */ /* 0x000fe20003f0e000 */
[----:B------:R-:W-:-:S12]  /*2a40*/  FFMA R0, R2, R38, R0 ;  /* 0x0000002602007223 */ /* 0x000fd80000000000 */
[----:B------:R-:W-:Y:S05]  /*2a50*/  @!P0 BRA P1, `(.L_x_44) ;  /* 0xffffffe000088947 */ /* 0x000fea000083ffff */
.L_x_43:
[----:B------:R-:W-:Y:S05]  /*2a60*/  BSYNC.RECONVERGENT B4 ;  /* 0x0000000000047941 */ /* 0x000fea0003800200 */
.L_x_11:
[----:B------:R-:W-:-:S13]  /*2a70*/  FSETP.GTU.AND P0, PT, R38, UR4, PT ;  /* 0x0000000426007c0b */ /* 0x000fda000bf0c000 */
[----:B------:R-:W-:Y:S05]  /*2a80*/  @P0 BRA `(.L_x_6) ;  /* 0x000000bc00300947 */ /* 0x000fea0003800000 */
[----:B------:R-:W-:Y:S02]  /*2a90*/  IMAD.MOV.U32 R19, RZ, RZ, R29 ;  /* 0x000000ffff137224 */ /* 0x000fe400078e001d */
[----:B------:R-:W-:Y:S01]  /*2aa0*/  FADD R27, RZ, R16 ;  /* 0x00000010ff1b7221 */ /* 0x000fe20000000000 */
[----:B------:R-:W-:Y:S01]  /*2ab0*/  FADD R29, RZ, R21 ;  /* 0x00000015ff1d7221 */ /* 0x000fe20000000000 */
[----:B------:R-:W-:Y:S01]  /*2ac0*/  FADD R5, RZ, R0 ;  /* 0x00000000ff057221 */ /* 0x000fe20000000000 */
[----:B------:R-:W-:Y:S01]  /*2ad0*/  FADD R28, R38, R19 ;  /* 0x00000013261c7221 */ /* 0x000fe20000000000 */
[----:B------:R-:W-:Y:S03]  /*2ae0*/  BSSY.RECONVERGENT B2, `(.L_x_45) ;  /* 0x0000011000027945 */ /* 0x000fe60003800200 */
[----:B------:R-:W-:-:S04]  /*2af0*/  FMUL R4, R28, R28 ;  /* 0x0000001c1c047220 */ /* 0x000fc80000400000 */
        /* <DEDUP_REMOVED lines=11> */
.L_x_46:
[----:B------:R-:W-:Y:S01]  /*2bb0*/  FMUL.FTZ R22, R3, R4 ;  /* 0x0000000403167220 */ /* 0x000fe20000410000 */
[----:B------:R-:W-:-:S03]  /*2bc0*/  FMUL.FTZ R4, R4, 0.5 ;  /* 0x3f00000004047820 */ /* 0x000fc60000410000 */
[----:B------:R-:W-:-:S04]  /*2bd0*/  FFMA R3, -R22, R22, R3 ;  /* 0x0000001616037223 */ /* 0x000fc80000000103 */
[----:B------:R-:W-:-:S07]  /*2be0*/  FFMA R22, R3, R4, R22 ;  /* 0x0000000403167223 */ /* 0x000fce0000000016 */
.L_x_47:
[----:B------:R-:W-:Y:S05]  /*2bf0*/  BSYNC.RECONVERGENT B2 ;  /* 0x0000000000027941 */ /* 0x000fea0003800200 */
.L_x_45:
        /* <DEDUP_REMOVED lines=11> */
.L_x_73:
        /* <DEDUP_REMOVED lines=14> */
.L_x_51:
[----:B------:R-:W-:Y:S05]  /*2d90*/  BSYNC.RECONVERGENT B5 ;  /* 0x0000000000057941 */ /* 0x000fea0003800200 */
.L_x_50:
[----:B------:R-:W-:Y:S01]  /*2da0*/  HFMA2 R3, -RZ, RZ, 1.75, 0 ;  /* 0x3f000000ff037431 */ /* 0x000fe200000001ff */
[C---:B------:R-:W-:Y:S01]  /*2db0*/  FSETP.NEU.AND P1, PT, |R4|.reuse, 1, PT ;  /* 0x3f8000000400780b */ /* 0x040fe20003f2d200 */
[----:B------:R-:W-:Y:S01]  /*2dc0*/  IMAD.MOV.U32 R39, RZ, RZ, 0x3d4dd2f7 ;  /* 0x3d4dd2f7ff277424 */ /* 0x000fe200078e00ff */
[----:B------:R-:W-:Y:S01]  /*2dd0*/  FSETP.GT.AND P0, PT, |R4|, 0.56000000238418579102, PT ;  /* 0x3f0f5c290400780b */ /* 0x000fe20003f04200 */
[----:B------:R-:W-:Y:S01]  /*2de0*/  BSSY.RECONVERGENT B5, `(.L_x_52) ;  /* 0x0000025000057945 */ /* 0x000fe20003800200 */
[----:B------:R-:W-:Y:S02]  /*2df0*/  FSETP.GT.AND P4, PT, |R32|, |R33|, PT ;  /* 0x400000212000720b */ /* 0x000fe40003f84200 */
[----:B------:R-:W-:Y:S01]  /*2e00*/  MOV R43, 0x3fd774eb ;  /* 0x3fd774eb002b7802 */ /* 0x000fe20000000f00 */
        /* <DEDUP_REMOVED lines=9> */
[----:B------:R-:W-:Y:S01]  /*2ea0*/  FFMA R3, R6, R39, 0.018773360177874565125 ;  /* 0x3c99ca9706037423 */ /* 0x000fe20000000027 */
[----:B------:R-:W-:-:S03]  /*2eb0*/  FSEL R39, |R32|, |R33|, P4 ;  /* 0x4000002120277208 */ /* 0x000fc60002000200 */
[C---:B------:R-:W-:Y:S01]  /*2ec0*/  FFMA R3, R6.reuse, R3, 0.046769052743911743164 ;  /* 0x3d3f90e806037423 */ /* 0x040fe20000000003 */
[----:B------:R-:W0:Y:S03]  /*2ed0*/  MUFU.RCP R18, R39 ;  /* 0x0000002700127308 */ /* 0x000e260000001000 */
[----:B------:R-:W-:-:S04]  /*2ee0*/  FFMA R3, R6, R3, 0.074823014438152313232 ;  /* 0x3d993ccf06037423 */ /* 0x000fc80000000003 */
[----:B------:R-:W-:-:S04]  /*2ef0*/  FFMA R3, R6, R3, 0.16667181253433227539 ;  /* 0x3e2aac0406037423 */ /* 0x000fc80000000003 */
[----:B------:R-:W-:Y:S01]  /*2f00*/  FMUL R6, R6, R3 ;  /* 0x0000000306067220 */ /* 0x000fe20000400000 */
[----:B------:R-:W-:-:S03]  /*2f10*/  FSEL R3, |R33|, |R32|, P4 ;  /* 0x4000002021037208 */ /* 0x000fc60002000200 */
[----:B------:R-:W-:Y:S01]  /*2f20*/  FFMA R23, R23, R6, R23 ;  /* 0x0000000617177223 */ /* 0x000fe20000000017 */
[----:B0-----:R-:W-:-:S03]  /*2f30*/  FFMA R41, -R39, R18, 1 ;  /* 0x3f80000027297423 */ /* 0x001fc60000000112 */
[----:B------:R-:W-:Y:S01]  /*2f40*/  FMUL R6, R23, -2 ;  /* 0xc000000017067820 */ /* 0x000fe20000400000 */
[----:B------:R-:W-:-:S03]  /*2f50*/  FFMA R18, R18, R41, R18 ;  /* 0x0000002912127223 */ /* 0x000fc60000000012 */
[----:B------:R-:W-:Y:S01]  /*2f60*/  @P0 FFMA R23, R43, 0.93318945169448852539, R6 ;  /* 0x3f6ee5812b170823 */ /* 0x000fe20000000006 */
[----:B------:R-:W0:Y:S01]  /*2f70*/  FCHK P0, R3, R39 ;  /* 0x0000002703007302 */ /* 0x000e220000000000 */
[----:B------:R-:W-:-:S03]  /*2f80*/  FFMA R41, R3, R18, RZ ;  /* 0x0000001203297223 */ /* 0x000fc600000000ff */
[----:B------:R-:W-:Y:S01]  /*2f90*/  FSETP.NAN.AND P1, PT, R23, R23, PT ;  /* 0x000000171700720b */ /* 0x000fe20003f28000 */
[----:B------:R-:W-:Y:S01]  /*2fa0*/  FFMA R6, -R39, R41, R3 ;  /* 0x0000002927067223 */ /* 0x000fe20000000103 */
[----:B------:R-:W-:-:S03]  /*2fb0*/  LOP3.LUT R36, R23, 0x80000000, R4, 0xb8, !PT ;  /* 0x8000000017247812 */ /* 0x000fc600078eb804 */
[----:B------:R-:W-:Y:S01]  /*2fc0*/  FFMA R6, R18, R6, R41 ;  /* 0x0000000612067223 */ /* 0x000fe20000000029 */
[----:B------:R-:W-:Y:S01]  /*2fd0*/  FSEL R36, R36, R23, !P1 ;  /* 0x0000001724247208 */ /* 0x000fe20004800000 */
[----:B0-----:R-:W-:Y:S06]  /*2fe0*/  @!P0 BRA `(.L_x_53) ;  /* 0x0000000000108947 */ /* 0x001fec0003800000 */
[----:B------:R-:W-:Y:S01]  /*2ff0*/  IMAD.MOV.U32 R4, RZ, RZ, R39 ;  /* 0x000000ffff047224 */ /* 0x000fe200078e0027 */
[----:B------:R-:W-:-:S07]  /*3000*/  MOV R6, 0x3020 ;  /* 0x0000302000067802 */ /* 0x000fce0000000f00 */
[----:B-----5:R-:W-:Y:S05]  /*3010*/  CALL.REL.NOINC `($__internal_2_$__cuda_sm3x_div_rn_noftz_f32_slowpath) ;  /* 0x000000f0007c7944 */ /* 0x020fea0003c00000 */
[----:B------:R-:W-:-:S07]  /*3020*/  MOV R6, R3 ;  /* 0x0000000300067202 */ /* 0x000fce0000000f00 */
.L_x_53:
[----:B------:R-:W-:Y:S05]  /*3030*/  BSYNC.RECONVERGENT B5 ;  /* 0x0000000000057941 */ /* 0x000fea0003800200 */
.L_x_52:
        /* <DEDUP_REMOVED lines=14> */
[C---:B------:R-:W-:Y:S01]  /*3120*/  FFMA R4, R3.reuse, R4, 0.19993925094604492188 ;  /* 0x3e4cbce003047423 */ /* 0x040fe20000000004 */
[----:B0-----:R-:W-:Y:S01]  /*3130*/  I2FP.F32.S32 R39, R40 ;  /* 0x0000002800277245 */ /* 0x001fe20000201400 */
[----:B------:R-:W-:Y:S02]  /*3140*/  IMAD.MOV.U32 R20, RZ, RZ, R40 ;  /* 0x000000ffff147224 */ /* 0x000fe400078e0028 */
[----:B------:R-:W-:-:S04]  /*3150*/  FFMA R4, R3, R4, -0.33333197236061096191 ;  /* 0xbeaaaa7d03047423 */ /* 0x000fc80000000004 */
[----:B------:R-:W-:Y:S01]  /*3160*/  FMUL R3, R3, R4 ;  /* 0x0000000403037220 */ /* 0x000fe20000400000 */
[----:B------:R-:W-:-:S03]  /*3170*/  HFMA2 R4, -RZ, RZ, 1.9599609375, 20144 ;  /* 0x3fd774ebff047431 */ /* 0x000fc600000001ff */
[----:B------:R-:W-:Y:S01]  /*3180*/  FFMA R3, R3, R6, R6 ;  /* 0x0000000603037223 */ /* 0x000fe20000000006 */
[----:B------:R-:W-:-:S05]  /*3190*/  IMAD.MOV.U32 R6, RZ, RZ, 0x3f6ee581 ;  /* 0x3f6ee581ff067424 */ /* 0x000fca00078e00ff */
[----:B------:R-:W-:Y:S01]  /*31a0*/  FSEL R6, R6, 1.8663789033889770508, P4 ;  /* 0x3feee58106067808 */ /* 0x000fe20002000000 */
[----:B------:R-:W-:-:S05]  /*31b0*/  FFMA R4, R4, 0.93318945169448852539, -R3 ;  /* 0x3f6ee58104047823 */ /* 0x000fca0000000803 */
[-C--:B------:R-:W-:Y:S01]  /*31c0*/  FSEL R23, R4, R3.reuse, P4 ;  /* 0x0000000304177208 */ /* 0x080fe20002000000 */
[----:B------:R-:W-:Y:S01]  /*31d0*/  FFMA R4, R39, -1.5707962512969970703, R36 ;  /* 0xbfc90fda27047823 */ /* 0x000fe20000000024 */
[----:B------:R-:W-:-:S03]  /*31e0*/  FSEL R3, R3, -R3, P4 ;  /* 0x8000000303037208 */ /* 0x000fc60002000000 */
[C---:B------:R-:W-:Y:S02]  /*31f0*/  FFMA R24, R39.reuse, -7.5497894158615963534e-08, R4 ;  /* 0xb3a2216827187823 */ /* 0x040fe40000000004 */
[----:B------:R-:W-:Y:S01]  /*3200*/  @!P0 FFMA R23, R6, 1.6832555532455444336, R3 ;  /* 0x3fd774eb06178823 */ /* 0x000fe20000000003 */
[----:B------:R-:W-:Y:S01]  /*3210*/  MOV R3, 0x4016cbe4 ;  /* 0x4016cbe400037802 */ /* 0x000fe20000000f00 */
[----:B------:R-:W-:-:S03]  /*3220*/  FFMA R24, R39, -5.3903029534742383927e-15, R24 ;  /* 0xa7c234c527187823 */ /* 0x000fc60000000018 */
[----:B------:R-:W-:Y:S01]  /*3230*/  @!P2 FSEL R23, R3, 0.78539818525314331055, !P0 ;  /* 0x3f490fdb0317a808 */ /* 0x000fe20004000000 */
[----:B------:R-:W-:Y:S01]  /*3240*/  FADD R3, |R32|, |R33| ;  /* 0x4000002120037221 */ /* 0x000fe20000000200 */
[----:B------:R-:W-:Y:S02]  /*3250*/  @!P1 FSEL R23, RZ, 3.1415927410125732422, P0 ;  /* 0x40490fdbff179808 */ /* 0x000fe40000000000 */
[----:B------:R-:W-:Y:S02]  /*3260*/  FSETP.GE.AND P1, PT, |R36|, 105615, PT ;  /* 0x47ce47802400780b */ /* 0x000fe40003f26200 */
[----:B------:R-:W-:Y:S02]  /*3270*/  FSETP.NAN.AND P0, PT, R3, R3, PT ;  /* 0x000000030300720b */ /* 0x000fe40003f08000 */
[----:B------:R-:W-:Y:S02]  /*3280*/  LOP3.LUT R4, R23, 0x80000000, R32, 0xb8, !PT ;  /* 0x8000000017047812 */ /* 0x000fe400078eb820 */
[----:B------:R-:W-:-:S02]  /*3290*/  MOV R22, R24 ;  /* 0x0000001800167202 */ /* 0x000fc40000000f00 */
[----:B------:R-:W-:-:S05]  /*32a0*/  FSEL R4, R3, R4, P0 ;  /* 0x0000000403047208 */ /* 0x000fca0000000000 */
[----:B------:R-:W-:Y:S01]  /*32b0*/  FMUL R18, R4, 8 ;  /* 0x4100000004127820 */ /* 0x000fe20000400000 */
[----:B------:R-:W-:Y:S06]  /*32c0*/  @!P1 BRA `(.L_x_55) ;  /* 0x0000000000d09947 */ /* 0x000fec0003800000 */
[----:B------:R-:W-:-:S13]  /*32d0*/  FSETP.NEU.AND P0, PT, |R36|, +INF , PT ;  /* 0x7f8000002400780b */ /* 0x000fda0003f0d200 */
[----:B------:R-:W-:Y:S01]  /*32e0*/  @!P0 FMUL R22, RZ, R36 ;  /* 0x00000024ff168220 */ /* 0x000fe20000400000 */
[----:B------:R-:W-:Y:S01]  /*32f0*/  @!P0 IMAD.MOV.U32 R40, RZ, RZ, RZ ;  /* 0x000000ffff288224 */ /* 0x000fe200078e00ff */
[----:B------:R-:W-:Y:S06]  /*3300*/  @!P0 BRA `(.L_x_55) ;  /* 0x0000000000c08947 */ /* 0x000fec0003800000 */
[----:B------:R-:W-:Y:S01]  /*3310*/  SHF.L.U32 R4, R36, 0x8, RZ ;  /* 0x0000000824047819 */ /* 0x000fe200000006ff */
[----:B------:R-:W-:Y:S01]  /*3320*/  BSSY.RECONVERGENT B3, `(.L_x_56) ;  /* 0x000000f000037945 */ /* 0x000fe20003800200 */
[----:B------:R-:W-:Y:S01]  /*3330*/  CS2R R40, SRZ ;  /* 0x0000000000287805 */ /* 0x000fe2000001ff00 */
[----:B------:R-:W-:Y:S01]  /*3340*/  IMAD.MOV.U32 R3, RZ, RZ, RZ ;  /* 0x000000ffff037224 */ /* 0x000fe200078e00ff */
[----:B------:R-:W-:-:S07]  /*3350*/  LOP3.LUT R43, R4, 0x80000000, RZ, 0xfc, !PT ;  /* 0x80000000042b7812 */ /* 0x000fce00078efcff */
.L_x_57:
        /* <DEDUP_REMOVED lines=12> */
.L_x_56:
        /* <DEDUP_REMOVED lines=15> */
[--C-:B-1----:R-:W-:Y:S02]  /*3510*/  SHF.R.U32.HI R40, RZ, 0x1e, R3.reuse ;  /* 0x0000001eff287819 */ /* 0x102fe40000011603 */
[C---:B------:R-:W-:Y:S02]  /*3520*/  SHF.L.W.U32.HI R39, R4.reuse, 0x2, R3 ;  /* 0x0000000204277819 */ /* 0x040fe40000010e03 */
[----:B------:R-:W-:Y:S02]  /*3530*/  SHF.L.U32 R4, R4, 0x2, RZ ;  /* 0x0000000204047819 */ /* 0x000fe400000006ff */
[----:B------:R-:W-:-:S02]  /*3540*/  SHF.R.S32.HI R6, RZ, 0x1f, R39 ;  /* 0x0000001fff067819 */ /* 0x000fc40000011427 */
[----:B------:R-:W-:Y:S02]  /*3550*/  ISETP.GE.AND P0, PT, R36, RZ, PT ;  /* 0x000000ff2400720c */ /* 0x000fe40003f06270 */
[C---:B------:R-:W-:Y:S02]  /*3560*/  LOP3.LUT R22, R6.reuse, R4, RZ, 0x3c, !PT ;  /* 0x0000000406167212 */ /* 0x040fe400078e3cff */
[----:B------:R-:W-:Y:S02]  /*3570*/  LOP3.LUT R23, R6, R39, RZ, 0x3c, !PT ;  /* 0x0000002706177212 */ /* 0x000fe400078e3cff */
[C---:B------:R-:W-:Y:S02]  /*3580*/  LOP3.LUT R3, R39.reuse, R36, RZ, 0x3c, !PT ;  /* 0x0000002427037212 */ /* 0x040fe400078e3cff */
[----:B------:R-:W-:Y:S02]  /*3590*/  LEA.HI R40, R39, R40, RZ, 0x1 ;  /* 0x0000002827287211 */ /* 0x000fe400078f08ff */
[----:B------:R-:W0:Y:S01]  /*35a0*/  I2F.F64.S64 R22, R22 ;  /* 0x0000001600167312 */ /* 0x000e220000301c00 */
[----:B------:R-:W-:-:S02]  /*35b0*/  ISETP.GE.AND P1, PT, R3, RZ, PT ;  /* 0x000000ff0300720c */ /* 0x000fc40003f26270 */
[----:B------:R-:W-:-:S05]  /*35c0*/  IMAD.MOV R3, RZ, RZ, -R40 ;  /* 0x000000ffff037224 */ /* 0x000fca00078e0a28 */
[----:B------:R-:W-:Y:S01]  /*35d0*/  @!P0 MOV R40, R3 ;  /* 0x0000000300288202 */ /* 0x000fe20000000f00 */
[----:B0-----:R-:W-:-:S10]  /*35e0*/  DMUL R32, R22, UR10 ;  /* 0x0000000a16207c28 */ /* 0x001fd40008000000 */
[----:B------:R-:W0:Y:S02]  /*35f0*/  F2F.F32.F64 R32, R32 ;  /* 0x0000002000207310 */ /* 0x000e240000301000 */
[----:B0-----:R-:W-:-:S07]  /*3600*/  FSEL R22, -R32, R32, !P1 ;  /* 0x0000002020167208 */ /* 0x001fce0004800100 */
.L_x_55:
[----:B------:R-:W-:Y:S05]  /*3610*/  BSYNC.RECONVERGENT B2 ;  /* 0x0000000000027941 */ /* 0x000fea0003800200 */
.L_x_54:
[----:B------:R-:W-:Y:S01]  /*3620*/  FMUL R45, R18, 0.63661974668502807617 ;  /* 0x3f22f983122d7820 */ /* 0x000fe20000400000 */
[----:B------:R-:W-:Y:S01]  /*3630*/  LOP3.LUT R3, R40, 0x1, RZ, 0xc0, !PT ;  /* 0x0000000128037812 */ /* 0x000fe200078ec0ff */
[----:B------:R-:W-:Y:S02]  /*3640*/  IMAD.MOV.U32 R6, RZ, RZ, 0x37cbac00 ;  /* 0x37cbac00ff067424 */ /* 0x000fe400078e00ff */
[----:B------:R-:W-:Y:S01]  /*3650*/  FMUL R33, R22, R22 ;  /* 0x0000001616217220 */ /* 0x000fe20000400000 */
[----:B------:R-:W-:Y:S01]  /*3660*/  HFMA2 R4, -RZ, RZ, 1.0078125, -8.98838043212890625e-05 ;  /* 0x3c0885e4ff047431 */ /* 0x000fe200000001ff */
[----:B------:R-:W-:Y:S01]  /*3670*/  ISETP.NE.U32.AND P0, PT, R3, 0x1, PT ;  /* 0x000000010300780c */ /* 0x000fe20003f05070 */
[----:B------:R-:W0:Y:S01]  /*3680*/  F2I.NTZ R45, R45 ;  /* 0x0000002d002d7305 */ /* 0x000e220000203100 */
[----:B------:R-:W-:Y:S01]  /*3690*/  FFMA R3, R33, R6, -0.0013887860113754868507 ;  /* 0xbab607ed21037423 */ /* 0x000fe20000000006 */
[----:B------:R-:W-:Y:S01]  /*36a0*/  IADD3 R23, PT, PT, R40, 0x1, RZ ;  /* 0x0000000128177810 */ /* 0x000fe20007ffe0ff */
[----:B------:R-:W-:Y:S01]  /*36b0*/  BSSY.RECONVERGENT B2, `(.L_x_58) ;  /* 0x0000050000027945 */ /* 0x000fe20003800200 */
[----:B------:R-:W-:-:S02]  /*36c0*/  FSEL R22, R22, 1, !P0 ;  /* 0x3f80000016167808 */ /* 0x000fc40004000000 */
[----:B------:R-:W-:Y:S01]  /*36d0*/  FSEL R32, R3, -0.00019574658654164522886, P0 ;  /* 0xb94d415303207808 */ /* 0x000fe20000000000 */
[----:B------:R-:W-:Y:S01]  /*36e0*/  IMAD.MOV.U32 R3, RZ, RZ, 0x3e2aaaa8 ;  /* 0x3e2aaaa8ff037424 */ /* 0x000fe200078e00ff */
[----:B------:R-:W-:Y:S02]  /*36f0*/  FSEL R42, R4, 0.041666727513074874878, !P0 ;  /* 0x3d2aaabb042a7808 */ /* 0x000fe40004000000 */
[----:B------:R-:W-:Y:S02]  /*3700*/  FSETP.GE.AND P1, PT, |R18|, 105615, PT ;  /* 0x47ce47801200780b */ /* 0x000fe40003f26200 */
[----:B------:R-:W-:Y:S01]  /*3710*/  FSEL R40, -R3, -0.4999999701976776123, !P0 ;  /* 0xbeffffff03287808 */ /* 0x000fe20004000100 */
[----:B------:R-:W-:Y:S01]  /*3720*/  FFMA R42, R33, R32, R42 ;  /* 0x00000020212a7223 */ /* 0x000fe2000000002a */
[----:B------:R-:W-:Y:S01]  /*3730*/  FMUL R32, R35, R35 ;  /* 0x0000002323207220 */ /* 0x000fe20000400000 */
[----:B0-----:R-:W-:Y:S02]  /*3740*/  I2FP.F32.S32 R41, R45 ;  /* 0x0000002d00297245 */ /* 0x001fe40000201400 */
[----:B------:R-:W-:Y:S01]  /*3750*/  LOP3.LUT P0, RZ, R23, 0x2, RZ, 0xc0, !PT ;  /* 0x0000000217ff7812 */ /* 0x000fe2000780c0ff */
[----:B------:R-:W-:Y:S01]  /*3760*/  FFMA R40, R33, R42, R40 ;  /* 0x0000002a21287223 */ /* 0x000fe20000000028 */
[----:B------:R-:W-:Y:S01]  /*3770*/  FMUL R32, R32, R35 ;  /* 0x0000002320207220 */ /* 0x000fe20000400000 */
[----:B------:R-:W-:Y:S01]  /*3780*/  FFMA R42, R41, -1.5707962512969970703, R18 ;  /* 0xbfc90fda292a7823 */ /* 0x000fe20000000012 */
[----:B------:R-:W-:Y:S01]  /*3790*/  FFMA R33, R33, R22, RZ ;  /* 0x0000001621217223 */ /* 0x000fe200000000ff */
[----:B------:R-:W-:Y:S01]  /*37a0*/  MOV R43, R45 ;  /* 0x0000002d002b7202 */ /* 0x000fe20000000f00 */
[----:B------:R-:W-:Y:S01]  /*37b0*/  FMUL R32, R32, R35 ;  /* 0x0000002320207220 */ /* 0x000fe20000400000 */
[----:B------:R-:W-:Y:S01]  /*37c0*/  FFMA R42, R41, -7.5497894158615963534e-08, R42 ;  /* 0xb3a22168292a7823 */ /* 0x000fe2000000002a */
[----:B------:R-:W-:Y:S01]  /*37d0*/  FFMA R35, R33, R40, R22 ;  /* 0x0000002821237223 */ /* 0x000fe20000000016 */
[----:B------:R-:W-:-:S02]  /*37e0*/  IMAD.MOV.U32 R22, RZ, RZ, 0x41000000 ;  /* 0x41000000ff167424 */ /* 0x000fc400078e00ff */
[C---:B------:R-:W-:Y:S01]  /*37f0*/  FMUL R31, R32.reuse, R31 ;  /* 0x0000001f201f7220 */ /* 0x040fe20000400000 */
[----:B------:R-:W-:Y:S01]  /*3800*/  FFMA R41, R41, -5.3903029534742383927e-15, R42 ;  /* 0xa7c234c529297823 */ /* 0x000fe2000000002a */
[----:B------:R-:W-:Y:S01]  /*3810*/  FMUL R40, R32, R37 ;  /* 0x0000002520287220 */ /* 0x000fe20000400000 */
[----:B------:R-:W-:Y:S01]  /*3820*/  @P0 FADD R35, RZ, -R35 ;  /* 0x80000023ff230221 */ /* 0x000fe20000000000 */
[----:B------:R-:W-:Y:S01]  /*3830*/  FFMA R31, R31, R22, 1 ;  /* 0x3f8000001f1f7423 */ /* 0x000fe20000000016 */
        /* <DEDUP_REMOVED lines=9> */
[----:B------:R-:W-:Y:S01]  /*38d0*/  IMAD.MOV.U32 R47, RZ, RZ, RZ ;  /* 0x000000ffff2f7224 */ /* 0x000fe200078e00ff */
[----:B------:R-:W-:Y:S02]  /*38e0*/  MOV R39, RZ ;  /* 0x000000ff00277202 */ /* 0x000fe40000000f00 */
[----:B------:R-:W-:-:S07]  /*38f0*/  LOP3.LUT R49, R22, 0x80000000, RZ, 0xfc, !PT ;  /* 0x8000000016317812 */ /* 0x000fce00078efcff */
.L_x_61:
        /* <DEDUP_REMOVED lines=12> */
.L_x_60:
[----:B------:R-:W-:Y:S01]  /*39c0*/  SHF.R.U32.HI R32, RZ, 0x17, R18 ;  /* 0x00000017ff207819 */ /* 0x000fe20000011612 */
        /* <DEDUP_REMOVED lines=15> */
[C-C-:B0-----:R-:W-:Y:S01]  /*3ac0*/  SHF.L.W.U32.HI R45, R22.reuse, 0x2, R39.reuse ;  /* 0x00000002162d7819 */ /* 0x141fe20000010e27 */
[----:B------:R-:W-:Y:S01]  /*3ad0*/  IMAD.SHL.U32 R22, R22, 0x4, RZ ;  /* 0x0000000416167824 */ /* 0x000fe200078e00ff */
[----:B------:R-:W-:Y:S02]  /*3ae0*/  SHF.R.U32.HI R42, RZ, 0x1e, R39 ;  /* 0x0000001eff2a7819 */ /* 0x000fe40000011627 */
[----:B------:R-:W-:-:S02]  /*3af0*/  SHF.R.S32.HI R23, RZ, 0x1f, R45 ;  /* 0x0000001fff177819 */ /* 0x000fc4000001142d */
[----:B-1----:R-:W-:Y:S02]  /*3b00*/  LOP3.LUT R37, R45, R18, RZ, 0x3c, !PT ;  /* 0x000000122d257212 */ /* 0x002fe400078e3cff */
[C---:B------:R-:W-:Y:S02]  /*3b10*/  LOP3.LUT R22, R23.reuse, R22, RZ, 0x3c, !PT ;  /* 0x0000001617167212 */ /* 0x040fe400078e3cff */
[----:B------:R-:W-:Y:S02]  /*3b20*/  LOP3.LUT R23, R23, R45, RZ, 0x3c, !PT ;  /* 0x0000002d17177212 */ /* 0x000fe400078e3cff */
[----:B------:R-:W-:Y:S02]  /*3b30*/  LEA.HI R45, R45, R42, RZ, 0x1 ;  /* 0x0000002a2d2d7211 */ /* 0x000fe400078f08ff */
[----:B------:R-:W-:Y:S02]  /*3b40*/  ISETP.GE.AND P1, PT, R37, RZ, PT ;  /* 0x000000ff2500720c */ /* 0x000fe40003f26270 */
[----:B------:R-:W0:Y:S01]  /*3b50*/  I2F.F64.S64 R22, R22 ;  /* 0x0000001600167312 */ /* 0x000e220000301c00 */
[----:B------:R-:W-:-:S05]  /*3b60*/  IADD3 R37, PT, PT, -R45, RZ, RZ ;  /* 0x000000ff2d257210 */ /* 0x000fca0007ffe1ff */
[----:B------:R-:W-:Y:S01]  /*3b70*/  @!P0 IMAD.MOV.U32 R45, RZ, RZ, R37 ;  /* 0x000000ffff2d8224 */ /* 0x000fe200078e0025 */
[----:B0-----:R-:W-:-:S10]  /*3b80*/  DMUL R32, R22, UR10 ;  /* 0x0000000a16207c28 */ /* 0x001fd40008000000 */
[----:B------:R-:W0:Y:S02]  /*3b90*/  F2F.F32.F64 R32, R32 ;  /* 0x0000002000207310 */ /* 0x000e240000301000 */
[----:B0-----:R-:W-:-:S07]  /*3ba0*/  FSEL R22, -R32, R32, !P1 ;  /* 0x0000002020167208 */ /* 0x001fce0004800100 */
.L_x_59:
[----:B------:R-:W-:Y:S05]  /*3bb0*/  BSYNC.RECONVERGENT B2 ;  /* 0x0000000000027941 */ /* 0x000fea0003800200 */
.L_x_58:
[----:B------:R-:W-:Y:S01]  /*3bc0*/  FMUL R23, R22, R22 ;  /* 0x0000001616177220 */ /* 0x000fe20000400000 */
[----:B------:R-:W-:Y:S01]  /*3bd0*/  LOP3.LUT R33, R45, 0x1, RZ, 0xc0, !PT ;  /* 0x000000012d217812 */ /* 0x000fe200078ec0ff */
[----:B------:R-:W-:Y:S02]  /*3be0*/  BSSY.RECONVERGENT B2, `(.L_x_62) ;  /* 0x0000045000027945 */ /* 0x000fe40003800200 */
[----:B------:R-:W-:Y:S01]  /*3bf0*/  FFMA R32, R23, R6, -0.0013887860113754868507 ;  /* 0xbab607ed17207423 */ /* 0x000fe20000000006 */
[----:B------:R-:W-:Y:S02]  /*3c00*/  ISETP.NE.U32.AND P0, PT, R33, 0x1, PT ;  /* 0x000000012100780c */ /* 0x000fe40003f05070 */
[----:B------:R-:W-:Y:S02]  /*3c10*/  IADD3 R33, PT, PT, R45, 0x1, RZ ;  /* 0x000000012d217810 */ /* 0x000fe40007ffe0ff */
[----:B------:R-:W-:Y:S02]  /*3c20*/  FSEL R32, R32, -0.00019574658654164522886, P0 ;  /* 0xb94d415320207808 */ /* 0x000fe40000000000 */
[----:B------:R-:W-:-:S02]  /*3c30*/  FSEL R44, R4, 0.041666727513074874878, !P0 ;  /* 0x3d2aaabb042c7808 */ /* 0x000fc40004000000 */
[----:B------:R-:W-:Y:S02]  /*3c40*/  FSEL R42, R22, 1, !P0 ;  /* 0x3f800000162a7808 */ /* 0x000fe40004000000 */
[----:B------:R-:W-:Y:S01]  /*3c50*/  FSEL R37, -R3, -0.4999999701976776123, !P0 ;  /* 0xbeffffff03257808 */ /* 0x000fe20004000100 */
[----:B------:R-:W-:Y:S01]  /*3c60*/  FFMA R32, R23, R32, R44 ;  /* 0x0000002017207223 */ /* 0x000fe2000000002c */
[----:B------:R-:W-:Y:S02]  /*3c70*/  FSETP.GE.AND P0, PT, |R18|, 105615, PT ;  /* 0x47ce47801200780b */ /* 0x000fe40003f06200 */
[----:B------:R-:W-:Y:S01]  /*3c80*/  LOP3.LUT P1, RZ, R33, 0x2, RZ, 0xc0, !PT ;  /* 0x0000000221ff7812 */ /* 0x000fe2000782c0ff */
[C---:B------:R-:W-:Y:S01]  /*3c90*/  FFMA R33, R23.reuse, R42, RZ ;  /* 0x0000002a17217223 */ /* 0x040fe200000000ff */
[----:B------:R-:W-:-:S04]  /*3ca0*/  FFMA R32, R23, R32, R37 ;  /* 0x0000002017207223 */ /* 0x000fc80000000025 */
[----:B------:R-:W-:-:S07]  /*3cb0*/  FFMA R42, R33, R32, R42 ;  /* 0x00000020212a7223 */ /* 0x000fce000000002a */
[----:B------:R-:W-:Y:S01]  /*3cc0*/  @P1 FADD R42, RZ, -R42 ;  /* 0x8000002aff2a1221 */ /* 0x000fe20000000000 */
[----:B------:R-:W-:Y:S06]  /*3cd0*/  @!P0 BRA `(.L_x_63) ;  /* 0x0000000000d48947 */ /* 0x000fec0003800000 */
        /* <DEDUP_REMOVED lines=10> */
.L_x_65:
        /* <DEDUP_REMOVED lines=12> */
.L_x_64:
        /* <DEDUP_REMOVED lines=16> */
[--C-:B------:R-:W-:Y:S02]  /*3f40*/  SHF.R.U32.HI R44, RZ, 0x1e, R39.reuse ;  /* 0x0000001eff2c7819 */ /* 0x100fe40000011627 */
        /* <DEDUP_REMOVED lines=8> */
[----:B------:R-:W1:Y:S01]  /*3fd0*/  I2F.F64.S64 R22, R22 ;  /* 0x0000001600167312 */ /* 0x000e620000301c00 */
[----:B------:R-:W-:-:S05]  /*3fe0*/  IMAD.MOV R18, RZ, RZ, -R43 ;  /* 0x000000ffff127224 */ /* 0x000fca00078e0a2b */
[----:B------:R-:W-:Y:S01]  /*3ff0*/  @!P1 MOV R43, R18 ;  /* 0x00000012002b9202 */ /* 0x000fe20000000f00 */
[----:B-1----:R-:W-:-:S10]  /*4000*/  DMUL R32, R22, UR10 ;  /* 0x0000000a16207c28 */ /* 0x002fd40008000000 */
[----:B------:R-:W1:Y:S02]  /*4010*/  F2F.F32.F64 R32, R32 ;  /* 0x0000002000207310 */ /* 0x000e640000301000 */
[----:B01----:R-:W-:-:S07]  /*4020*/  FSEL R41, -R32, R32, !P0 ;  /* 0x0000002020297208 */ /* 0x003fce0004000100 */
.L_x_63:
[----:B------:R-:W-:Y:S05]  /*4030*/  BSYNC.RECONVERGENT B2 ;  /* 0x0000000000027941 */ /* 0x000fea0003800200 */
.L_x_62:
        /* <DEDUP_REMOVED lines=10> */
[----:B------:R-:W-:Y:S01]  /*40e0*/  FFMA R23, R18, R23, R33 ;  /* 0x0000001712177223 */ /* 0x000fe20000000021 */
        /* <DEDUP_REMOVED lines=17> */
.L_x_69:
        /* <DEDUP_REMOVED lines=12> */
.L_x_68:
[----:B------:R-:W-:Y:S01]  /*42c0*/  SHF.R.U32.HI R22, RZ, 0x17, R36 ;  /* 0x00000017ff167819 */ /* 0x000fe20000011624 */
        /* <DEDUP_REMOVED lines=8> */
[----:B0-----:R-:W3:Y:S01]  /*4350*/  @P0 LDL R20, [R32+0x10] ;  /* 0x0000100020140983 */ /* 0x001ee20000100800 */
[----:B------:R-:W-:Y:S01]  /*4360*/  LOP3.LUT R22, R22, 0x1f, RZ, 0xc0, !PT ;  /* 0x0000001f16167812 */ /* 0x000fe200078ec0ff */
[----:B------:R-:W-:Y:S01]  /*4370*/  UMOV UR10, 0x54442d19 ;  /* 0x54442d19000a7882 */ /* 0x000fe20000000000 */
[----:B------:R-:W-:Y:S01]  /*4380*/  UMOV UR11, 0x3bf921fb ;  /* 0x3bf921fb000b7882 */ /* 0x000fe20000000000 */
[----:B------:R-:W-:-:S02]  /*4390*/  ISETP.GE.AND P1, PT, R36, RZ, PT ;  /* 0x000000ff2400720c */ /* 0x000fc40003f26270 */
[-C--:B--2---:R-:W-:Y:S02]  /*43a0*/  @P0 SHF.L.W.U32.HI R18, R23, R22.reuse, R18 ;  /* 0x0000001617120219 */ /* 0x084fe40000010e12 */
[----:B---3--:R-:W-:-:S04]  /*43b0*/  @P0 SHF.L.W.U32.HI R23, R20, R22, R23 ;  /* 0x0000001614170219 */ /* 0x008fc80000010e17 */
[C-C-:B------:R-:W-:Y:S02]  /*43c0*/  SHF.L.W.U32.HI R37, R23.reuse, 0x2, R18.reuse ;  /* 0x0000000217257819 */ /* 0x140fe40000010e12 */
[----:B------:R-:W-:Y:S02]  /*43d0*/  SHF.L.U32 R23, R23, 0x2, RZ ;  /* 0x0000000217177819 */ /* 0x000fe400000006ff */
[----:B------:R-:W-:Y:S02]  /*43e0*/  SHF.R.S32.HI R20, RZ, 0x1f, R37 ;  /* 0x0000001fff147819 */ /* 0x000fe40000011425 */
[----:B------:R-:W-:Y:S02]  /*43f0*/  SHF.R.U32.HI R18, RZ, 0x1e, R18 ;  /* 0x0000001eff127819 */ /* 0x000fe40000011612 */
[C---:B------:R-:W-:Y:S02]  /*4400*/  LOP3.LUT R22, R20.reuse, R23, RZ, 0x3c, !PT ;  /* 0x0000001714167212 */ /* 0x040fe400078e3cff */
[----:B------:R-:W-:-:S02]  /*4410*/  LOP3.LUT R23, R20, R37, RZ, 0x3c, !PT ;  /* 0x0000002514177212 */ /* 0x000fc400078e3cff */
[C---:B------:R-:W-:Y:S02]  /*4420*/  LEA.HI R20, R37.reuse, R18, RZ, 0x1 ;  /* 0x0000001225147211 */ /* 0x040fe400078f08ff */
[----:B------:R-:W-:Y:S02]  /*4430*/  LOP3.LUT R36, R37, R36, RZ, 0x3c, !PT ;  /* 0x0000002425247212 */ /* 0x000fe400078e3cff */
[----:B------:R-:W0:Y:S01]  /*4440*/  I2F.F64.S64 R22, R22 ;  /* 0x0000001600167312 */ /* 0x000e220000301c00 */
[----:B------:R-:W-:Y:S01]  /*4450*/  IMAD.MOV R18, RZ, RZ, -R20 ;  /* 0x000000ffff127224 */ /* 0x000fe200078e0a14 */
[----:B------:R-:W-:-:S04]  /*4460*/  ISETP.GE.AND P0, PT, R36, RZ, PT ;  /* 0x000000ff2400720c */ /* 0x000fc80003f06270 */
[----:B------:R-:W-:Y:S01]  /*4470*/  @!P1 MOV R20, R18 ;  /* 0x0000001200149202 */ /* 0x000fe20000000f00 */
[----:B0-----:R-:W-:-:S10]  /*4480*/  DMUL R32, R22, UR10 ;  /* 0x0000000a16207c28 */ /* 0x001fd40008000000 */
[----:B------:R-:W1:Y:S02]  /*4490*/  F2F.F32.F64 R32, R32 ;  /* 0x0000002000207310 */ /* 0x000e640000301000 */
[----:B-1----:R-:W-:-:S07]  /*44a0*/  FSEL R24, -R32, R32, !P0 ;  /* 0x0000002020187208 */ /* 0x002fce0004000100 */
.L_x_67:
[----:B------:R-:W-:Y:S05]  /*44b0*/  BSYNC.RECONVERGENT B2 ;  /* 0x0000000000027941 */ /* 0x000fea0003800200 */
.L_x_66:
[----:B------:R-:W-:Y:S01]  /*44c0*/  FMUL R23, R24, R24 ;  /* 0x0000001818177220 */ /* 0x000fe20000400000 */
[----:B------:R-:W-:Y:S01]  /*44d0*/  LOP3.LUT R18, R20, 0x1, RZ, 0xc0, !PT ;  /* 0x0000000114127812 */ /* 0x000fe200078ec0ff */
[----:B------:R-:W-:Y:S01]  /*44e0*/  FFMA R32, R40, R39, R27 ;  /* 0x0000002728207223 */ /* 0x000fe2000000001b */
[----:B------:R-:W-:Y:S01]  /*44f0*/  LOP3.LUT P1, RZ, R20, 0x2, RZ, 0xc0, !PT ;  /* 0x0000000214ff7812 */ /* 0x000fe2000782c0ff */
[----:B------:R-:W-:Y:S01]  /*4500*/  FFMA R6, R23, R6, -0.0013887860113754868507 ;  /* 0xbab607ed17067423 */ /* 0x000fe20000000006 */
[----:B------:R-:W-:Y:S01]  /*4510*/  ISETP.NE.U32.AND P0, PT, R18, 0x1, PT ;  /* 0x000000011200780c */ /* 0x000fe20003f05070 */
[----:B------:R-:W-:Y:S03]  /*4520*/  BSSY.RECONVERGENT B2, `(.L_x_70) ;  /* 0x000001e000027945 */ /* 0x000fe60003800200 */
[----:B------:R-:W-:Y:S02]  /*4530*/  FSEL R4, R4, 0.041666727513074874878, P0 ;  /* 0x3d2aaabb04047808 */ /* 0x000fe40000000000 */
[----:B------:R-:W-:-:S02]  /*4540*/  FSEL R6, R6, -0.00019574658654164522886, !P0 ;  /* 0xb94d415306067808 */ /* 0x000fc40004000000 */
[----:B------:R-:W-:Y:S02]  /*4550*/  FSEL R24, R24, 1, P0 ;  /* 0x3f80000018187808 */ /* 0x000fe40000000000 */
[----:B------:R-:W-:Y:S01]  /*4560*/  FSEL R33, -R3, -0.4999999701976776123, P0 ;  /* 0xbeffffff03217808 */ /* 0x000fe20000000100 */
[C---:B------:R-:W-:Y:S02]  /*4570*/  FFMA R4, R23.reuse, R6, R4 ;  /* 0x0000000617047223 */ /* 0x040fe40000000004 */
[C---:B------:R-:W-:Y:S02]  /*4580*/  FFMA R3, R23.reuse, R24, RZ ;  /* 0x0000001817037223 */ /* 0x040fe400000000ff */
[----:B------:R-:W-:Y:S01]  /*4590*/  FFMA R4, R23, R4, R33 ;  /* 0x0000000417047223 */ /* 0x000fe20000000021 */
[----:B------:R-:W-:-:S03]  /*45a0*/  FMUL R33, R35, R42 ;  /* 0x0000002a23217220 */ /* 0x000fc60000400000 */
        /* <DEDUP_REMOVED lines=17> */
.L_x_71:
[----:B------:R-:W-:Y:S01]  /*46c0*/  FMUL.FTZ R22, R3, R4 ;  /* 0x0000000403167220 */ /* 0x000fe20000410000 */
[----:B------:R-:W-:-:S03]  /*46d0*/  FMUL.FTZ R4, R4, 0.5 ;  /* 0x3f00000004047820 */ /* 0x000fc60000410000 */
[----:B------:R-:W-:-:S04]  /*46e0*/  FFMA R3, -R22, R22, R3 ;  /* 0x0000001616037223 */ /* 0x000fc80000000103 */
[----:B------:R-:W-:-:S07]  /*46f0*/  FFMA R22, R3, R4, R22 ;  /* 0x0000000403167223 */ /* 0x000fce0000000016 */
.L_x_72:
[----:B------:R-:W-:Y:S05]  /*4700*/  BSYNC.RECONVERGENT B2 ;  /* 0x0000000000027941 */ /* 0x000fea0003800200 */
.L_x_70:
[----:B------:R-:W-:Y:S01]  /*4710*/  VIADD R34, R34, 0x1 ;  /* 0x0000000122227836 */ /* 0x000fe20000000000 */
[----:B------:R-:W-:Y:S02]  /*4720*/  FSETP.LT.AND P1, PT, R22, 2, PT ;  /* 0x400000001600780b */ /* 0x000fe40003f21000 */
[----:B------:R-:W-:Y:S02]  /*4730*/  MOV R37, R22 ;  /* 0x0000001600257202 */ /* 0x000fe40000000f00 */
[----:B------:R-:W-:-:S13]  /*4740*/  ISETP.GE.U32.AND P0, PT, R34, UR5, PT ;  /* 0x0000000522007c0c */ /* 0x000fda000bf06070 */
[----:B------:R-:W-:Y:S05]  /*4750*/  @!P0 BRA P1, `(.L_x_73) ;  /* 0xffffffe400548947 */ /* 0x000fea000083ffff */
.L_x_49:
[----:B------:R-:W-:Y:S05]  /*4760*/  BSYNC.RECONVERGENT B4 ;  /* 0x0000000000047941 */ /* 0x000fea0003800200 */
.L_x_48:
        /* <DEDUP_REMOVED lines=42> */
.L_x_75:
[----:B------:R-:W-:Y:S05]  /*4a10*/  BSYNC.RECONVERGENT B4 ;  /* 0x0000000000047941 */ /* 0x000fea0003800200 */
.L_x_74:
[----:B------:R-:W-:Y:S01]  /*4a20*/  FADD R36, -R38, R19 ;  /* 0x0000001326247221 */ /* 0x000fe20000000100 */
[----:B------:R-:W-:Y:S03]  /*4a30*/  BSSY.RECONVERGENT B2, `(.L_x_76) ;  /* 0x0000011000027945 */ /* 0x000fe60003800200 */
[----:B------:R-:W-:-:S04]  /*4a40*/  FMUL R3, R36, R36 ;  /* 0x0000002424037220 */ /* 0x000fc80000400000 */
[----:B------:R-:W-:-:S04]  /*4a50*/  FFMA R4, R16, R16, R3 ;  /* 0x0000001010047223 */ /* 0x000fc80000000003 */
        /* <DEDUP_REMOVED lines=10> */
.L_x_77:
[----:B------:R-:W-:Y:S01]  /*4b00*/  FMUL.FTZ R22, R3, R4 ;  /* 0x0000000403167220 */ /* 0x000fe20000410000 */
[----:B------:R-:W-:-:S03]  /*4b10*/  FMUL.FTZ R4, R4, 0.5 ;  /* 0x3f00000004047820 */ /* 0x000fc60000410000 */
[----:B------:R-:W-:-:S04]  /*4b20*/  FFMA R3, -R22, R22, R3 ;  /* 0x0000001616037223 */ /* 0x000fc80000000103 */
[----:B------:R-:W-:-:S07]  /*4b30*/  FFMA R22, R3, R4, R22 ;  /* 0x0000000403167223 */ /* 0x000fce0000000016 */
.L_x_78:
[----:B------:R-:W-:Y:S05]  /*4b40*/  BSYNC.RECONVERGENT B2 ;  /* 0x0000000000027941 */ /* 0x000fea0003800200 */
.L_x_76:
[----:B------:R-:W-:Y:S01]  /*4b50*/  FSETP.GEU.AND P0, PT, R22, 2, PT ;  /* 0x400000001600780b */ /* 0x000fe20003f0e000 */
[----:B------:R-:W-:Y:S01]  /*4b60*/  BSSY.RECONVERGENT B4, `(.L_x_79) ;  /* 0x00001b5000047945 */ /* 0x000fe20003800200 */
[----:B------:R-:W-:Y:S02]  /*4b70*/  HFMA2 R33, -RZ, RZ, 1.875, 0 ;  /* 0x3f800000ff217431 */ /* 0x000fe400000001ff */
[----:B------:R-:W-:Y:S01]  /*4b80*/  IMAD.MOV.U32 R37, RZ, RZ, R22 ;  /* 0x000000ffff257224 */ /* 0x000fe200078e0016 */
[----:B------:R-:W-:-:S13]  /*4b90*/  ISETP.EQ.OR P0, PT, RZ, UR5, P0 ;  /* 0x00000005ff007c0c */ /* 0x000fda0008702670 */
[----:B------:R-:W-:Y:S05]  /*4ba0*/  @P0 BRA `(.L_x_80) ;  /* 0x0000001800c00947 */ /* 0x000fea0003800000 */
[----:B------:R-:W-:Y:S01]  /*4bb0*/  IMAD.MOV.U32 R33, RZ, RZ, 0x3f800000 ;  /* 0x3f800000ff217424 */ /* 0x000fe200078e00ff */
[----:B------:R-:W-:Y:S01]  /*4bc0*/  MOV R32, RZ ;  /* 0x000000ff00207202 */ /* 0x000fe20000000f00 */
[----:B------:R-:W-:Y:S01]  /*4bd0*/  IMAD.MOV.U32 R31, RZ, RZ, R16 ;  /* 0x000000ffff1f7224 */ /* 0x000fe200078e0010 */
[----:B------:R-:W-:-:S07]  /*4be0*/  MOV R24, R21 ;  /* 0x0000001500187202 */ /* 0x000fce0000000f00 */
.L_x_104:
        /* <DEDUP_REMOVED lines=14> */
.L_x_82:
[----:B------:R-:W-:Y:S05]  /*4cd0*/  BSYNC.RECONVERGENT B5 ;  /* 0x0000000000057941 */ /* 0x000fea0003800200 */
.L_x_81:
[----:B------:R-:W-:Y:S01]  /*4ce0*/  HFMA2 R3, -RZ, RZ, 1.75, 0 ;  /* 0x3f000000ff037431 */ /* 0x000fe200000001ff */
[C---:B------:R-:W-:Y:S01]  /*4cf0*/  FSETP.NEU.AND P1, PT, |R4|.reuse, 1, PT ;  /* 0x3f8000000400780b */ /* 0x040fe20003f2d200 */
[----:B------:R-:W-:Y:S01]  /*4d00*/  IMAD.MOV.U32 R35, RZ, RZ, 0x3d4dd2f7 ;  /* 0x3d4dd2f7ff237424 */ /* 0x000fe200078e00ff */
[C---:B------:R-:W-:Y:S01]  /*4d10*/  FSETP.GT.AND P0, PT, |R4|.reuse, 0.56000000238418579102, PT ;  /* 0x3f0f5c290400780b */ /* 0x040fe20003f04200 */
        /* <DEDUP_REMOVED lines=9> */
[----:B------:R-:W-:Y:S02]  /*4db0*/  FFMA R23, R18, R23, R18 ;  /* 0x0000001712177223 */ /* 0x000fe40000000012 */
[----:B------:R-:W0:Y:S03]  /*4dc0*/  MUFU.RCP R18, R39 ;  /* 0x0000002700127308 */ /* 0x000e260000001000 */
[----:B------:R-:W-:-:S04]  /*4dd0*/  FSEL R23, R23, RZ, P1 ;  /* 0x000000ff17177208 */ /* 0x000fc80000800000 */
[----:B------:R-:W-:-:S05]  /*4de0*/  FSEL R23, R23, |R4|, P0 ;  /* 0x4000000417177208 */ /* 0x000fca0000000000 */
[----:B------:R-:W-:-:S04]  /*4df0*/  FMUL R6, R23, R23 ;  /* 0x0000001717067220 */ /* 0x000fc80000400000 */
[----:B------:R-:W-:Y:S01]  /*4e00*/  FFMA R3, R6, R35, 0.018773360177874565125 ;  /* 0x3c99ca9706037423 */ /* 0x000fe20000000023 */
[----:B0-----:R-:W-:-:S03]  /*4e10*/  FFMA R35, -R39, R18, 1 ;  /* 0x3f80000027237423 */ /* 0x001fc60000000112 */
[----:B------:R-:W-:Y:S01]  /*4e20*/  FFMA R3, R6, R3, 0.046769052743911743164 ;  /* 0x3d3f90e806037423 */ /* 0x000fe20000000003 */
[----:B------:R-:W-:-:S03]  /*4e30*/  FFMA R18, R18, R35, R18 ;  /* 0x0000002312127223 */ /* 0x000fc60000000012 */
[----:B------:R-:W-:-:S04]  /*4e40*/  FFMA R3, R6, R3, 0.074823014438152313232 ;  /* 0x3d993ccf06037423 */ /* 0x000fc80000000003 */
[----:B------:R-:W-:-:S04]  /*4e50*/  FFMA R3, R6, R3, 0.16667181253433227539 ;  /* 0x3e2aac0406037423 */ /* 0x000fc80000000003 */
[----:B------:R-:W-:Y:S01]  /*4e60*/  FMUL R6, R6, R3 ;  /* 0x0000000306067220 */ /* 0x000fe20000400000 */
[----:B------:R-:W-:-:S03]  /*4e70*/  FSEL R3, |R36|, |R31|, P4 ;  /* 0x4000001f24037208 */ /* 0x000fc60002000200 */
[----:B------:R-:W-:Y:S02]  /*4e80*/  FFMA R23, R23, R6, R23 ;  /* 0x0000000617177223 */ /* 0x000fe40000000017 */
[----:B------:R-:W-:Y:S02]  /*4e90*/  FFMA R35, R3, R18, RZ ;  /* 0x0000001203237223 */ /* 0x000fe400000000ff */
[----:B------:R-:W-:-:S04]  /*4ea0*/  FMUL R6, R23, -2 ;  /* 0xc000000017067820 */ /* 0x000fc80000400000 */
[----:B------:R-:W-:Y:S01]  /*4eb0*/  @P0 FFMA R23, R41, 0.93318945169448852539, R6 ;  /* 0x3f6ee58129170823 */ /* 0x000fe20000000006 */
[----:B------:R-:W0:Y:S01]  /*4ec0*/  FCHK P0, R3, R39 ;  /* 0x0000002703007302 */ /* 0x000e220000000000 */
[----:B------:R-:W-:-:S03]  /*4ed0*/  FFMA R6, -R39, R35, R3 ;  /* 0x0000002327067223 */ /* 0x000fc60000000103 */
[C---:B------:R-:W-:Y:S01]  /*4ee0*/  FSETP.NAN.AND P1, PT, R23.reuse, R23, PT ;  /* 0x000000171700720b */ /* 0x040fe20003f28000 */
[----:B------:R-:W-:Y:S01]  /*4ef0*/  FFMA R6, R18, R6, R35 ;  /* 0x0000000612067223 */ /* 0x000fe20000000023 */
[----:B------:R-:W-:-:S04]  /*4f00*/  LOP3.LUT R4, R23, 0x80000000, R4, 0xb8, !PT ;  /* 0x8000000017047812 */ /* 0x000fc800078eb804 */
[----:B------:R-:W-:Y:S01]  /*4f10*/  FSEL R35, R4, R23, !P1 ;  /* 0x0000001704237208 */ /* 0x000fe20004800000 */
[----:B0-----:R-:W-:Y:S06]  /*4f20*/  @!P0 BRA `(.L_x_84) ;  /* 0x0000000000108947 */ /* 0x001fec0003800000 */
[----:B------:R-:W-:Y:S01]  /*4f30*/  IMAD.MOV.U32 R4, RZ, RZ, R39 ;  /* 0x000000ffff047224 */ /* 0x000fe200078e0027 */
[----:B------:R-:W-:-:S07]  /*4f40*/  MOV R6, 0x4f60 ;  /* 0x00004f6000067802 */ /* 0x000fce0000000f00 */
[----:B-----5:R-:W-:Y:S05]  /*4f50*/  CALL.REL.NOINC `($__internal_2_$__cuda_sm3x_div_rn_noftz_f32_slowpath) ;  /* 0x000000d000ac7944 */ /* 0x020fea0003c00000 */
[----:B------:R-:W-:-:S07]  /*4f60*/  MOV R6, R3 ;  /* 0x0000000300067202 */ /* 0x000fce0000000f00 */
.L_x_84:
[----:B------:R-:W-:Y:S05]  /*4f70*/  BSYNC.RECONVERGENT B5 ;  /* 0x0000000000057941 */ /* 0x000fea0003800200 */
.L_x_83:
[----:B------:R-:W-:Y:S02]  /*4f80*/  IMAD.MOV.U32 R3, RZ, RZ, 0x3b33710b ;  /* 0x3b33710bff037424 */ /* 0x000fe400078e00ff */
[----:B------:R-:W-:Y:S01]  /*4f90*/  FMUL R4, R6, R6 ;  /* 0x0000000606047220 */ /* 0x000fe20000400000 */
[C---:B------:R-:W-:Y:S01]  /*4fa0*/  ISETP.GE.AND P0, PT, R36.reuse, RZ, PT ;  /* 0x000000ff2400720c */ /* 0x040fe20003f06270 */
[----:B------:R-:W-:Y:S01]  /*4fb0*/  BSSY.RECONVERGENT B2, `(.L_x_85) ;  /* 0x000005b000027945 */ /* 0x000fe20003800200 */
[----:B------:R-:W-:Y:S01]  /*4fc0*/  FSETP.NEU.AND P2, PT, |R36|, |R31|, PT ;  /* 0x4000001f2400720b */ /* 0x000fe20003f4d200 */
[C---:B------:R-:W-:Y:S01]  /*4fd0*/  FFMA R3, R4.reuse, R3, -0.015681877732276916504 ;  /* 0xbc80774804037423 */ /* 0x040fe20000000003 */
[----:B------:R-:W-:Y:S01]  /*4fe0*/  FSETP.NEU.AND P1, PT, R39, RZ, PT ;  /* 0x000000ff2700720b */ /* 0x000fe20003f2d000 */
[----:B------:R-:W-:Y:S01]  /*4ff0*/  FADD R36, |R31|, |R36| ;  /* 0x400000241f247221 */ /* 0x000fe20000000200 */
[----:B------:R-:W-:Y:S01]  /*5000*/  MOV R18, 0x4016cbe4 ;  /* 0x4016cbe400127802 */ /* 0x000fe20000000f00 */
[----:B------:R-:W-:-:S04]  /*5010*/  FFMA R3, R4, R3, 0.042200751602649688721 ;  /* 0x3d2cdab204037423 */ /* 0x000fc80000000003 */
[----:B------:R-:W-:-:S04]  /*5020*/  FFMA R3, R4, R3, -0.074792981147766113281 ;  /* 0xbd992d1004037423 */ /* 0x000fc80000000003 */
[----:B------:R-:W-:-:S04]  /*5030*/  FFMA R3, R4, R3, 0.10640415549278259277 ;  /* 0x3dd9ea6c04037423 */ /* 0x000fc80000000003 */
[----:B------:R-:W-:-:S04]  /*5040*/  FFMA R3, R4, R3, -0.14207722246646881104 ;  /* 0xbe117cb104037423 */ /* 0x000fc80000000003 */
[----:B------:R-:W-:-:S04]  /*5050*/  FFMA R3, R4, R3, 0.19993925094604492188 ;  /* 0x3e4cbce004037423 */ /* 0x000fc80000000003 */
[----:B------:R-:W-:Y:S01]  /*5060*/  FFMA R23, R4, R3, -0.33333197236061096191 ;  /* 0xbeaaaa7d04177423 */ /* 0x000fe20000000003 */
[----:B------:R-:W-:-:S03]  /*5070*/  FMUL R3, R35, 8 ;  /* 0x4100000023037820 */ /* 0x000fc60000400000 */
[----:B------:R-:W-:Y:S01]  /*5080*/  FMUL R23, R4, R23 ;  /* 0x0000001704177220 */ /* 0x000fe20000400000 */
[----:B------:R-:W-:Y:S02]  /*5090*/  HFMA2 R4, -RZ, RZ, 1.9599609375, 20144 ;  /* 0x3fd774ebff047431 */ /* 0x000fe400000001ff */
[----:B------:R-:W-:Y:S01]  /*50a0*/  FMUL R35, R3, 0.63661974668502807617 ;  /* 0x3f22f98303237820 */ /* 0x000fe20000400000 */
[----:B------:R-:W-:Y:S01]  /*50b0*/  FFMA R23, R23, R6, R6 ;  /* 0x0000000617177223 */ /* 0x000fe20000000006 */
[----:B------:R-:W-:-:S04]  /*50c0*/  IMAD.MOV.U32 R6, RZ, RZ, 0x3f6ee581 ;  /* 0x3f6ee581ff067424 */ /* 0x000fc800078e00ff */
[----:B------:R-:W0:Y:S01]  /*50d0*/  F2I.NTZ R35, R35 ;  /* 0x0000002300237305 */ /* 0x000e220000203100 */
[----:B------:R-:W-:Y:S01]  /*50e0*/  FSEL R6, R6, 1.8663789033889770508, P4 ;  /* 0x3feee58106067808 */ /* 0x000fe20002000000 */
[----:B------:R-:W-:-:S05]  /*50f0*/  FFMA R4, R4, 0.93318945169448852539, -R23 ;  /* 0x3f6ee58104047823 */ /* 0x000fca0000000817 */
[-C--:B------:R-:W-:Y:S02]  /*5100*/  FSEL R4, R4, R23.reuse, P4 ;  /* 0x0000001704047208 */ /* 0x080fe40002000000 */
[----:B------:R-:W-:-:S05]  /*5110*/  FSEL R23, R23, -R23, P4 ;  /* 0x8000001717177208 */ /* 0x000fca0002000000 */
[----:B------:R-:W-:Y:S01]  /*5120*/  @!P0 FFMA R4, R6, 1.6832555532455444336, R23 ;  /* 0x3fd774eb06048823 */ /* 0x000fe20000000017 */
[----:B0-----:R-:W-:Y:S01]  /*5130*/  I2FP.F32.S32 R6, R35 ;  /* 0x0000002300067245 */ /* 0x001fe20000201400 */
[----:B------:R-:W-:Y:S01]  /*5140*/  IMAD.MOV.U32 R24, RZ, RZ, R35 ;  /* 0x000000ffff187224 */ /* 0x000fe200078e0023 */
[----:B------:R-:W-:Y:S02]  /*5150*/  @!P2 FSEL R4, R18, 0.78539818525314331055, !P0 ;  /* 0x3f490fdb1204a808 */ /* 0x000fe40004000000 */
[----:B------:R-:W-:Y:S01]  /*5160*/  @!P1 FSEL R4, RZ, 3.1415927410125732422, P0 ;  /* 0x40490fdbff049808 */ /* 0x000fe20000000000 */
[----:B------:R-:W-:Y:S01]  /*5170*/  FFMA R23, R6, -1.5707962512969970703, R3 ;  /* 0xbfc90fda06177823 */ /* 0x000fe20000000003 */
[----:B------:R-:W-:Y:S02]  /*5180*/  FSETP.GE.AND P1, PT, |R3|, 105615, PT ;  /* 0x47ce47800300780b */ /* 0x000fe40003f26200 */
[----:B------:R-:W-:Y:S01]  /*5190*/  FSETP.NAN.AND P0, PT, R36, R36, PT ;  /* 0x000000242400720b */ /* 0x000fe20003f08000 */
[----:B------:R-:W-:Y:S01]  /*51a0*/  FFMA R39, R6, -7.5497894158615963534e-08, R23 ;  /* 0xb3a2216806277823 */ /* 0x000fe20000000017 */
[----:B------:R-:W-:-:S03]  /*51b0*/  LOP3.LUT R23, R4, 0x80000000, R31, 0xb8, !PT ;  /* 0x8000000004177812 */ /* 0x000fc600078eb81f */
[----:B------:R-:W-:Y:S01]  /*51c0*/  FFMA R31, R6, -5.3903029534742383927e-15, R39 ;  /* 0xa7c234c5061f7823 */ /* 0x000fe20000000027 */
[----:B------:R-:W-:-:S04]  /*51d0*/  FSEL R20, R36, R23, P0 ;  /* 0x0000001724147208 */ /* 0x000fc80000000000 */
        /* <DEDUP_REMOVED lines=13> */
.L_x_88:
        /* <DEDUP_REMOVED lines=12> */
.L_x_87:
        /* <DEDUP_REMOVED lines=31> */
.L_x_86:
[----:B------:R-:W-:Y:S05]  /*5560*/  BSYNC.RECONVERGENT B2 ;  /* 0x0000000000027941 */ /* 0x000fea0003800200 */
.L_x_85:
        /* <DEDUP_REMOVED lines=9> */
[-C--:B------:R-:W-:Y:S01]  /*5600*/  FMUL R23, R34, R34.reuse ;  /* 0x0000002222177220 */ /* 0x080fe20000400000 */
[----:B------:R-:W-:Y:S01]  /*5610*/  FSETP.GE.AND P1, PT, |R20|, 105615, PT ;  /* 0x47ce47801400780b */ /* 0x000fe20003f26200 */
[----:B------:R-:W-:Y:S01]  /*5620*/  BSSY.RECONVERGENT B2, `(.L_x_89) ;  /* 0x000004e000027945 */ /* 0x000fe20003800200 */
[----:B------:R-:W-:Y:S01]  /*5630*/  FSEL R36, R4, -0.00019574658654164522886, P0 ;  /* 0xb94d415304247808 */ /* 0x000fe20000000000 */
[----:B------:R-:W-:Y:S01]  /*5640*/  IMAD.MOV.U32 R4, RZ, RZ, 0x3e2aaaa8 ;  /* 0x3e2aaaa8ff047424 */ /* 0x000fe200078e00ff */
[----:B------:R-:W-:Y:S01]  /*5650*/  FSEL R40, R6, 0.041666727513074874878, !P0 ;  /* 0x3d2aaabb06287808 */ /* 0x000fe20004000000 */
[----:B------:R-:W-:-:S03]  /*5660*/  FMUL R23, R23, R34 ;  /* 0x0000002217177220 */ /* 0x000fc60000400000 */
[----:B------:R-:W-:Y:S01]  /*5670*/  FSEL R42, -R4, -0.4999999701976776123, !P0 ;  /* 0xbeffffff042a7808 */ /* 0x000fe20004000100 */
[----:B------:R-:W-:Y:S01]  /*5680*/  FFMA R40, R39, R36, R40 ;  /* 0x0000002427287223 */ /* 0x000fe20000000028 */
[----:B------:R-:W-:Y:S01]  /*5690*/  FSEL R36, R22, 1, !P0 ;  /* 0x3f80000016247808 */ /* 0x000fe20004000000 */
[----:B------:R-:W-:Y:S01]  /*56a0*/  FMUL R34, R23, R34 ;  /* 0x0000002217227220 */ /* 0x000fe20000400000 */
[----:B0-----:R-:W-:Y:S01]  /*56b0*/  I2FP.F32.S32 R41, R43 ;  /* 0x0000002b00297245 */ /* 0x001fe20000201400 */
[----:B------:R-:W-:Y:S01]  /*56c0*/  FFMA R40, R39, R40, R42 ;  /* 0x0000002827287223 */ /* 0x000fe2000000002a */
[----:B------:R-:W-:Y:S01]  /*56d0*/  LOP3.LUT P0, RZ, R35, 0x2, RZ, 0xc0, !PT ;  /* 0x0000000223ff7812 */ /* 0x000fe2000780c0ff */
[----:B------:R-:W-:Y:S01]  /*56e0*/  FFMA R39, R39, R36, RZ ;  /* 0x0000002427277223 */ /* 0x000fe200000000ff */
[C---:B------:R-:W-:Y:S01]  /*56f0*/  FMUL R33, R34.reuse, R33 ;  /* 0x0000002122217220 */ /* 0x040fe20000400000 */
[----:B------:R-:W-:Y:S01]  /*5700*/  FFMA R22, R41, -1.5707962512969970703, R20 ;  /* 0xbfc90fda29167823 */ /* 0x000fe20000000014 */
[----:B------:R-:W-:Y:S01]  /*5710*/  FMUL R37, R34, R37 ;  /* 0x0000002522257220 */ /* 0x000fe20000400000 */
[----:B------:R-:W-:Y:S01]  /*5720*/  FFMA R36, R39, R40, R36 ;  /* 0x0000002827247223 */ /* 0x000fe20000000024 */
[----:B------:R-:W-:-:S02]  /*5730*/  IMAD.MOV.U32 R40, RZ, RZ, 0x41000000 ;  /* 0x41000000ff287424 */ /* 0x000fc400078e00ff */
[----:B------:R-:W-:Y:S01]  /*5740*/  FFMA R22, R41, -7.5497894158615963534e-08, R22 ;  /* 0xb3a2216829167823 */ /* 0x000fe20000000016 */
[----:B------:R-:W-:Y:S01]  /*5750*/  MOV R42, R43 ;  /* 0x0000002b002a7202 */ /* 0x000fe20000000f00 */
[----:B------:R-:W-:Y:S02]  /*5760*/  FFMA R33, R33, R40, 1 ;  /* 0x3f80000021217423 */ /* 0x000fe40000000028 */
[----:B------:R-:W-:Y:S01]  /*5770*/  FFMA R41, R41, -5.3903029534742383927e-15, R22 ;  /* 0xa7c234c529297823 */ /* 0x000fe20000000016 */
[----:B------:R-:W-:-:S03]  /*5780*/  @P0 FADD R36, RZ, -R36 ;  /* 0x80000024ff240221 */ /* 0x000fc60000000000 */
        /* <DEDUP_REMOVED lines=12> */
.L_x_92:
        /* <DEDUP_REMOVED lines=12> */
.L_x_91:
[----:B------:R-:W-:Y:S01]  /*5910*/  SHF.R.U32.HI R34, RZ, 0x17, R20 ;  /* 0x00000017ff227819 */ /* 0x000fe20000011614 */
[----:B------:R1:W-:Y:S03]  /*5920*/  STL [R1+0x18], R39 ;  /* 0x0000182701007387 */ /* 0x0003e60000100800 */
[C---:B0-----:R-:W-:Y:S02]  /*5930*/  LOP3.LUT R22, R34.reuse, 0xe0, RZ, 0xc0, !PT ;  /* 0x000000e022167812 */ /* 0x041fe400078ec0ff */
        /* <DEDUP_REMOVED lines=15> */
[----:B------:R-:W-:Y:S02]  /*5a30*/  SHF.R.U32.HI R40, RZ, 0x1e, R40 ;  /* 0x0000001eff287819 */ /* 0x000fe40000011628 */
[----:B------:R-:W-:-:S02]  /*5a40*/  SHF.R.S32.HI R34, RZ, 0x1f, R43 ;  /* 0x0000001fff227819 */ /* 0x000fc4000001142b */
[C---:B-1----:R-:W-:Y:S02]  /*5a50*/  LOP3.LUT R39, R43.reuse, R20, RZ, 0x3c, !PT ;  /* 0x000000142b277212 */ /* 0x042fe400078e3cff */
        /* <DEDUP_REMOVED lines=10> */
.L_x_90:
[----:B------:R-:W-:Y:S05]  /*5b00*/  BSYNC.RECONVERGENT B2 ;  /* 0x0000000000027941 */ /* 0x000fea0003800200 */
.L_x_89:
        /* <DEDUP_REMOVED lines=8> */
[----:B------:R-:W-:Y:S02]  /*5b90*/  LOP3.LUT P1, RZ, R35, 0x2, RZ, 0xc0, !PT ;  /* 0x0000000223ff7812 */ /* 0x000fe4000782c0ff */
[----:B------:R-:W-:Y:S01]  /*5ba0*/  FSEL R39, R22, 1, !P0 ;  /* 0x3f80000016277808 */ /* 0x000fe20004000000 */
[C---:B------:R-:W-:Y:S01]  /*5bb0*/  FFMA R34, R23.reuse, R34, R40 ;  /* 0x0000002217227223 */ /* 0x040fe20000000028 */
[----:B------:R-:W-:Y:S02]  /*5bc0*/  FSEL R35, -R4, -0.4999999701976776123, !P0 ;  /* 0xbeffffff04237808 */ /* 0x000fe40004000100 */
        /* <DEDUP_REMOVED lines=15> */
.L_x_96:
        /* <DEDUP_REMOVED lines=12> */
.L_x_95:
        /* <DEDUP_REMOVED lines=30> */
[----:B01----:R-:W-:-:S07]  /*5f60*/  FSEL R41, -R34, R34, !P0 ;  /* 0x0000002222297208 */ /* 0x003fce0004000100 */
.L_x_94:
[----:B------:R-:W-:Y:S05]  /*5f70*/  BSYNC.RECONVERGENT B2 ;  /* 0x0000000000027941 */ /* 0x000fea0003800200 */
.L_x_93:
        /* <DEDUP_REMOVED lines=28> */
.L_x_100:
        /* <DEDUP_REMOVED lines=12> */
.L_x_99:
        /* <DEDUP_REMOVED lines=24> */
[----:B------:R-:W1:Y:S01]  /*6380*/  I2F.F64.S64 R22, R22 ;  /* 0x0000001600167312 */ /* 0x000e620000301c00 */
[----:B------:R-:W-:-:S05]  /*6390*/  LEA.HI R24, R24, R31, RZ, 0x1 ;  /* 0x0000001f18187211 */ /* 0x000fca00078f08ff */
[----:B------:R-:W-:-:S05]  /*63a0*/  IMAD.MOV R3, RZ, RZ, -R24 ;  /* 0x000000ffff037224 */ /* 0x000fca00078e0a18 */
[----:B------:R-:W-:Y:S01]  /*63b0*/  @!P1 MOV R24, R3 ;  /* 0x0000000300189202 */ /* 0x000fe20000000f00 */
[----:B-1----:R-:W-:-:S10]  /*63c0*/  DMUL R34, R22, UR10 ;  /* 0x0000000a16227c28 */ /* 0x002fd40008000000 */
[----:B------:R-:W1:Y:S02]  /*63d0*/  F2F.F32.F64 R34, R34 ;  /* 0x0000002200227310 */ /* 0x000e640000301000 */
[----:B01----:R-:W-:-:S07]  /*63e0*/  FSEL R31, -R34, R34, !P0 ;  /* 0x00000022221f7208 */ /* 0x003fce0004000100 */
.L_x_98:
[----:B------:R-:W-:Y:S05]  /*63f0*/  BSYNC.RECONVERGENT B2 ;  /* 0x0000000000027941 */ /* 0x000fea0003800200 */
.L_x_97:
[----:B------:R-:W-:Y:S01]  /*6400*/  FMUL R20, R31, R31 ;  /* 0x0000001f1f147220 */ /* 0x000fe20000400000 */
[----:B------:R-:W-:Y:S01]  /*6410*/  LOP3.LUT R3, R24, 0x1, RZ, 0xc0, !PT ;  /* 0x0000000118037812 */ /* 0x000fe200078ec0ff */
[----:B------:R-:W-:Y:S01]  /*6420*/  FMUL R36, R36, R39 ;  /* 0x0000002724247220 */ /* 0x000fe20000400000 */
[----:B------:R-:W-:Y:S01]  /*6430*/  LOP3.LUT P1, RZ, R24, 0x2, RZ, 0xc0, !PT ;  /* 0x0000000218ff7812 */ /* 0x000fe2000782c0ff */
[----:B------:R-:W-:Y:S01]  /*6440*/  FFMA R18, R20, R18, -0.0013887860113754868507 ;  /* 0xbab607ed14127423 */ /* 0x000fe20000000012 */
[----:B------:R-:W-:Y:S01]  /*6450*/  ISETP.NE.U32.AND P0, PT, R3, 0x1, PT ;  /* 0x000000010300780c */ /* 0x000fe20003f05070 */
[----:B------:R-:W-:Y:S03]  /*6460*/  BSSY.RECONVERGENT B2, `(.L_x_101) ;  /* 0x000001f000027945 */ /* 0x000fe60003800200 */
[----:B------:R-:W-:Y:S02]  /*6470*/  FSEL R35, R6, 0.041666727513074874878, P0 ;  /* 0x3d2aaabb06237808 */ /* 0x000fe40000000000 */
[----:B------:R-:W-:-:S02]  /*6480*/  FSEL R23, R18, -0.00019574658654164522886, !P0 ;  /* 0xb94d415312177808 */ /* 0x000fc40004000000 */
[----:B------:R-:W-:Y:S01]  /*6490*/  FSEL R3, R31, 1, P0 ;  /* 0x3f8000001f037808 */ /* 0x000fe20000000000 */
[----:B------:R-:W-:Y:S01]  /*64a0*/  FFMA R31, R37, R40, R16 ;  /* 0x00000028251f7223 */ /* 0x000fe20000000010 */
[----:B------:R-:W-:Y:S01]  /*64b0*/  FSEL R6, -R4, -0.4999999701976776123, P0 ;  /* 0xbeffffff04067808 */ /* 0x000fe20000000100 */
[C---:B------:R-:W-:Y:S02]  /*64c0*/  FFMA R23, R20.reuse, R23, R35 ;  /* 0x0000001714177223 */ /* 0x040fe40000000023 */
[C---:B------:R-:W-:Y:S02]  /*64d0*/  FFMA R4, R20.reuse, R3, RZ ;  /* 0x0000000314047223 */ /* 0x040fe400000000ff */
[----:B------:R-:W-:Y:S01]  /*64e0*/  FFMA R6, R20, R23, R6 ;  /* 0x0000001714067223 */ /* 0x000fe20000000006 */
[----:B------:R-:W-:-:S03]  /*64f0*/  FADD R23, -R38, R19 ;  /* 0x0000001326177221 */ /* 0x000fc60000000100 */
        /* <DEDUP_REMOVED lines=17> */
.L_x_102:
[----:B------:R-:W-:Y:S01]  /*6610*/  FMUL.FTZ R22, R3, R4 ;  /* 0x0000000403167220 */ /* 0x000fe20000410000 */
[----:B------:R-:W-:-:S03]  /*6620*/  FMUL.FTZ R4, R4, 0.5 ;  /* 0x3f00000004047820 */ /* 0x000fc60000410000 */
[----:B------:R-:W-:-:S04]  /*6630*/  FFMA R3, -R22, R22, R3 ;  /* 0x0000001616037223 */ /* 0x000fc80000000103 */
[----:B------:R-:W-:-:S07]  /*6640*/  FFMA R22, R3, R4, R22 ;  /* 0x0000000403167223 */ /* 0x000fce0000000016 */
.L_x_103:
[----:B------:R-:W-:Y:S05]  /*6650*/  BSYNC.RECONVERGENT B2 ;  /* 0x0000000000027941 */ /* 0x000fea0003800200 */
.L_x_101:
[----:B------:R-:W-:Y:S01]  /*6660*/  VIADD R32, R32, 0x1 ;  /* 0x0000000120207836 */ /* 0x000fe20000000000 */
[----:B------:R-:W-:Y:S02]  /*6670*/  FSETP.LT.AND P1, PT, R22, 2, PT ;  /* 0x400000001600780b */ /* 0x000fe40003f21000 */
[----:B------:R-:W-:Y:S02]  /*6680*/  MOV R37, R22 ;  /* 0x0000001600257202 */ /* 0x000fe40000000f00 */
[----:B------:R-:W-:-:S13]  /*6690*/  ISETP.GE.U32.AND P0, PT, R32, UR5, PT ;  /* 0x0000000520007c0c */ /* 0x000fda000bf06070 */
[----:B------:R-:W-:Y:S05]  /*66a0*/  @!P0 BRA P1, `(.L_x_104) ;  /* 0xffffffe400508947 */ /* 0x000fea000083ffff */
.L_x_80:
[----:B------:R-:W-:Y:S05]  /*66b0*/  BSYNC.RECONVERGENT B4 ;  /* 0x0000000000047941 */ /* 0x000fea0003800200 */
.L_x_79:
        /* <DEDUP_REMOVED lines=42> */
.L_x_106:
[----:B------:R-:W-:Y:S05]  /*6960*/  BSYNC.RECONVERGENT B4 ;  /* 0x0000000000047941 */ /* 0x000fea0003800200 */
.L_x_105:
[----:B------:R-:W-:Y:S01]  /*6970*/  FADD R35, RZ, R19 ;  /* 0x00000013ff237221 */ /* 0x000fe20000000000 */
[----:B------:R-:W-:Y:S01]  /*6980*/  FADD R34, R38, R16 ;  /* 0x0000001026227221 */ /* 0x000fe20000000000 */
[----:B------:R-:W-:Y:S01]  /*6990*/  BSSY.RECONVERGENT B2, `(.L_x_107) ;  /* 0x0000012000027945 */ /* 0x000fe20003800200 */
[----:B------:R-:W-:Y:S01]  /*69a0*/  FADD R28, -|R23|, R28 ;  /* 0x0000001c171c7221 */ /* 0x000fe20000000300 */
        /* <DEDUP_REMOVED lines=12> */
.L_x_108:
[----:B------:R-:W-:Y:S01]  /*6a70*/  FMUL.FTZ R22, R3, R4 ;  /* 0x0000000403167220 */ /* 0x000fe20000410000 */
[----:B------:R-:W-:-:S03]  /*6a80*/  FMUL.FTZ R4, R4, 0.5 ;  /* 0x3f00000004047820 */ /* 0x000fc60000410000 */
[----:B------:R-:W-:-:S04]  /*6a90*/  FFMA R3, -R22, R22, R3 ;  /* 0x0000001616037223 */ /* 0x000fc80000000103 */
[----:B------:R-:W-:-:S07]  /*6aa0*/  FFMA R22, R3, R4, R22 ;  /* 0x0000000403167223 */ /* 0x000fce0000000016 */
.L_x_109:
[----:B------:R-:W-:Y:S05]  /*6ab0*/  BSYNC.RECONVERGENT B2 ;  /* 0x0000000000027941 */ /* 0x000fea0003800200 */
.L_x_107:
        /* <DEDUP_REMOVED lines=8> */
[----:B------:R-:W-:-:S07]  /*6b40*/  IMAD.MOV.U32 R24, RZ, RZ, R29 ;  /* 0x000000ffff187224 */ /* 0x000fce00078e001d */
.L_x_135:
        /* <DEDUP_REMOVED lines=9> */
[----:B------:R-:W-:Y:S01]  /*6be0*/  MOV R3, R24 ;  /* 0x0000001800037202 */ /* 0x000fe20000000f00 */
[----:B------:R-:W-:Y:S01]  /*6bf0*/  IMAD.MOV.U32 R4, RZ, RZ, R37 ;  /* 0x000000ffff047224 */ /* 0x000fe200078e0025 */
[----:B------:R-:W-:-:S07]  /*6c00*/  MOV R6, 0x6c20 ;  /* 0x00006c2000067802 */ /* 0x000fce0000000f00 */
[----:B-----5:R-:W-:Y:S05]  /*6c10*/  CALL.REL.NOINC `($__internal_2_$__cuda_sm3x_div_rn_noftz_f32_slowpath) ;  /* 0x000000b4007c7944 */ /* 0x020fea0003c00000 */
[----:B------:R-:W-:-:S07]  /*6c20*/  MOV R4, R3 ;  /* 0x0000000300047202 */ /* 0x000fce0000000f00 */
.L_x_113:
[----:B------:R-:W-:Y:S05]  /*6c30*/  BSYNC.RECONVERGENT B5 ;  /* 0x0000000000057941 */ /* 0x000fea0003800200 */
.L_x_112:
[----:B------:R-:W-:Y:S01]  /*6c40*/  IMAD.MOV.U32 R3, RZ, RZ, 0x3f000000 ;  /* 0x3f000000ff037424 */ /* 0x000fe200078e00ff */
[C---:B------:R-:W-:Y:S01]  /*6c50*/  FSETP.NEU.AND P1, PT, |R4|.reuse, 1, PT ;  /* 0x3f8000000400780b */ /* 0x040fe20003f2d200 */
[----:B------:R-:W-:Y:S01]  /*6c60*/  HFMA2 R39, -RZ, RZ, 1.3251953125, -55.71875 ;  /* 0x3d4dd2f7ff277431 */ /* 0x000fe200000001ff */
[C---:B------:R-:W-:Y:S01]  /*6c70*/  FSETP.GT.AND P0, PT, |R4|.reuse, 0.56000000238418579102, PT ;  /* 0x3f0f5c290400780b */ /* 0x040fe20003f04200 */
[----:B------:R-:W-:Y:S01]  /*6c80*/  FFMA R3, |R4|, -R3, 0.5 ;  /* 0x3f00000004037423 */ /* 0x000fe20000000a03 */
[----:B------:R-:W-:Y:S01]  /*6c90*/  FSETP.GT.AND P4, PT, |R34|, |R35|, PT ;  /* 0x400000232200720b */ /* 0x000fe20003f84200 */
[----:B------:R-:W-:Y:S01]  /*6ca0*/  IMAD.MOV.U32 R43, RZ, RZ, 0x3fd774eb ;  /* 0x3fd774ebff2b7424 */ /* 0x000fe200078e00ff */
[----:B------:R-:W-:Y:S01]  /*6cb0*/  BSSY.RECONVERGENT B5, `(.L_x_114) ;  /* 0x0000022000057945 */ /* 0x000fe20003800200 */
        /* <DEDUP_REMOVED lines=29> */
[----:B------:R-:W-:Y:S02]  /*6e90*/  MOV R4, R39 ;  /* 0x0000002700047202 */ /* 0x000fe40000000f00 */
[----:B------:R-:W-:-:S07]  /*6ea0*/  MOV R6, 0x6ec0 ;  /* 0x00006ec000067802 */ /* 0x000fce0000000f00 */
[----:B-----5:R-:W-:Y:S05]  /*6eb0*/  CALL.REL.NOINC `($__internal_2_$__cuda_sm3x_div_rn_noftz_f32_slowpath) ;  /* 0x000000b000d47944 */ /* 0x020fea0003c00000 */
[----:B------:R-:W-:-:S07]  /*6ec0*/  IMAD.MOV.U32 R6, RZ, RZ, R3 ;  /* 0x000000ffff067224 */ /* 0x000fce00078e0003 */
.L_x_115:
[----:B------:R-:W-:Y:S05]  /*6ed0*/  BSYNC.RECONVERGENT B5 ;  /* 0x0000000000057941 */ /* 0x000fea0003800200 */
.L_x_114:
[----:B------:R-:W-:Y:S01]  /*6ee0*/  MOV R4, 0x3b33710b ;  /* 0x3b33710b00047802 */ /* 0x000fe20000000f00 */
[----:B------:R-:W-:Y:S01]  /*6ef0*/  FMUL R3, R6, R6 ;  /* 0x0000000606037220 */ /* 0x000fe20000400000 */
[----:B------:R-:W-:Y:S01]  /*6f00*/  FMUL R36, R36, 8 ;  /* 0x4100000024247820 */ /* 0x000fe20000400000 */
[----:B------:R-:W-:Y:S01]  /*6f10*/  ISETP.GE.AND P0, PT, R35, RZ, PT ;  /* 0x000000ff2300720c */ /* 0x000fe20003f06270 */
[----:B------:R-:W-:Y:S01]  /*6f20*/  BSSY.RECONVERGENT B2, `(.L_x_116) ;  /* 0x0000059000027945 */ /* 0x000fe20003800200 */
[----:B------:R-:W-:Y:S01]  /*6f30*/  FFMA R4, R3, R4, -0.015681877732276916504 ;  /* 0xbc80774803047423 */ /* 0x000fe20000000004 */
[----:B------:R-:W-:Y:S01]  /*6f40*/  FMUL R40, R36, 0.63661974668502807617 ;  /* 0x3f22f98324287820 */ /* 0x000fe20000400000 */
[----:B------:R-:W-:Y:S01]  /*6f50*/  FSETP.NEU.AND P2, PT, |R35|, |R34|, PT ;  /* 0x400000222300720b */ /* 0x000fe20003f4d200 */
[----:B------:R-:W-:Y:S01]  /*6f60*/  FADD R35, |R34|, |R35| ;  /* 0x4000002322237221 */ /* 0x000fe20000000200 */
[----:B------:R-:W-:Y:S01]  /*6f70*/  FFMA R4, R3, R4, 0.042200751602649688721 ;  /* 0x3d2cdab203047423 */ /* 0x000fe20000000004 */
[----:B------:R-:W-:-:S02]  /*6f80*/  FSETP.NEU.AND P1, PT, R39, RZ, PT ;  /* 0x000000ff2700720b */ /* 0x000fc40003f2d000 */
[----:B------:R-:W0:Y:S01]  /*6f90*/  F2I.NTZ R40, R40 ;  /* 0x0000002800287305 */ /* 0x000e220000203100 */
[----:B------:R-:W-:-:S04]  /*6fa0*/  FFMA R4, R3, R4, -0.074792981147766113281 ;  /* 0xbd992d1003047423 */ /* 0x000fc80000000004 */
[----:B------:R-:W-:-:S04]  /*6fb0*/  FFMA R4, R3, R4, 0.10640415549278259277 ;  /* 0x3dd9ea6c03047423 */ /* 0x000fc80000000004 */
[----:B------:R-:W-:-:S04]  /*6fc0*/  FFMA R4, R3, R4, -0.14207722246646881104 ;  /* 0xbe117cb103047423 */ /* 0x000fc80000000004 */
[----:B------:R-:W-:Y:S01]  /*6fd0*/  FFMA R4, R3, R4, 0.19993925094604492188 ;  /* 0x3e4cbce003047423 */ /* 0x000fe20000000004 */
[----:B0-----:R-:W-:-:S03]  /*6fe0*/  MOV R20, R40 ;  /* 0x0000002800147202 */ /* 0x001fc60000000f00 */
[----:B------:R-:W-:-:S04]  /*6ff0*/  FFMA R4, R3, R4, -0.33333197236061096191 ;  /* 0xbeaaaa7d03047423 */ /* 0x000fc80000000004 */
[----:B------:R-:W-:Y:S01]  /*7000*/  FMUL R3, R3, R4 ;  /* 0x0000000403037220 */ /* 0x000fe20000400000 */
[----:B------:R-:W-:-:S03]  /*7010*/  IMAD.MOV.U32 R4, RZ, RZ, 0x3fd774eb ;  /* 0x3fd774ebff047424 */ /* 0x000fc600078e00ff */
[----:B------:R-:W-:Y:S01]  /*7020*/  FFMA R3, R3, R6, R6 ;  /* 0x0000000603037223 */ /* 0x000fe20000000006 */
[----:B------:R-:W-:-:S03]  /*7030*/  HFMA2 R6, -RZ, RZ, 1.857421875, -1409 ;  /* 0x3f6ee581ff067431 */ /* 0x000fc600000001ff */
[----:B------:R-:W-:-:S05]  /*7040*/  FFMA R4, R4, 0.93318945169448852539, -R3 ;  /* 0x3f6ee58104047823 */ /* 0x000fca0000000803 */
[-C--:B------:R-:W-:Y:S01]  /*7050*/  FSEL R23, R4, R3.reuse, P4 ;  /* 0x0000000304177208 */ /* 0x080fe20002000000 */
[----:B------:R-:W-:Y:S01]  /*7060*/  IMAD.MOV.U32 R4, RZ, RZ, 0x4016cbe4 ;  /* 0x4016cbe4ff047424 */ /* 0x000fe200078e00ff */
[----:B------:R-:W-:Y:S02]  /*7070*/  FSEL R6, R6, 1.8663789033889770508, P4 ;  /* 0x3feee58106067808 */ /* 0x000fe40002000000 */
[----:B------:R-:W-:-:S05]  /*7080*/  FSEL R3, R3, -R3, P4 ;  /* 0x8000000303037208 */ /* 0x000fca0002000000 */
[----:B------:R-:W-:Y:S01]  /*7090*/  @!P0 FFMA R23, R6, 1.6832555532455444336, R3 ;  /* 0x3fd774eb06178823 */ /* 0x000fe20000000003 */
[----:B------:R-:W-:Y:S02]  /*70a0*/  I2FP.F32.S32 R3, R40 ;  /* 0x0000002800037245 */ /* 0x000fe40000201400 */
        /* <DEDUP_REMOVED lines=8> */
[----:B------:R-:W-:-:S03]  /*7130*/  FSEL R18, R35, R34, P0 ;  /* 0x0000002223127208 */ /* 0x000fc60000000000 */
[----:B------:R-:W-:Y:S02]  /*7140*/  IMAD.MOV.U32 R22, RZ, RZ, R24 ;  /* 0x000000ffff167224 */ /* 0x000fe400078e0018 */
[----:B------:R-:W-:Y:S01]  /*7150*/  FMUL R18, R18, 8 ;  /* 0x4100000012127820 */ /* 0x000fe20000400000 */
        /* <DEDUP_REMOVED lines=10> */
.L_x_119:
        /* <DEDUP_REMOVED lines=12> */
.L_x_118:
[----:B------:R-:W-:Y:S01]  /*72c0*/  SHF.R.U32.HI R6, RZ, 0x17, R36 ;  /* 0x00000017ff067819 */ /* 0x000fe20000011624 */
[----:B------:R1:W-:Y:S03]  /*72d0*/  STL [R1+0x18], R40 ;  /* 0x0000182801007387 */ /* 0x0003e60000100800 */
[C---:B------:R-:W-:Y:S02]  /*72e0*/  LOP3.LUT R3, R6.reuse, 0xe0, RZ, 0xc0, !PT ;  /* 0x000000e006037812 */ /* 0x040fe400078ec0ff */
[----:B------:R-:W-:Y:S02]  /*72f0*/  LOP3.LUT P0, RZ, R6, 0x1f, RZ, 0xc0, !PT ;  /* 0x0000001f06ff7812 */ /* 0x000fe4000780c0ff */
[----:B------:R-:W-:-:S04]  /*7300*/  IADD3 R3, PT, PT, R3, -0x80, RZ ;  /* 0xffffff8003037810 */ /* 0x000fc80007ffe0ff */
        /* <DEDUP_REMOVED lines=13> */
[----:B-1----:R-:W-:Y:S02]  /*73e0*/  SHF.R.U32.HI R40, RZ, 0x1e, R3 ;  /* 0x0000001eff287819 */ /* 0x002fe40000011603 */
[----:B------:R-:W-:-:S02]  /*73f0*/  SHF.R.S32.HI R6, RZ, 0x1f, R39 ;  /* 0x0000001fff067819 */ /* 0x000fc40000011427 */
[C---:B------:R-:W-:Y:S02]  /*7400*/  LOP3.LUT R3, R39.reuse, R36, RZ, 0x3c, !PT ;  /* 0x0000002427037212 */ /* 0x040fe400078e3cff */
        /* <DEDUP_REMOVED lines=10> */
.L_x_117:
[----:B------:R-:W-:Y:S05]  /*74b0*/  BSYNC.RECONVERGENT B2 ;  /* 0x0000000000027941 */ /* 0x000fea0003800200 */
.L_x_116:
[----:B------:R-:W-:Y:S01]  /*74c0*/  LOP3.LUT R3, R40, 0x1, RZ, 0xc0, !PT ;  /* 0x0000000128037812 */ /* 0x000fe200078ec0ff */
[----:B------:R-:W-:Y:S01]  /*74d0*/  FMUL R35, R22, R22 ;  /* 0x0000001616237220 */ /* 0x000fe20000400000 */
[----:B------:R-:W-:Y:S01]  /*74e0*/  MOV R6, 0x37cbac00 ;  /* 0x37cbac0000067802 */ /* 0x000fe20000000f00 */
[C---:B------:R-:W-:Y:S01]  /*74f0*/  FMUL R45, R18.reuse, 0.63661974668502807617 ;  /* 0x3f22f983122d7820 */ /* 0x040fe20000400000 */
[----:B------:R-:W-:Y:S01]  /*7500*/  ISETP.NE.U32.AND P0, PT, R3, 0x1, PT ;  /* 0x000000010300780c */ /* 0x000fe20003f05070 */
[----:B------:R-:W-:Y:S01]  /*7510*/  IMAD.MOV.U32 R4, RZ, RZ, 0x3c0885e4 ;  /* 0x3c0885e4ff047424 */ /* 0x000fe200078e00ff */
[----:B------:R-:W-:Y:S01]  /*7520*/  FSETP.GE.AND P1, PT, |R18|, 105615, PT ;  /* 0x47ce47801200780b */ /* 0x000fe20003f26200 */
[----:B------:R-:W-:Y:S01]  /*7530*/  FFMA R3, R35, R6, -0.0013887860113754868507 ;  /* 0xbab607ed23037423 */ /* 0x000fe20000000006 */
[----:B------:R-:W-:Y:S01]  /*7540*/  VIADD R23, R40, 0x1 ;  /* 0x0000000128177836 */ /* 0x000fe20000000000 */
[----:B------:R-:W0:Y:S01]  /*7550*/  F2I.NTZ R45, R45 ;  /* 0x0000002d002d7305 */ /* 0x000e220000203100 */
[----:B------:R-:W-:Y:S01]  /*7560*/  FSEL R42, R4, 0.041666727513074874878, !P0 ;  /* 0x3d2aaabb042a7808 */ /* 0x000fe20004000000 */
[----:B------:R-:W-:Y:S01]  /*7570*/  BSSY.RECONVERGENT B2, `(.L_x_120) ;  /* 0x000004e000027945 */ /* 0x000fe20003800200 */
[----:B------:R-:W-:Y:S01]  /*7580*/  FSEL R34, R3, -0.00019574658654164522886, P0 ;  /* 0xb94d415303227808 */ /* 0x000fe20000000000 */
[----:B------:R-:W-:Y:S01]  /*7590*/  HFMA2 R3, -RZ, RZ, 1.541015625, -0.052001953125 ;  /* 0x3e2aaaa8ff037431 */ /* 0x000fe200000001ff */
[----:B------:R-:W-:-:S03]  /*75a0*/  FSEL R22, R22, 1, !P0 ;  /* 0x3f80000016167808 */ /* 0x000fc60004000000 */
[----:B------:R-:W-:Y:S01]  /*75b0*/  FFMA R42, R35, R34, R42 ;  /* 0x00000022232a7223 */ /* 0x000fe2000000002a */
[----:B------:R-:W-:-:S04]  /*75c0*/  FMUL R34, R33, R33 ;  /* 0x0000002121227220 */ /* 0x000fc80000400000 */
[----:B------:R-:W-:Y:S01]  /*75d0*/  FMUL R34, R34, R33 ;  /* 0x0000002122227220 */ /* 0x000fe20000400000 */
[----:B------:R-:W-:Y:S01]  /*75e0*/  FSEL R40, -R3, -0.4999999701976776123, !P0 ;  /* 0xbeffffff03287808 */ /* 0x000fe20004000100 */
[----:B0-----:R-:W-:Y:S01]  /*75f0*/  IMAD.MOV.U32 R43, RZ, RZ, R45 ;  /* 0x000000ffff2b7224 */ /* 0x001fe200078e002d */
[----:B------:R-:W-:Y:S01]  /*7600*/  I2FP.F32.S32 R41, R45 ;  /* 0x0000002d00297245 */ /* 0x000fe20000201400 */
[----:B------:R-:W-:Y:S01]  /*7610*/  FMUL R34, R34, R33 ;  /* 0x0000002122227220 */ /* 0x000fe20000400000 */
[----:B------:R-:W-:Y:S01]  /*7620*/  LOP3.LUT P0, RZ, R23, 0x2, RZ, 0xc0, !PT ;  /* 0x0000000217ff7812 */ /* 0x000fe2000780c0ff */
[C---:B------:R-:W-:Y:S01]  /*7630*/  FFMA R40, R35.reuse, R42, R40 ;  /* 0x0000002a23287223 */ /* 0x040fe20000000028 */
[----:B------:R-:W-:Y:S01]  /*7640*/  FFMA R35, R35, R22, RZ ;  /* 0x0000001623237223 */ /* 0x000fe200000000ff */
[----:B------:R-:W-:Y:S01]  /*7650*/  FFMA R42, R41, -1.5707962512969970703, R18 ;  /* 0xbfc90fda292a7823 */ /* 0x000fe20000000012 */
[C---:B------:R-:W-:Y:S02]  /*7660*/  FMUL R31, R34.reuse, R31 ;  /* 0x0000001f221f7220 */ /* 0x040fe40000400000 */
[----:B------:R-:W-:Y:S01]  /*7670*/  FFMA R33, R35, R40, R22 ;  /* 0x0000002823217223 */ /* 0x000fe20000000016 */
[----:B------:R-:W-:Y:S01]  /*7680*/  FFMA R42, R41, -7.5497894158615963534e-08, R42 ;  /* 0xb3a22168292a7823 */ /* 0x000fe2000000002a */
[----:B------:R-:W-:Y:S01]  /*7690*/  MOV R22, 0x41000000 ;  /* 0x4100000000167802 */ /* 0x000fe20000000f00 */
[----:B------:R-:W-:-:S02]  /*76a0*/  FMUL R40, R34, R37 ;  /* 0x0000002522287220 */ /* 0x000fc40000400000 */
[----:B------:R-:W-:Y:S02]  /*76b0*/  FFMA R41, R41, -5.3903029534742383927e-15, R42 ;  /* 0xa7c234c529297823 */ /* 0x000fe4000000002a */
[----:B------:R-:W-:Y:S01]  /*76c0*/  FFMA R31, R31, R22, 1 ;  /* 0x3f8000001f1f7423 */ /* 0x000fe20000000016 */
[----:B------:R-:W-:Y:S02]  /*76d0*/  @P0 FADD R33, RZ, -R33 ;  /* 0x80000021ff210221 */ /* 0x000fe40000000000 */
[----:B------:R-:W-:Y:S01]  /*76e0*/  MOV R22, R41 ;  /* 0x0000002900167202 */ /* 0x000fe20000000f00 */
        /* <DEDUP_REMOVED lines=11> */
.L_x_123:
        /* <DEDUP_REMOVED lines=12> */
.L_x_122:
        /* <DEDUP_REMOVED lines=15> */
[--C-:B0-----:R-:W-:Y:S02]  /*7950*/  SHF.R.U32.HI R42, RZ, 0x1e, R39.reuse ;  /* 0x0000001eff2a7819 */ /* 0x101fe40000011627 */
[C---:B------:R-:W-:Y:S02]  /*7960*/  SHF.L.W.U32.HI R45, R22.reuse, 0x2, R39 ;  /* 0x00000002162d7819 */ /* 0x040fe40000010e27 */
[----:B------:R-:W-:Y:S02]  /*7970*/  SHF.L.U32 R22, R22, 0x2, RZ ;  /* 0x0000000216167819 */ /* 0x000fe400000006ff */
[----:B------:R-:W-:-:S02]  /*7980*/  SHF.R.S32.HI R23, RZ, 0x1f, R45 ;  /* 0x0000001fff177819 */ /* 0x000fc4000001142d */
[----:B------:R-:W-:Y:S02]  /*7990*/  ISETP.GE.AND P0, PT, R18, RZ, PT ;  /* 0x000000ff1200720c */ /* 0x000fe40003f06270 */
[C---:B------:R-:W-:Y:S02]  /*79a0*/  LOP3.LUT R22, R23.reuse, R22, RZ, 0x3c, !PT ;  /* 0x0000001617167212 */ /* 0x040fe400078e3cff */
[----:B------:R-:W-:Y:S02]  /*79b0*/  LOP3.LUT R23, R23, R45, RZ, 0x3c, !PT ;  /* 0x0000002d17177212 */ /* 0x000fe400078e3cff */
[C---:B-1----:R-:W-:Y:S02]  /*79c0*/  LOP3.LUT R37, R45.reuse, R18, RZ, 0x3c, !PT ;  /* 0x000000122d257212 */ /* 0x042fe400078e3cff */
        /* <DEDUP_REMOVED lines=8> */
.L_x_121:
[----:B------:R-:W-:Y:S05]  /*7a50*/  BSYNC.RECONVERGENT B2 ;  /* 0x0000000000027941 */ /* 0x000fea0003800200 */
.L_x_120:
[----:B------:R-:W-:Y:S01]  /*7a60*/  FMUL R23, R22, R22 ;  /* 0x0000001616177220 */ /* 0x000fe20000400000 */
[----:B------:R-:W-:Y:S01]  /*7a70*/  LOP3.LUT R35, R45, 0x1, RZ, 0xc0, !PT ;  /* 0x000000012d237812 */ /* 0x000fe200078ec0ff */
[----:B------:R-:W-:Y:S02]  /*7a80*/  BSSY.RECONVERGENT B2, `(.L_x_124) ;  /* 0x0000045000027945 */ /* 0x000fe40003800200 */
[----:B------:R-:W-:Y:S01]  /*7a90*/  FFMA R34, R23, R6, -0.0013887860113754868507 ;  /* 0xbab607ed17227423 */ /* 0x000fe20000000006 */
[----:B------:R-:W-:Y:S01]  /*7aa0*/  ISETP.NE.U32.AND P0, PT, R35, 0x1, PT ;  /* 0x000000012300780c */ /* 0x000fe20003f05070 */
[----:B------:R-:W-:-:S03]  /*7ab0*/  VIADD R35, R45, 0x1 ;  /* 0x000000012d237836 */ /* 0x000fc60000000000 */
[----:B------:R-:W-:Y:S02]  /*7ac0*/  FSEL R34, R34, -0.00019574658654164522886, P0 ;  /* 0xb94d415322227808 */ /* 0x000fe40000000000 */
[----:B------:R-:W-:Y:S02]  /*7ad0*/  FSEL R44, R4, 0.041666727513074874878, !P0 ;  /* 0x3d2aaabb042c7808 */ /* 0x000fe40004000000 */
        /* <DEDUP_REMOVED lines=20> */
.L_x_127:
[----:B0-----:R-:W0:Y:S02]  /*7c20*/  LDC.64 R22, c[0x4][RZ] ;  /* 0x01000000ff167b82 */ /* 0x001e240000000a00 */
[----:B0-----:R-:W-:-:S06]  /*7c30*/  IMAD.WIDE.U32 R22, R39, 0x4, R22 ;  /* 0x0000000427167825 */ /* 0x001fcc00078e0016 */
        /* <DEDUP_REMOVED lines=10> */
.L_x_126:
        /* <DEDUP_REMOVED lines=17> */
[C---:B------:R-:W-:Y:S01]  /*7df0*/  SHF.L.W.U32.HI R43, R22.reuse, 0x2, R39 ;  /* 0x00000002162b7819 */ /* 0x040fe20000010e27 */
[----:B------:R-:W-:-:S03]  /*7e00*/  IMAD.SHL.U32 R22, R22, 0x4, RZ ;  /* 0x0000000416167824 */ /* 0x000fc600078e00ff */
[----:B------:R-:W-:Y:S02]  /*7e10*/  SHF.R.S32.HI R23, RZ, 0x1f, R43 ;  /* 0x0000001fff177819 */ /* 0x000fe4000001142b */
[----:B------:R-:W-:Y:S02]  /*7e20*/  LOP3.LUT R18, R43, R18, RZ, 0x3c, !PT ;  /* 0x000000122b127212 */ /* 0x000fe400078e3cff */
[C---:B------:R-:W-:Y:S02]  /*7e30*/  LOP3.LUT R22, R23.reuse, R22, RZ, 0x3c, !PT ;  /* 0x0000001617167212 */ /* 0x040fe400078e3cff */
[----:B------:R-:W-:Y:S02]  /*7e40*/  LOP3.LUT R23, R23, R43, RZ, 0x3c, !PT ;  /* 0x0000002b17177212 */ /* 0x000fe400078e3cff */
[----:B------:R-:W-:Y:S02]  /*7e50*/  LEA.HI R43, R43, R44, RZ, 0x1 ;  /* 0x0000002c2b2b7211 */ /* 0x000fe400078f08ff */
[----:B------:R-:W-:-:S02]  /*7e60*/  ISETP.GE.AND P0, PT, R18, RZ, PT ;  /* 0x000000ff1200720c */ /* 0x000fc40003f06270 */
[----:B------:R-:W1:Y:S01]  /*7e70*/  I2F.F64.S64 R22, R22 ;  /* 0x0000001600167312 */ /* 0x000e620000301c00 */
[----:B------:R-:W-:-:S05]  /*7e80*/  IADD3 R18, PT, PT, -R43, RZ, RZ ;  /* 0x000000ff2b127210 */ /* 0x000fca0007ffe1ff */
[----:B------:R-:W-:Y:S01]  /*7e90*/  @!P1 IMAD.MOV.U32 R43, RZ, RZ, R18 ;  /* 0x000000ffff2b9224 */ /* 0x000fe200078e0012 */
[----:B-1----:R-:W-:-:S10]  /*7ea0*/  DMUL R34, R22, UR10 ;  /* 0x0000000a16227c28 */ /* 0x002fd40008000000 */
[----:B------:R-:W1:Y:S02]  /*7eb0*/  F2F.F32.F64 R34, R34 ;  /* 0x0000002200227310 */ /* 0x000e640000301000 */
[----:B01----:R-:W-:-:S07]  /*7ec0*/  FSEL R41, -R34, R34, !P0 ;  /* 0x0000002222297208 */ /* 0x003fce0004000100 */
.L_x_125:
[----:B------:R-:W-:Y:S05]  /*7ed0*/  BSYNC.RECONVERGENT B2 ;  /* 0x0000000000027941 */ /* 0x000fea0003800200 */
.L_x_124:
        /* <DEDUP_REMOVED lines=28> */
.L_x_131:
        /* <DEDUP_REMOVED lines=12> */
.L_x_130:
        /* <DEDUP_REMOVED lines=16> */
[C-C-:B------:R-:W-:Y:S01]  /*8260*/  SHF.L.W.U32.HI R37, R23.reuse, 0x2, R18.reuse ;  /* 0x0000000217257819 */ /* 0x140fe20000010e12 */
[----:B------:R-:W-:Y:S01]  /*8270*/  IMAD.SHL.U32 R23, R23, 0x4, RZ ;  /* 0x0000000417177824 */ /* 0x000fe200078e00ff */
[----:B------:R-:W-:Y:S02]  /*8280*/  SHF.R.U32.HI R18, RZ, 0x1e, R18 ;  /* 0x0000001eff127819 */ /* 0x000fe40000011612 */
[----:B------:R-:W-:Y:S02]  /*8290*/  SHF.R.S32.HI R20, RZ, 0x1f, R37 ;  /* 0x0000001fff147819 */ /* 0x000fe40000011425 */
[----:B------:R-:W-:Y:S02]  /*82a0*/  LOP3.LUT R36, R37, R36, RZ, 0x3c, !PT ;  /* 0x0000002425247212 */ /* 0x000fe400078e3cff */
[C---:B------:R-:W-:Y:S02]  /*82b0*/  LOP3.LUT R22, R20.reuse, R23, RZ, 0x3c, !PT ;  /* 0x0000001714167212 */ /* 0x040fe400078e3cff */
[----:B------:R-:W-:-:S02]  /*82c0*/  LOP3.LUT R23, R20, R37, RZ, 0x3c, !PT ;  /* 0x0000002514177212 */ /* 0x000fc400078e3cff */
[----:B------:R-:W-:Y:S02]  /*82d0*/  LEA.HI R20, R37, R18, RZ, 0x1 ;  /* 0x0000001225147211 */ /* 0x000fe400078f08ff */
[----:B------:R-:W-:Y:S02]  /*82e0*/  ISETP.GE.AND P0, PT, R36, RZ, PT ;  /* 0x000000ff2400720c */ /* 0x000fe40003f06270 */
[----:B------:R-:W0:Y:S01]  /*82f0*/  I2F.F64.S64 R22, R22 ;  /* 0x0000001600167312 */ /* 0x000e220000301c00 */
[----:B------:R-:W-:-:S05]  /*8300*/  IADD3 R18, PT, PT, -R20, RZ, RZ ;  /* 0x000000ff14127210 */ /* 0x000fca0007ffe1ff */
[----:B------:R-:W-:Y:S01]  /*8310*/  @!P1 IMAD.MOV.U32 R20, RZ, RZ, R18 ;  /* 0x000000ffff149224 */ /* 0x000fe200078e0012 */
[----:B0-----:R-:W-:-:S10]  /*8320*/  DMUL R34, R22, UR10 ;  /* 0x0000000a16227c28 */ /* 0x001fd40008000000 */
[----:B------:R-:W1:Y:S02]  /*8330*/  F2F.F32.F64 R34, R34 ;  /* 0x0000002200227310 */ /* 0x000e640000301000 */
[----:B-1----:R-:W-:-:S07]  /*8340*/  FSEL R24, -R34, R34, !P0 ;  /* 0x0000002222187208 */ /* 0x002fce0004000100 */
.L_x_129:
[----:B------:R-:W-:Y:S05]  /*8350*/  BSYNC.RECONVERGENT B2 ;  /* 0x0000000000027941 */ /* 0x000fea0003800200 */
.L_x_128:
[----:B------:R-:W-:Y:S01]  /*8360*/  FMUL R23, R24, R24 ;  /* 0x0000001818177220 */ /* 0x000fe20000400000 */
[----:B------:R-:W-:Y:S01]  /*8370*/  LOP3.LUT R18, R20, 0x1, RZ, 0xc0, !PT ;  /* 0x0000000114127812 */ /* 0x000fe200078ec0ff */
[----:B------:R-:W-:Y:S01]  /*8380*/  FADD R35, R38, R16 ;  /* 0x0000001026237221 */ /* 0x000fe20000000000 */
[----:B------:R-:W-:Y:S01]  /*8390*/  LOP3.LUT P1, RZ, R20, 0x2, RZ, 0xc0, !PT ;  /* 0x0000000214ff7812 */ /* 0x000fe2000782c0ff */
[----:B------:R-:W-:Y:S01]  /*83a0*/  FFMA R6, R23, R6, -0.0013887860113754868507 ;  /* 0xbab607ed17067423 */ /* 0x000fe20000000006 */
[----:B------:R-:W-:Y:S01]  /*83b0*/  ISETP.NE.U32.AND P0, PT, R18, 0x1, PT ;  /* 0x000000011200780c */ /* 0x000fe20003f05070 */
[----:B------:R-:W-:Y:S01]  /*83c0*/  FMUL R33, R33, R42 ;  /* 0x0000002a21217220 */ /* 0x000fe20000400000 */
[----:B------:R-:W-:Y:S01]  /*83d0*/  FFMA R34, R40, R39, R35 ;  /* 0x0000002728227223 */ /* 0x000fe20000000023 */
[----:B------:R-:W-:Y:S01]  /*83e0*/  BSSY.RECONVERGENT B2, `(.L_x_132) ;  /* 0x000001e000027945 */ /* 0x000fe20003800200 */
[----:B------:R-:W-:Y:S02]  /*83f0*/  FSEL R4, R4, 0.041666727513074874878, P0 ;  /* 0x3d2aaabb04047808 */ /* 0x000fe40000000000 */
[----:B------:R-:W-:-:S02]  /*8400*/  FSEL R6, R6, -0.00019574658654164522886, !P0 ;  /* 0xb94d415306067808 */ /* 0x000fc40004000000 */
[----:B------:R-:W-:Y:S02]  /*8410*/  FSEL R3, -R3, -0.4999999701976776123, P0 ;  /* 0xbeffffff03037808 */ /* 0x000fe40000000100 */
[----:B------:R-:W-:Y:S01]  /*8420*/  FSEL R24, R24, 1, P0 ;  /* 0x3f80000018187808 */ /* 0x000fe20000000000 */
[----:B------:R-:W-:-:S04]  /*8430*/  FFMA R4, R23, R6, R4 ;  /* 0x0000000617047223 */ /* 0x000fc80000000004 */
[C---:B------:R-:W-:Y:S01]  /*8440*/  FFMA R3, R23.reuse, R4, R3 ;  /* 0x0000000417037223 */ /* 0x040fe20000000003 */
[----:B------:R-:W-:Y:S01]  /*8450*/  FFMA R23, R23, R24, RZ ;  /* 0x0000001817177223 */ /* 0x000fe200000000ff */
[----:B------:R-:W-:-:S03]  /*8460*/  FADD R4, RZ, R19 ;  /* 0x00000013ff047221 */ /* 0x000fc60000000000 */
        /* <DEDUP_REMOVED lines=17> */
.L_x_133:
[----:B------:R-:W-:Y:S01]  /*8580*/  FMUL.FTZ R22, R3, R4 ;  /* 0x0000000403167220 */ /* 0x000fe20000410000 */
[----:B------:R-:W-:-:S03]  /*8590*/  FMUL.FTZ R4, R4, 0.5 ;  /* 0x3f00000004047820 */ /* 0x000fc60000410000 */
[----:B------:R-:W-:-:S04]  /*85a0*/  FFMA R3, -R22, R22, R3 ;  /* 0x0000001616037223 */ /* 0x000fc80000000103 */
[----:B------:R-:W-:-:S07]  /*85b0*/  FFMA R22, R3, R4, R22 ;  /* 0x0000000403167223 */ /* 0x000fce0000000016 */
.L_x_134:
[----:B------:R-:W-:Y:S05]  /*85c0*/  BSYNC.RECONVERGENT B2 ;  /* 0x0000000000027941 */ /* 0x000fea0003800200 */
.L_x_132:
[----:B------:R-:W-:Y:S01]  /*85d0*/  IADD3 R32, PT, PT, R32, 0x1, RZ ;  /* 0x0000000120207810 */ /* 0x000fe20007ffe0ff */
[----:B------:R-:W-:Y:S01]  /*85e0*/  IMAD.MOV.U32 R37, RZ, RZ, R22 ;  /* 0x000000ffff257224 */ /* 0x000fe200078e0016 */
[----:B------:R-:W-:Y:S02]  /*85f0*/  FSETP.LT.AND P1, PT, R22, 2, PT ;  /* 0x400000001600780b */ /* 0x000fe40003f21000 */
[----:B------:R-:W-:-:S13]  /*8600*/  ISETP.GE.U32.AND P0, PT, R32, UR5, PT ;  /* 0x0000000520007c0c */ /* 0x000fda000bf06070 */
[----:B------:R-:W-:Y:S05]  /*8610*/  @!P0 BRA P1, `(.L_x_135) ;  /* 0xffffffe4004c8947 */ /* 0x000fea000083ffff */
.L_x_111:
[----:B------:R-:W-:Y:S05]  /*8620*/  BSYNC.RECONVERGENT B4 ;  /* 0x0000000000047941 */ /* 0x000fea0003800200 */
.L_x_110:
[C---:B------:R-:W-:Y:S01]  /*8630*/  FMUL R4, R37.reuse, 8388608 ;  /* 0x4b00000025047820 */ /* 0x040fe20000400000 */
[----:B------:R-:W-:Y:S01]  /*8640*/  FSETP.GEU.AND P0, PT, R37, 1.175494350822287508e-38, PT ;  /* 0x008000002500780b */ /* 0x000fe20003f0e000 */
[----:B------:R-:W-:Y:S01]  /*8650*/  BSSY.RECONVERGENT B4, `(.L_x_136) ;  /* 0x0000028000047945 */ /* 0x000fe20003800200 */
[----:B------:R-:W-:Y:S02]  /*8660*/  MOV R29, 0x3e055027 ;  /* 0x3e055027001d7802 */ /* 0x000fe40000000f00 */
[----:B------:R-:W-:-:S04]  /*8670*/  FSEL R4, R4, R37, !P0 ;  /* 0x0000002504047208 */ /* 0x000fc80004000000 */
[----:B------:R-:W-:-:S04]  /*8680*/  IADD3 R3, PT, PT, R4, -0x3f2aaaab, RZ ;  /* 0xc0d5555504037810 */ /* 0x000fc80007ffe0ff */
[----:B------:R-:W-:-:S04]  /*8690*/  LOP3.LUT R23, R3, 0xff800000, RZ, 0xc0, !PT ;  /* 0xff80000003177812 */ /* 0x000fc800078ec0ff */
[----:B------:R-:W-:Y:S01]  /*86a0*/  I2FP.F32.S32 R6, R23 ;  /* 0x0000001700067245 */ /* 0x000fe20000201400 */
[----:B------:R-:W-:Y:S02]  /*86b0*/  IMAD.IADD R3, R4, 0x1, -R23 ;  /* 0x0000000104037824 */ /* 0x000fe400078e0a17 */
[----:B------:R-:W-:Y:S02]  /*86c0*/  IMAD.MOV.U32 R23, RZ, RZ, 0x7f800000 ;  /* 0x7f800000ff177424 */ /* 0x000fe400078e00ff */
        /* <DEDUP_REMOVED lines=28> */
[----:B------:R-:W-:Y:S02]  /*8890*/  MOV R4, R31 ;  /* 0x0000001f00047202 */ /* 0x000fe40000000f00 */
[----:B------:R-:W-:-:S07]  /*88a0*/  MOV R6, 0x88c0 ;  /* 0x000088c000067802 */ /* 0x000fce0000000f00 */
[----:B-----5:R-:W-:Y:S05]  /*88b0*/  CALL.REL.NOINC `($__internal_2_$__cuda_sm3x_div_rn_noftz_f32_slowpath) ;  /* 0x0000009800547944 */ /* 0x020fea0003c00000 */
[----:B------:R-:W-:-:S07]  /*88c0*/  IMAD.MOV.U32 R29, RZ, RZ, R3 ;  /* 0x000000ffff1d7224 */ /* 0x000fce00078e0003 */
.L_x_137:
[----:B------:R-:W-:Y:S05]  /*88d0*/  BSYNC.RECONVERGENT B4 ;  /* 0x0000000000047941 */ /* 0x000fea0003800200 */
.L_x_136:
[----:B------:R-:W-:Y:S01]  /*88e0*/  FADD R36, -R38, R16 ;  /* 0x0000001026247221 */ /* 0x000fe20000000100 */
        /* <DEDUP_REMOVED lines=13> */
.L_x_139:
[----:B------:R-:W-:Y:S01]  /*89c0*/  FMUL.FTZ R22, R3, R4 ;  /* 0x0000000403167220 */ /* 0x000fe20000410000 */
[----:B------:R-:W-:-:S03]  /*89d0*/  FMUL.FTZ R4, R4, 0.5 ;  /* 0x3f00000004047820 */ /* 0x000fc60000410000 */
[----:B------:R-:W-:-:S04]  /*89e0*/  FFMA R3, -R22, R22, R3 ;  /* 0x0000001616037223 */ /* 0x000fc80000000103 */
[----:B------:R-:W-:-:S07]  /*89f0*/  FFMA R22, R3, R4, R22 ;  /* 0x0000000403167223 */ /* 0x000fce0000000016 */
.L_x_140:
[----:B------:R-:W-:Y:S05]  /*8a00*/  BSYNC.RECONVERGENT B2 ;  /* 0x0000000000027941 */ /* 0x000fea0003800200 */
.L_x_138:
        /* <DEDUP_REMOVED lines=9> */
[----:B------:R-:W-:-:S07]  /*8aa0*/  IMAD.MOV.U32 R31, RZ, RZ, R19 ;  /* 0x000000ffff1f7224 */ /* 0x000fce00078e0013 */
.L_x_166:
        /* <DEDUP_REMOVED lines=14> */
.L_x_144:
[----:B------:R-:W-:Y:S05]  /*8b90*/  BSYNC.RECONVERGENT B5 ;  /* 0x0000000000057941 */ /* 0x000fea0003800200 */
.L_x_143:
[----:B------:R-:W-:Y:S01]  /*8ba0*/  IMAD.MOV.U32 R3, RZ, RZ, 0x3f000000 ;  /* 0x3f000000ff037424 */ /* 0x000fe200078e00ff */
[C---:B------:R-:W-:Y:S01]  /*8bb0*/  FSETP.NEU.AND P1, PT, |R4|.reuse, 1, PT ;  /* 0x3f8000000400780b */ /* 0x040fe20003f2d200 */
[----:B------:R-:W-:Y:S01]  /*8bc0*/  HFMA2 R35, -RZ, RZ, 1.3251953125, -55.71875 ;  /* 0x3d4dd2f7ff237431 */ /* 0x000fe200000001ff */
[C---:B------:R-:W-:Y:S01]  /*8bd0*/  FSETP.GT.AND P0, PT, |R4|.reuse, 0.56000000238418579102, PT ;  /* 0x3f0f5c290400780b */ /* 0x040fe20003f04200 */
[----:B------:R-:W-:Y:S01]  /*8be0*/  FFMA R3, |R4|, -R3, 0.5 ;  /* 0x3f00000004037423 */ /* 0x000fe20000000a03 */
[CC--:B------:R-:W-:Y:S01]  /*8bf0*/  FSETP.GT.AND P4, PT, |R36|.reuse, |R31|.reuse, PT ;  /* 0x4000001f2400720b */ /* 0x0c0fe20003f84200 */
[----:B------:R-:W-:Y:S01]  /*8c00*/  IMAD.MOV.U32 R41, RZ, RZ, 0x3fd774eb ;  /* 0x3fd774ebff297424 */ /* 0x000fe200078e00ff */
[----:B------:R-:W-:Y:S01]  /*8c10*/  BSSY.RECONVERGENT B5, `(.L_x_145) ;  /* 0x0000022000057945 */ /* 0x000fe20003800200 */
[----:B------:R-:W0:Y:S01]  /*8c20*/  MUFU.RSQ R6, R3 ;  /* 0x0000000300067308 */ /* 0x000e220000001400 */
[----:B------:R-:W-:Y:S01]  /*8c30*/  FSEL R39, |R36|, |R31|, P4 ;  /* 0x4000001f24277208 */ /* 0x000fe20002000200 */
        /* <DEDUP_REMOVED lines=27> */
[----:B------:R-:W-:Y:S02]  /*8df0*/  MOV R4, R39 ;  /* 0x0000002700047202 */ /* 0x000fe40000000f00 */
[----:B------:R-:W-:-:S07]  /*8e00*/  MOV R6, 0x8e20 ;  /* 0x00008e2000067802 */ /* 0x000fce0000000f00 */
[----:B-----5:R-:W-:Y:S05]  /*8e10*/  CALL.REL.NOINC `($__internal_2_$__cuda_sm3x_div_rn_noftz_f32_slowpath) ;  /* 0x0000009000fc7944 */ /* 0x020fea0003c00000 */
[----:B------:R-:W-:-:S07]  /*8e20*/  IMAD.MOV.U32 R6, RZ, RZ, R3 ;  /* 0x000000ffff067224 */ /* 0x000fce00078e0003 */
.L_x_146:
[----:B------:R-:W-:Y:S05]  /*8e30*/  BSYNC.RECONVERGENT B5 ;  /* 0x0000000000057941 */ /* 0x000fea0003800200 */
.L_x_145:
[----:B------:R-:W-:Y:S01]  /*8e40*/  MOV R3, 0x3b33710b ;  /* 0x3b33710b00037802 */ /* 0x000fe20000000f00 */
[----:B------:R-:W-:Y:S01]  /*8e50*/  FMUL R4, R6, R6 ;  /* 0x0000000606047220 */ /* 0x000fe20000400000 */
[C---:B------:R-:W-:Y:S01]  /*8e60*/  ISETP.GE.AND P0, PT, R31.reuse, RZ, PT ;  /* 0x000000ff1f00720c */ /* 0x040fe20003f06270 */
[----:B------:R-:W-:Y:S01]  /*8e70*/  BSSY.RECONVERGENT B2, `(.L_x_147) ;  /* 0x000005b000027945 */ /* 0x000fe20003800200 */
[----:B------:R-:W-:Y:S01]  /*8e80*/  FSETP.NEU.AND P2, PT, |R31|, |R36|, PT ;  /* 0x400000241f00720b */ /* 0x000fe20003f4d200 */
[----:B------:R-:W-:Y:S01]  /*8e90*/  FFMA R3, R4, R3, -0.015681877732276916504 ;  /* 0xbc80774804037423 */ /* 0x000fe20000000003 */
[----:B------:R-:W-:-:S03]  /*8ea0*/  FSETP.NEU.AND P1, PT, R39, RZ, PT ;  /* 0x000000ff2700720b */ /* 0x000fc60003f2d000 */
        /* <DEDUP_REMOVED lines=8> */
[----:B------:R-:W-:Y:S01]  /*8f30*/  FMUL R35, R3, 0.63661974668502807617 ;  /* 0x3f22f98303237820 */ /* 0x000fe20000400000 */
[----:B------:R-:W-:Y:S02]  /*8f40*/  IMAD.MOV.U32 R4, RZ, RZ, 0x3fd774eb ;  /* 0x3fd774ebff047424 */ /* 0x000fe400078e00ff */
[----:B------:R-:W-:Y:S01]  /*8f50*/  FFMA R23, R23, R6, R6 ;  /* 0x0000000617177223 */ /* 0x000fe20000000006 */
[----:B------:R-:W-:Y:S02]  /*8f60*/  HFMA2 R6, -RZ, RZ, 1.857421875, -1409 ;  /* 0x3f6ee581ff067431 */ /* 0x000fe400000001ff */
[----:B------:R-:W0:Y:S01]  /*8f70*/  F2I.NTZ R35, R35 ;  /* 0x0000002300237305 */ /* 0x000e220000203100 */
[----:B------:R-:W-:-:S05]  /*8f80*/  FFMA R4, R4, 0.93318945169448852539, -R23 ;  /* 0x3f6ee58104047823 */ /* 0x000fca0000000817 */
[-C--:B------:R-:W-:Y:S01]  /*8f90*/  FSEL R41, R4, R23.reuse, P4 ;  /* 0x0000001704297208 */ /* 0x080fe20002000000 */
[----:B------:R-:W-:Y:S01]  /*8fa0*/  IMAD.MOV.U32 R4, RZ, RZ, 0x4016cbe4 ;  /* 0x4016cbe4ff047424 */ /* 0x000fe200078e00ff */
[----:B------:R-:W-:Y:S02]  /*8fb0*/  FSEL R6, R6, 1.8663789033889770508, P4 ;  /* 0x3feee58106067808 */ /* 0x000fe40002000000 */
[----:B------:R-:W-:-:S05]  /*8fc0*/  FSEL R23, R23, -R23, P4 ;  /* 0x8000001717177208 */ /* 0x000fca0002000000 */
[----:B------:R-:W-:Y:S01]  /*8fd0*/  @!P0 FFMA R41, R6, 1.6832555532455444336, R23 ;  /* 0x3fd774eb06298823 */ /* 0x000fe20000000017 */
[----:B0-----:R-:W-:Y:S02]  /*8fe0*/  I2FP.F32.S32 R6, R35 ;  /* 0x0000002300067245 */ /* 0x001fe40000201400 */
[----:B------:R-:W-:Y:S01]  /*8ff0*/  @!P2 FSEL R41, R4, 0.78539818525314331055, !P0 ;  /* 0x3f490fdb0429a808 */ /* 0x000fe20004000000 */
[--C-:B------:R-:W-:Y:S01]  /*9000*/  FADD R4, |R31|, |R36|.reuse ;  /* 0x400000241f047221 */ /* 0x100fe20000000200 */
[----:B------:R-:W-:Y:S01]  /*9010*/  @!P1 FSEL R41, RZ, 3.1415927410125732422, P0 ;  /* 0x40490fdbff299808 */ /* 0x000fe20000000000 */
[----:B------:R-:W-:Y:S01]  /*9020*/  FFMA R23, R6, -1.5707962512969970703, R3 ;  /* 0xbfc90fda06177823 */ /* 0x000fe20000000003 */
[----:B------:R-:W-:Y:S02]  /*9030*/  FSETP.GE.AND P1, PT, |R3|, 105615, PT ;  /* 0x47ce47800300780b */ /* 0x000fe40003f26200 */
[----:B------:R-:W-:Y:S01]  /*9040*/  FSETP.NAN.AND P0, PT, R4, R4, PT ;  /* 0x000000040400720b */ /* 0x000fe20003f08000 */
[----:B------:R-:W-:Y:S01]  /*9050*/  FFMA R23, R6, -7.5497894158615963534e-08, R23 ;  /* 0xb3a2216806177823 */ /* 0x000fe20000000017 */
[----:B------:R-:W-:-:S02]  /*9060*/  LOP3.LUT R41, R41, 0x80000000, R36, 0xb8, !PT ;  /* 0x8000000029297812 */ /* 0x000fc400078eb824 */
[----:B------:R-:W-:Y:S01]  /*9070*/  MOV R24, R35 ;  /* 0x0000002300187202 */ /* 0x000fe20000000f00 */
        /* <DEDUP_REMOVED lines=15> */
.L_x_150:
        /* <DEDUP_REMOVED lines=12> */
.L_x_149:
        /* <DEDUP_REMOVED lines=20> */
[----:B------:R-:W-:Y:S02]  /*9370*/  LOP3.LUT R4, R6, R3, RZ, 0x3c, !PT ;  /* 0x0000000306047212 */ /* 0x000fe400078e3cff */
        /* <DEDUP_REMOVED lines=10> */
.L_x_148:
[----:B------:R-:W-:Y:S05]  /*9420*/  BSYNC.RECONVERGENT B2 ;  /* 0x0000000000027941 */ /* 0x000fea0003800200 */
.L_x_147:
[----:B------:R-:W-:Y:S01]  /*9430*/  FMUL R43, R20, 0.63661974668502807617 ;  /* 0x3f22f983142b7820 */ /* 0x000fe20000400000 */
[C---:B------:R-:W-:Y:S01]  /*9440*/  LOP3.LUT R4, R35.reuse, 0x1, RZ, 0xc0, !PT ;  /* 0x0000000123047812 */ /* 0x040fe200078ec0ff */
[----:B------:R-:W-:Y:S01]  /*9450*/  FMUL R39, R22, R22 ;  /* 0x0000001616277220 */ /* 0x000fe20000400000 */
[----:B------:R-:W-:Y:S01]  /*9460*/  MOV R18, 0x37cbac00 ;  /* 0x37cbac0000127802 */ /* 0x000fe20000000f00 */
[----:B------:R-:W-:Y:S01]  /*9470*/  IMAD.MOV.U32 R6, RZ, RZ, 0x3c0885e4 ;  /* 0x3c0885e4ff067424 */ /* 0x000fe200078e00ff */
[----:B------:R-:W-:Y:S01]  /*9480*/  ISETP.NE.U32.AND P0, PT, R4, 0x1, PT ;  /* 0x000000010400780c */ /* 0x000fe20003f05070 */
[----:B------:R-:W0:Y:S01]  /*9490*/  F2I.NTZ R43, R43 ;  /* 0x0000002b002b7305 */ /* 0x000e220000203100 */
[----:B------:R-:W-:Y:S02]  /*94a0*/  VIADD R35, R35, 0x1 ;  /* 0x0000000123237836 */ /* 0x000fe40000000000 */
[----:B------:R-:W-:Y:S01]  /*94b0*/  FFMA R4, R39, R18, -0.0013887860113754868507 ;  /* 0xbab607ed27047423 */ /* 0x000fe20000000012 */
[----:B------:R-:W-:Y:S01]  /*94c0*/  FSEL R40, R6, 0.041666727513074874878, !P0 ;  /* 0x3d2aaabb06287808 */ /* 0x000fe20004000000 */
[----:B------:R-:W-:Y:S01]  /*94d0*/  FMUL R23, R34, R34 ;  /* 0x0000002222177220 */ /* 0x000fe20000400000 */
[----:B------:R-:W-:Y:S01]  /*94e0*/  FSETP.GE.AND P1, PT, |R20|, 105615, PT ;  /* 0x47ce47801400780b */ /* 0x000fe20003f26200 */
[----:B------:R-:W-:Y:S01]  /*94f0*/  BSSY.RECONVERGENT B2, `(.L_x_151) ;  /* 0x000004d000027945 */ /* 0x000fe20003800200 */
[----:B------:R-:W-:Y:S01]  /*9500*/  FSEL R36, R4, -0.00019574658654164522886, P0 ;  /* 0xb94d415304247808 */ /* 0x000fe20000000000 */
[----:B------:R-:W-:-:S02]  /*9510*/  HFMA2 R4, -RZ, RZ, 1.541015625, -0.052001953125 ;  /* 0x3e2aaaa8ff047431 */ /* 0x000fc400000001ff */
[----:B------:R-:W-:Y:S02]  /*9520*/  FMUL R23, R23, R34 ;  /* 0x0000002217177220 */ /* 0x000fe40000400000 */
[----:B------:R-:W-:Y:S01]  /*9530*/  FFMA R40, R39, R36, R40 ;  /* 0x0000002427287223 */ /* 0x000fe20000000028 */
[----:B------:R-:W-:Y:S01]  /*9540*/  FSEL R36, R22, 1, !P0 ;  /* 0x3f80000016247808 */ /* 0x000fe20004000000 */
[----:B------:R-:W-:Y:S01]  /*9550*/  FMUL R34, R23, R34 ;  /* 0x0000002217227220 */ /* 0x000fe20000400000 */
[----:B0-----:R-:W-:Y:S02]  /*9560*/  I2FP.F32.S32 R41, R43 ;  /* 0x0000002b00297245 */ /* 0x001fe40000201400 */
[----:B------:R-:W-:Y:S01]  /*9570*/  FSEL R42, -R4, -0.4999999701976776123, !P0 ;  /* 0xbeffffff042a7808 */ /* 0x000fe20004000100 */
[----:B------:R-:W-:Y:S01]  /*9580*/  FMUL R33, R34, R33 ;  /* 0x0000002122217220 */ /* 0x000fe20000400000 */
[----:B------:R-:W-:Y:S01]  /*9590*/  LOP3.LUT P0, RZ, R35, 0x2, RZ, 0xc0, !PT ;  /* 0x0000000223ff7812 */ /* 0x000fe2000780c0ff */
[----:B------:R-:W-:-:S02]  /*95a0*/  FFMA R22, R41, -1.5707962512969970703, R20 ;  /* 0xbfc90fda29167823 */ /* 0x000fc40000000014 */
[C---:B------:R-:W-:Y:S01]  /*95b0*/  FFMA R40, R39.reuse, R40, R42 ;  /* 0x0000002827287223 */ /* 0x040fe2000000002a */
[----:B------:R-:W-:Y:S01]  /*95c0*/  FFMA R39, R39, R36, RZ ;  /* 0x0000002427277223 */ /* 0x000fe200000000ff */
[----:B------:R-:W-:Y:S01]  /*95d0*/  FFMA R22, R41, -7.5497894158615963534e-08, R22 ;  /* 0xb3a2216829167823 */ /* 0x000fe20000000016 */
[----:B------:R-:W-:Y:S02]  /*95e0*/  MOV R42, 0x41000000 ;  /* 0x41000000002a7802 */ /* 0x000fe40000000f00 */
[----:B------:R-:W-:Y:S01]  /*95f0*/  FFMA R36, R39, R40, R36 ;  /* 0x0000002827247223 */ /* 0x000fe20000000024 */
[----:B------:R-:W-:Y:S01]  /*9600*/  FFMA R41, R41, -5.3903029534742383927e-15, R22 ;  /* 0xa7c234c529297823 */ /* 0x000fe20000000016 */
[----:B------:R-:W-:Y:S01]  /*9610*/  FMUL R40, R34, R37 ;  /* 0x0000002522287220 */ /* 0x000fe20000400000 */
[----:B------:R-:W-:Y:S01]  /*9620*/  FFMA R33, R33, R42, 1 ;  /* 0x3f80000021217423 */ /* 0x000fe2000000002a */
[----:B------:R-:W-:Y:S02]  /*9630*/  IMAD.MOV.U32 R42, RZ, RZ, R43 ;  /* 0x000000ffff2a7224 */ /* 0x000fe400078e002b */
[----:B------:R-:W-:Y:S01]  /*9640*/  @P0 FADD R36, RZ, -R36 ;  /* 0x80000024ff240221 */ /* 0x000fe20000000000 */
        /* <DEDUP_REMOVED lines=12> */
.L_x_154:
        /* <DEDUP_REMOVED lines=12> */
.L_x_153:
        /* <DEDUP_REMOVED lines=15> */
[--C-:B------:R-:W-:Y:S02]  /*98c0*/  SHF.R.U32.HI R44, RZ, 0x1e, R39.reuse ;  /* 0x0000001eff2c7819 */ /* 0x100fe40000011627 */
        /* <DEDUP_REMOVED lines=15> */
.L_x_152:
[----:B------:R-:W-:Y:S05]  /*99c0*/  BSYNC.RECONVERGENT B2 ;  /* 0x0000000000027941 */ /* 0x000fea0003800200 */
.L_x_151:
[----:B------:R-:W-:Y:S01]  /*99d0*/  LOP3.LUT R35, R43, 0x1, RZ, 0xc0, !PT ;  /* 0x000000012b237812 */ /* 0x000fe200078ec0ff */
[----:B------:R-:W-:Y:S01]  /*99e0*/  FMUL R23, R22, R22 ;  /* 0x0000001616177220 */ /* 0x000fe20000400000 */
[----:B------:R-:W-:Y:S02]  /*99f0*/  BSSY.RECONVERGENT B2, `(.L_x_155) ;  /* 0x0000045000027945 */ /* 0x000fe40003800200 */
[----:B------:R-:W-:Y:S01]  /*9a00*/  ISETP.NE.U32.AND P0, PT, R35, 0x1, PT ;  /* 0x000000012300780c */ /* 0x000fe20003f05070 */
[----:B------:R-:W-:Y:S01]  /*9a10*/  FFMA R34, R23, R18, -0.0013887860113754868507 ;  /* 0xbab607ed17227423 */ /* 0x000fe20000000012 */
[----:B------:R-:W-:Y:S02]  /*9a20*/  VIADD R35, R43, 0x1 ;  /* 0x000000012b237836 */ /* 0x000fe40000000000 */
[----:B------:R-:W-:Y:S02]  /*9a30*/  FSEL R44, R6, 0.041666727513074874878, !P0 ;  /* 0x3d2aaabb062c7808 */ /* 0x000fe40004000000 */
[----:B------:R-:W-:-:S02]  /*9a40*/  FSEL R34, R34, -0.00019574658654164522886, P0 ;  /* 0xb94d415322227808 */ /* 0x000fc40000000000 */
        /* <DEDUP_REMOVED lines=20> */
.L_x_158:
        /* <DEDUP_REMOVED lines=12> */
.L_x_157:
        /* <DEDUP_REMOVED lines=25> */
[----:B------:R-:W0:Y:S01]  /*9de0*/  I2F.F64.S64 R22, R22 ;  /* 0x0000001600167312 */ /* 0x000e220000301c00 */
[----:B------:R-:W-:-:S05]  /*9df0*/  IADD3 R20, PT, PT, -R42, RZ, RZ ;  /* 0x000000ff2a147210 */ /* 0x000fca0007ffe1ff */
[----:B------:R-:W-:Y:S01]  /*9e00*/  @!P1 IMAD.MOV.U32 R42, RZ, RZ, R20 ;  /* 0x000000ffff2a9224 */ /* 0x000fe200078e0014 */
[----:B0-----:R-:W-:-:S10]  /*9e10*/  DMUL R34, R22, UR10 ;  /* 0x0000000a16227c28 */ /* 0x001fd40008000000 */
[----:B------:R-:W0:Y:S02]  /*9e20*/  F2F.F32.F64 R34, R34 ;  /* 0x0000002200227310 */ /* 0x000e240000301000 */
[----:B01----:R-:W-:-:S07]  /*9e30*/  FSEL R41, -R34, R34, !P0 ;  /* 0x0000002222297208 */ /* 0x003fce0004000100 */
.L_x_156:
[----:B------:R-:W-:Y:S05]  /*9e40*/  BSYNC.RECONVERGENT B2 ;  /* 0x0000000000027941 */ /* 0x000fea0003800200 */
.L_x_155:
        /* <DEDUP_REMOVED lines=28> */
.L_x_162:
        /* <DEDUP_REMOVED lines=12> */
.L_x_161:
        /* <DEDUP_REMOVED lines=16> */
[C---:B------:R-:W-:Y:S01]  /*a1d0*/  SHF.L.W.U32.HI R24, R23.reuse, 0x2, R20 ;  /* 0x0000000217187819 */ /* 0x040fe20000010e14 */
[----:B------:R-:W-:-:S03]  /*a1e0*/  IMAD.SHL.U32 R23, R23, 0x4, RZ ;  /* 0x0000000417177824 */ /* 0x000fc600078e00ff */
[----:B------:R-:W-:Y:S02]  /*a1f0*/  SHF.R.S32.HI R31, RZ, 0x1f, R24 ;  /* 0x0000001fff1f7819 */ /* 0x000fe40000011418 */
[----:B------:R-:W-:Y:S02]  /*a200*/  LOP3.LUT R3, R24, R3, RZ, 0x3c, !PT ;  /* 0x0000000318037212 */ /* 0x000fe400078e3cff */
[C---:B------:R-:W-:Y:S02]  /*a210*/  LOP3.LUT R22, R31.reuse, R23, RZ, 0x3c, !PT ;  /* 0x000000171f167212 */ /* 0x040fe400078e3cff */
[----:B------:R-:W-:Y:S02]  /*a220*/  LOP3.LUT R23, R31, R24, RZ, 0x3c, !PT ;  /* 0x000000181f177212 */ /* 0x000fe400078e3cff */
[----:B------:R-:W-:Y:S02]  /*a230*/  SHF.R.U32.HI R31, RZ, 0x1e, R20 ;  /* 0x0000001eff1f7819 */ /* 0x000fe40000011614 */
[----:B------:R-:W-:-:S02]  /*a240*/  ISETP.GE.AND P0, PT, R3, RZ, PT ;  /* 0x000000ff0300720c */ /* 0x000fc40003f06270 */
[----:B------:R-:W1:Y:S01]  /*a250*/  I2F.F64.S64 R22, R22 ;  /* 0x0000001600167312 */ /* 0x000e620000301c00 */
[----:B------:R-:W-:-:S04]  /*a260*/  LEA.HI R24, R24, R31, RZ, 0x1 ;  /* 0x0000001f18187211 */ /* 0x000fc800078f08ff */
[----:B------:R-:W-:-:S05]  /*a270*/  IADD3 R3, PT, PT, -R24, RZ, RZ ;  /* 0x000000ff18037210 */ /* 0x000fca0007ffe1ff */
[----:B------:R-:W-:Y:S01]  /*a280*/  @!P1 IMAD.MOV.U32 R24, RZ, RZ, R3 ;  /* 0x000000ffff189224 */ /* 0x000fe200078e0003 */
[----:B-1----:R-:W-:-:S10]  /*a290*/  DMUL R34, R22, UR10 ;  /* 0x0000000a16227c28 */ /* 0x002fd40008000000 */
[----:B------:R-:W1:Y:S02]  /*a2a0*/  F2F.F32.F64 R34, R34 ;  /* 0x0000002200227310 */ /* 0x000e640000301000 */
[----:B01----:R-:W-:-:S07]  /*a2b0*/  FSEL R31, -R34, R34, !P0 ;  /* 0x00000022221f7208 */ /* 0x003fce0004000100 */
.L_x_160:
[----:B------:R-:W-:Y:S05]  /*a2c0*/  BSYNC.RECONVERGENT B2 ;  /* 0x0000000000027941 */ /* 0x000fea0003800200 */
.L_x_159:
        /* <DEDUP_REMOVED lines=8> */
[----:B------:R-:W-:Y:S02]  /*a350*/  FSEL R23, -R4, -0.4999999701976776123, P0 ;  /* 0xbeffffff04177808 */ /* 0x000fe40000000100 */
[----:B------:R-:W-:Y:S01]  /*a360*/  FSEL R31, R31, 1, P0 ;  /* 0x3f8000001f1f7808 */ /* 0x000fe20000000000 */
[----:B------:R-:W-:Y:S01]  /*a370*/  FFMA R6, R3, R18, R6 ;  /* 0x0000001203067223 */ /* 0x000fe20000000006 */
[----:B------:R-:W-:-:S03]  /*a380*/  FMUL R18, R36, R37 ;  /* 0x0000002524127220 */ /* 0x000fc60000400000 */
[C---:B------:R-:W-:Y:S01]  /*a390*/  FFMA R6, R3.reuse, R6, R23 ;  /* 0x0000000603067223 */ /* 0x040fe20000000017 */
[----:B------:R-:W-:Y:S01]  /*a3a0*/  FADD R23, -R38, R16 ;  /* 0x0000001026177221 */ /* 0x000fe20000000100 */
[----:B------:R-:W-:-:S03]  /*a3b0*/  FFMA R4, R3, R31, RZ ;  /* 0x0000001f03047223 */ /* 0x000fc600000000ff */
[----:B------:R-:W-:Y:S01]  /*a3c0*/  FFMA R36, R40, R39, R23 ;  /* 0x0000002728247223 */ /* 0x000fe20000000017 */
[----:B------:R-:W-:Y:S01]  /*a3d0*/  FFMA R4, R4, R6, R31 ;  /* 0x0000000604047223 */ /* 0x000fe2000000001f */
[----:B------:R-:W-:Y:S02]  /*a3e0*/  FFMA R31, R40, R18, R19 ;  /* 0x00000012281f7223 */ /* 0x000fe40000000013 */
[----:B------:R-:W-:Y:S01]  /*a3f0*/  FMUL R6, R36, R36 ;  /* 0x0000002424067220 */ /* 0x000fe20000400000 */
[----:B------:R-:W-:-:S03]  /*a400*/  @P1 FADD R4, RZ, -R4 ;  /* 0x80000004ff041221 */ /* 0x000fc60000000000 */
[----:B------:R-:W-:Y:S01]  /*a410*/  FFMA R3, R31, R31, R6 ;  /* 0x0000001f1f037223 */ /* 0x000fe20000000006 */
        /* <DEDUP_REMOVED lines=12> */
.L_x_164:
[----:B------:R-:W-:Y:S01]  /*a4e0*/  FMUL.FTZ R22, R3, R4 ;  /* 0x0000000403167220 */ /* 0x000fe20000410000 */
[----:B------:R-:W-:-:S03]  /*a4f0*/  FMUL.FTZ R4, R4, 0.5 ;  /* 0x3f00000004047820 */ /* 0x000fc60000410000 */
[----:B------:R-:W-:-:S04]  /*a500*/  FFMA R3, -R22, R22, R3 ;  /* 0x0000001616037223 */ /* 0x000fc80000000103 */
[----:B------:R-:W-:-:S07]  /*a510*/  FFMA R22, R3, R4, R22 ;  /* 0x0000000403167223 */ /* 0x000fce0000000016 */
.L_x_165:
[----:B------:R-:W-:Y:S05]  /*a520*/  BSYNC.RECONVERGENT B2 ;  /* 0x0000000000027941 */ /* 0x000fea0003800200 */
.L_x_163:
[----:B------:R-:W-:Y:S01]  /*a530*/  IADD3 R32, PT, PT, R32, 0x1, RZ ;  /* 0x0000000120207810 */ /* 0x000fe20007ffe0ff */
[----:B------:R-:W-:Y:S01]  /*a540*/  IMAD.MOV.U32 R37, RZ, RZ, R22 ;  /* 0x000000ffff257224 */ /* 0x000fe200078e0016 */
[----:B------:R-:W-:Y:S02]  /*a550*/  FSETP.LT.AND P1, PT, R22, 2, PT ;  /* 0x400000001600780b */ /* 0x000fe40003f21000 */
[----:B------:R-:W-:-:S13]  /*a560*/  ISETP.GE.U32.AND P0, PT, R32, UR5, PT ;  /* 0x0000000520007c0c */ /* 0x000fda000bf06070 */
[----:B------:R-:W-:Y:S05]  /*a570*/  @!P0 BRA P1, `(.L_x_166) ;  /* 0xffffffe4004c8947 */ /* 0x000fea000083ffff */
.L_x_142:
[----:B------:R-:W-:Y:S05]  /*a580*/  BSYNC.RECONVERGENT B4 ;  /* 0x0000000000047941 */ /* 0x000fea0003800200 */
.L_x_141:
        /* <DEDUP_REMOVED lines=42> */
.L_x_168:
[----:B------:R-:W-:Y:S05]  /*a830*/  BSYNC.RECONVERGENT B4 ;  /* 0x0000000000047941 */ /* 0x000fea0003800200 */
.L_x_167:
[----:B------:R-:W-:Y:S01]  /*a840*/  FADD R36, RZ, R19 ;  /* 0x00000013ff247221 */ /* 0x000fe20000000000 */
[----:B------:R-:W-:Y:S01]  /*a850*/  FADD R24, R38, R21 ;  /* 0x0000001526187221 */ /* 0x000fe20000000000 */
[----:B------:R-:W-:Y:S01]  /*a860*/  BSSY.RECONVERGENT B2, `(.L_x_169) ;  /* 0x0000012000027945 */ /* 0x000fe20003800200 */
[----:B------:R-:W-:Y:S01]  /*a870*/  FADD R29, -|R4|, |R29| ;  /* 0x4000001d041d7221 */ /* 0x000fe20000000300 */
        /* <DEDUP_REMOVED lines=12> */
.L_x_170:
[----:B------:R-:W-:Y:S01]  /*a940*/  FMUL.FTZ R22, R3, R6 ;  /* 0x0000000603167220 */ /* 0x000fe20000410000 */
[----:B------:R-:W-:-:S03]  /*a950*/  FMUL.FTZ R4, R6, 0.5 ;  /* 0x3f00000006047820 */ /* 0x000fc60000410000 */
[----:B------:R-:W-:-:S04]  /*a960*/  FFMA R3, -R22, R22, R3 ;  /* 0x0000001616037223 */ /* 0x000fc80000000103 */
[----:B------:R-:W-:-:S07]  /*a970*/  FFMA R22, R3, R4, R22 ;  /* 0x0000000403167223 */ /* 0x000fce0000000016 */
.L_x_171:
[----:B------:R-:W-:Y:S05]  /*a980*/  BSYNC.RECONVERGENT B2 ;  /* 0x0000000000027941 */ /* 0x000fea0003800200 */
.L_x_169:
        /* <DEDUP_REMOVED lines=8> */
[----:B------:R-:W-:-:S07]  /*aa10*/  MOV R31, R27 ;  /* 0x0000001b001f7202 */ /* 0x000fce0000000f00 */
.L_x_197:
        /* <DEDUP_REMOVED lines=14> */
.L_x_175:
[----:B------:R-:W-:Y:S05]  /*ab00*/  BSYNC.RECONVERGENT B5 ;  /* 0x0000000000057941 */ /* 0x000fea0003800200 */
.L_x_174:
        /* <DEDUP_REMOVED lines=41> */
.L_x_177:
[----:B------:R-:W-:Y:S05]  /*ada0*/  BSYNC.RECONVERGENT B5 ;  /* 0x0000000000057941 */ /* 0x000fea0003800200 */
.L_x_176:
        /* <DEDUP_REMOVED lines=51> */
.L_x_181:
        /* <DEDUP_REMOVED lines=12> */
.L_x_180:
        /* <DEDUP_REMOVED lines=31> */
.L_x_179:
[----:B------:R-:W-:Y:S05]  /*b390*/  BSYNC.RECONVERGENT B2 ;  /* 0x0000000000027941 */ /* 0x000fea0003800200 */
.L_x_178:
[----:B------:R-:W-:Y:S01]  /*b3a0*/  FMUL R43, R20, 0.63661974668502807617 ;  /* 0x3f22f983142b7820 */ /* 0x000fe20000400000 */
[C---:B------:R-:W-:Y:S01]  /*b3b0*/  LOP3.LUT R4, R35.reuse, 0x1, RZ, 0xc0, !PT ;  /* 0x0000000123047812 */ /* 0x040fe200078ec0ff */
[----:B------:R-:W-:Y:S02]  /*b3c0*/  HFMA2 R6, -RZ, RZ, 1.0078125, -8.98838043212890625e-05 ;  /* 0x3c0885e4ff067431 */ /* 0x000fe400000001ff */
[----:B------:R-:W-:Y:S02]  /*b3d0*/  IMAD.MOV.U32 R18, RZ, RZ, 0x37cbac00 ;  /* 0x37cbac00ff127424 */ /* 0x000fe400078e00ff */
[----:B------:R-:W-:Y:S01]  /*b3e0*/  FMUL R39, R22, R22 ;  /* 0x0000001616277220 */ /* 0x000fe20000400000 */
[----:B------:R-:W-:Y:S01]  /*b3f0*/  ISETP.NE.U32.AND P0, PT, R4, 0x1, PT ;  /* 0x000000010400780c */ /* 0x000fe20003f05070 */
[----:B------:R-:W0:Y:S01]  /*b400*/  F2I.NTZ R43, R43 ;  /* 0x0000002b002b7305 */ /* 0x000e220000203100 */
[----:B------:R-:W-:Y:S01]  /*b410*/  IADD3 R35, PT, PT, R35, 0x1, RZ ;  /* 0x0000000123237810 */ /* 0x000fe20007ffe0ff */
[----:B------:R-:W-:Y:S01]  /*b420*/  FFMA R4, R39, R18, -0.0013887860113754868507 ;  /* 0xbab607ed27047423 */ /* 0x000fe20000000012 */
[-C--:B------:R-:W-:Y:S01]  /*b430*/  FMUL R23, R34, R34.reuse ;  /* 0x0000002222177220 */ /* 0x080fe20000400000 */
[----:B------:R-:W-:Y:S01]  /*b440*/  FSETP.GE.AND P1, PT, |R20|, 105615, PT ;  /* 0x47ce47801400780b */ /* 0x000fe20003f26200 */
[----:B------:R-:W-:Y:S01]  /*b450*/  BSSY.RECONVERGENT B2, `(.L_x_182) ;  /* 0x000004e000027945 */ /* 0x000fe20003800200 */
[----:B------:R-:W-:Y:S01]  /*b460*/  FSEL R40, R6, 0.041666727513074874878, !P0 ;  /* 0x3d2aaabb06287808 */ /* 0x000fe20004000000 */
[----:B------:R-:W-:Y:S01]  /*b470*/  FMUL R23, R23, R34 ;  /* 0x0000002217177220 */ /* 0x000fe20000400000 */
[----:B------:R-:W-:Y:S01]  /*b480*/  FSEL R36, R4, -0.00019574658654164522886, P0 ;  /* 0xb94d415304247808 */ /* 0x000fe20000000000 */
[----:B------:R-:W-:-:S02]  /*b490*/  IMAD.MOV.U32 R4, RZ, RZ, 0x3e2aaaa8 ;  /* 0x3e2aaaa8ff047424 */ /* 0x000fc400078e00ff */
[----:B------:R-:W-:Y:S02]  /*b4a0*/  FMUL R34, R23, R34 ;  /* 0x0000002217227220 */ /* 0x000fe40000400000 */
[C---:B------:R-:W-:Y:S01]  /*b4b0*/  FFMA R40, R39.reuse, R36, R40 ;  /* 0x0000002427287223 */ /* 0x040fe20000000028 */
[----:B------:R-:W-:Y:S01]  /*b4c0*/  FSEL R42, -R4, -0.4999999701976776123, !P0 ;  /* 0xbeffffff042a7808 */ /* 0x000fe20004000100 */
[----:B------:R-:W-:Y:S01]  /*b4d0*/  FMUL R33, R34, R33 ;  /* 0x0000002122217220 */ /* 0x000fe20000400000 */
[----:B0-----:R-:W-:Y:S02]  /*b4e0*/  I2FP.F32.S32 R41, R43 ;  /* 0x0000002b00297245 */ /* 0x001fe40000201400 */
[----:B------:R-:W-:Y:S01]  /*b4f0*/  FSEL R36, R22, 1, !P0 ;  /* 0x3f80000016247808 */ /* 0x000fe20004000000 */
[----:B------:R-:W-:Y:S01]  /*b500*/  FFMA R40, R39, R40, R42 ;  /* 0x0000002827287223 */ /* 0x000fe2000000002a */
[----:B------:R-:W-:Y:S01]  /*b510*/  LOP3.LUT P0, RZ, R35, 0x2, RZ, 0xc0, !PT ;  /* 0x0000000223ff7812 */ /* 0x000fe2000780c0ff */
[----:B------:R-:W-:Y:S01]  /*b520*/  FFMA R22, R41, -1.5707962512969970703, R20 ;  /* 0xbfc90fda29167823 */ /* 0x000fe20000000014 */
[----:B------:R-:W-:-:S02]  /*b530*/  IMAD.MOV.U32 R42, RZ, RZ, 0x41000000 ;  /* 0x41000000ff2a7424 */ /* 0x000fc400078e00ff */
[----:B------:R-:W-:Y:S01]  /*b540*/  FFMA R39, R39, R36, RZ ;  /* 0x0000002427277223 */ /* 0x000fe200000000ff */
[----:B------:R-:W-:Y:S01]  /*b550*/  FFMA R22, R41, -7.5497894158615963534e-08, R22 ;  /* 0xb3a2216829167823 */ /* 0x000fe20000000016 */
[----:B------:R-:W-:Y:S02]  /*b560*/  FFMA R33, R33, R42, 1 ;  /* 0x3f80000021217423 */ /* 0x000fe4000000002a */
[----:B------:R-:W-:Y:S01]  /*b570*/  FFMA R36, R39, R40, R36 ;  /* 0x0000002827247223 */ /* 0x000fe20000000024 */
[----:B------:R-:W-:Y:S01]  /*b580*/  FMUL R40, R34, R37 ;  /* 0x0000002522287220 */ /* 0x000fe20000400000 */
[----:B------:R-:W-:Y:S01]  /*b590*/  FFMA R41, R41, -5.3903029534742383927e-15, R22 ;  /* 0xa7c234c529297823 */ /* 0x000fe20000000016 */
[----:B------:R-:W-:Y:S02]  /*b5a0*/  MOV R42, R43 ;  /* 0x0000002b002a7202 */ /* 0x000fe40000000f00 */
        /* <DEDUP_REMOVED lines=13> */
.L_x_185:
        /* <DEDUP_REMOVED lines=12> */
.L_x_184:
        /* <DEDUP_REMOVED lines=31> */
.L_x_183:
[----:B------:R-:W-:Y:S05]  /*b930*/  BSYNC.RECONVERGENT B2 ;  /* 0x0000000000027941 */ /* 0x000fea0003800200 */
.L_x_182:
        /* <DEDUP_REMOVED lines=28> */
.L_x_189:
        /* <DEDUP_REMOVED lines=12> */
.L_x_188:
        /* <DEDUP_REMOVED lines=31> */
.L_x_187:
[----:B------:R-:W-:Y:S05]  /*bdb0*/  BSYNC.RECONVERGENT B2 ;  /* 0x0000000000027941 */ /* 0x000fea0003800200 */
.L_x_186:
        /* <DEDUP_REMOVED lines=28> */
.L_x_193:
        /* <DEDUP_REMOVED lines=12> */
.L_x_192:
        /* <DEDUP_REMOVED lines=31> */
.L_x_191:
[----:B------:R-:W-:Y:S05]  /*c230*/  BSYNC.RECONVERGENT B2 ;  /* 0x0000000000027941 */ /* 0x000fea0003800200 */
.L_x_190:
[----:B------:R-:W-:Y:S01]  /*c240*/  FMUL R20, R31, R31 ;  /* 0x0000001f1f147220 */ /* 0x000fe20000400000 */
[----:B------:R-:W-:Y:S01]  /*c250*/  LOP3.LUT R3, R24, 0x1, RZ, 0xc0, !PT ;  /* 0x0000000118037812 */ /* 0x000fe200078ec0ff */
[----:B------:R-:W-:Y:S01]  /*c260*/  FMUL R37, R36, R37 ;  /* 0x0000002524257220 */ /* 0x000fe20000400000 */
[----:B------:R-:W-:Y:S01]  /*c270*/  LOP3.LUT P1, RZ, R24, 0x2, RZ, 0xc0, !PT ;  /* 0x0000000218ff7812 */ /* 0x000fe2000782c0ff */
[----:B------:R-:W-:Y:S01]  /*c280*/  FFMA R18, R20, R18, -0.0013887860113754868507 ;  /* 0xbab607ed14127423 */ /* 0x000fe20000000012 */
[----:B------:R-:W-:Y:S01]  /*c290*/  ISETP.NE.U32.AND P0, PT, R3, 0x1, PT ;  /* 0x000000010300780c */ /* 0x000fe20003f05070 */
[----:B------:R-:W-:Y:S01]  /*c2a0*/  FADD R36, RZ, R19 ;  /* 0x00000013ff247221 */ /* 0x000fe20000000000 */
[----:B------:R-:W-:Y:S01]  /*c2b0*/  FADD R35, R38, R21 ;  /* 0x0000001526237221 */ /* 0x000fe20000000000 */
[----:B------:R-:W-:Y:S01]  /*c2c0*/  BSSY.RECONVERGENT B2, `(.L_x_194) ;  /* 0x000001e000027945 */ /* 0x000fe20003800200 */
[----:B------:R-:W-:Y:S01]  /*c2d0*/  FSEL R23, R6, 0.041666727513074874878, P0 ;  /* 0x3d2aaabb06177808 */ /* 0x000fe20000000000 */
[----:B------:R-:W-:Y:S01]  /*c2e0*/  FFMA R36, R40, R37, R36 ;  /* 0x0000002528247223 */ /* 0x000fe20000000024 */
[----:B------:R-:W-:-:S02]  /*c2f0*/  FSEL R3, R18, -0.00019574658654164522886, !P0 ;  /* 0xb94d415312037808 */ /* 0x000fc40004000000 */
[----:B------:R-:W-:-:S03]  /*c300*/  FSEL R4, -R4, -0.4999999701976776123, P0 ;  /* 0xbeffffff04047808 */ /* 0x000fc60000000100 */
[----:B------:R-:W-:Y:S01]  /*c310*/  FFMA R23, R20, R3, R23 ;  /* 0x0000000314177223 */ /* 0x000fe20000000017 */
[----:B------:R-:W-:Y:S01]  /*c320*/  FSEL R3, R31, 1, P0 ;  /* 0x3f8000001f037808 */ /* 0x000fe20000000000 */
[----:B------:R-:W-:Y:S02]  /*c330*/  FFMA R31, R40, R39, R27 ;  /* 0x00000027281f7223 */ /* 0x000fe4000000001b */
[C---:B------:R-:W-:Y:S02]  /*c340*/  FFMA R4, R20.reuse, R23, R4 ;  /* 0x0000001714047223 */ /* 0x040fe40000000004 */
[----:B------:R-:W-:Y:S01]  /*c350*/  FFMA R20, R20, R3, RZ ;  /* 0x0000000314147223 */ /* 0x000fe200000000ff */
[----:B------:R-:W-:-:S03]  /*c360*/  FMUL R23, R31, R31 ;  /* 0x0000001f1f177220 */ /* 0x000fc60000400000 */
[----:B------:R-:W-:Y:S01]  /*c370*/  FFMA R3, R20, R4, R3 ;  /* 0x0000000414037223 */ /* 0x000fe20000000003 */
[----:B------:R-:W-:-:S03]  /*c380*/  FFMA R23, R36, R36, R23 ;  /* 0x0000002424177223 */ /* 0x000fc60000000017 */
[----:B------:R-:W-:-:S04]  /*c390*/  @P1 FADD R3, RZ, -R3 ;  /* 0x80000003ff031221 */ /* 0x000fc80000000000 */
        /* <DEDUP_REMOVED lines=12> */
.L_x_195:
[----:B------:R-:W-:Y:S01]  /*c460*/  FMUL.FTZ R22, R3, R4 ;  /* 0x0000000403167220 */ /* 0x000fe20000410000 */
[----:B------:R-:W-:-:S03]  /*c470*/  FMUL.FTZ R4, R4, 0.5 ;  /* 0x3f00000004047820 */ /* 0x000fc60000410000 */
[----:B------:R-:W-:-:S04]  /*c480*/  FFMA R3, -R22, R22, R3 ;  /* 0x0000001616037223 */ /* 0x000fc80000000103 */
[----:B------:R-:W-:-:S07]  /*c490*/  FFMA R22, R3, R4, R22 ;  /* 0x0000000403167223 */ /* 0x000fce0000000016 */
.L_x_196:
[----:B------:R-:W-:Y:S05]  /*c4a0*/  BSYNC.RECONVERGENT B2 ;  /* 0x0000000000027941 */ /* 0x000fea0003800200 */
.L_x_194:
[----:B------:R-:W-:Y:S01]  /*c4b0*/  VIADD R32, R32, 0x1 ;  /* 0x0000000120207836 */ /* 0x000fe20000000000 */
[----:B------:R-:W-:Y:S02]  /*c4c0*/  FSETP.LT.AND P1, PT, R22, 2, PT ;  /* 0x400000001600780b */ /* 0x000fe40003f21000 */
[----:B------:R-:W-:Y:S02]  /*c4d0*/  MOV R37, R22 ;  /* 0x0000001600257202 */ /* 0x000fe40000000f00 */
[----:B------:R-:W-:-:S13]  /*c4e0*/  ISETP.GE.U32.AND P0, PT, R32, UR5, PT ;  /* 0x0000000520007c0c */ /* 0x000fda000bf06070 */
[----:B------:R-:W-:Y:S05]  /*c4f0*/  @!P0 BRA P1, `(.L_x_197) ;  /* 0xffffffe400488947 */ /* 0x000fea000083ffff */
.L_x_173:
[----:B------:R-:W-:Y:S05]  /*c500*/  BSYNC.RECONVERGENT B4 ;  /* 0x0000000000047941 */ /* 0x000fea0003800200 */
.L_x_172:
        /* <DEDUP_REMOVED lines=42> */
.L_x_199:
[----:B------:R-:W-:Y:S05]  /*c7b0*/  BSYNC.RECONVERGENT B4 ;  /* 0x0000000000047941 */ /* 0x000fea0003800200 */
.L_x_198:
[----:B------:R-:W-:Y:S01]  /*c7c0*/  FMUL R3, R19, R19 ;  /* 0x0000001313037220 */ /* 0x000fe20000400000 */
[----:B------:R-:W-:Y:S01]  /*c7d0*/  FADD R35, -R38, R21 ;  /* 0x0000001526237221 */ /* 0x000fe20000000100 */
[----:B------:R-:W-:Y:S02]  /*c7e0*/  BSSY.RECONVERGENT B2, `(.L_x_200) ;  /* 0x0000010000027945 */ /* 0x000fe40003800200 */
        /* <DEDUP_REMOVED lines=11> */
.L_x_201:
[----:B------:R-:W-:Y:S01]  /*c8a0*/  FMUL.FTZ R22, R3, R4 ;  /* 0x0000000403167220 */ /* 0x000fe20000410000 */
[----:B------:R-:W-:-:S03]  /*c8b0*/  FMUL.FTZ R4, R4, 0.5 ;  /* 0x3f00000004047820 */ /* 0x000fc60000410000 */
[----:B------:R-:W-:-:S04]  /*c8c0*/  FFMA R3, -R22, R22, R3 ;  /* 0x0000001616037223 */ /* 0x000fc80000000103 */
[----:B------:R-:W-:-:S07]  /*c8d0*/  FFMA R22, R3, R4, R22 ;  /* 0x0000000403167223 */ /* 0x000fce0000000016 */
.L_x_202:
[----:B------:R-:W-:Y:S05]  /*c8e0*/  BSYNC.RECONVERGENT B2 ;  /* 0x0000000000027941 */ /* 0x000fea0003800200 */
.L_x_200:
        /* <DEDUP_REMOVED lines=10> */
.L_x_228:
        /* <DEDUP_REMOVED lines=14> */
.L_x_206:
[----:B------:R-:W-:Y:S05]  /*ca70*/  BSYNC.RECONVERGENT B5 ;  /* 0x0000000000057941 */ /* 0x000fea0003800200 */
.L_x_205:
        /* <DEDUP_REMOVED lines=41> */
.L_x_208:
[----:B------:R-:W-:Y:S05]  /*cd10*/  BSYNC.RECONVERGENT B5 ;  /* 0x0000000000057941 */ /* 0x000fea0003800200 */
.L_x_207:
        /* <DEDUP_REMOVED lines=23> */
[----:B------:R-:W-:Y:S01]  /*ce90*/  FADD R4, |R27|, |R32| ;  /* 0x400000201b047221 */ /* 0x000fe20000000200 */
[----:B------:R-:W-:-:S05]  /*cea0*/  FSEL R3, R3, -R3, P4 ;  /* 0x8000000303037208 */ /* 0x000fca0002000000 */
[----:B------:R-:W-:Y:S01]  /*ceb0*/  @!P0 FFMA R23, R6, 1.6832555532455444336, R3 ;  /* 0x3fd774eb06178823 */ /* 0x000fe20000000003 */
[----:B------:R-:W-:Y:S02]  /*cec0*/  MOV R3, 0x4016cbe4 ;  /* 0x4016cbe400037802 */ /* 0x000fe40000000f00 */
[----:B0-----:R-:W-:Y:S02]  /*ced0*/  I2FP.F32.S32 R6, R39 ;  /* 0x0000002700067245 */ /* 0x001fe40000201400 */
        /* <DEDUP_REMOVED lines=23> */
.L_x_212:
        /* <DEDUP_REMOVED lines=12> */
.L_x_211:
        /* <DEDUP_REMOVED lines=30> */
[----:B01----:R-:W-:-:S07]  /*d2f0*/  FSEL R22, -R40, R40, !P1 ;  /* 0x0000002828167208 */ /* 0x003fce0004800100 */
.L_x_210:
[----:B------:R-:W-:Y:S05]  /*d300*/  BSYNC.RECONVERGENT B2 ;  /* 0x0000000000027941 */ /* 0x000fea0003800200 */
.L_x_209:
[----:B------:R-:W-:Y:S01]  /*d310*/  LOP3.LUT R20, R39, 0x1, RZ, 0xc0, !PT ;  /* 0x0000000127147812 */ /* 0x000fe200078ec0ff */
[----:B------:R-:W-:Y:S01]  /*d320*/  FMUL R43, R6, 0.63661974668502807617 ;  /* 0x3f22f983062b7820 */ /* 0x000fe20000400000 */
[----:B------:R-:W-:Y:S02]  /*d330*/  IMAD.MOV.U32 R18, RZ, RZ, 0x37cbac00 ;  /* 0x37cbac00ff127424 */ /* 0x000fe400078e00ff */
[----:B------:R-:W-:Y:S01]  /*d340*/  FMUL R37, R22, R22 ;  /* 0x0000001616257220 */ /* 0x000fe20000400000 */
[----:B------:R-:W-:Y:S01]  /*d350*/  ISETP.NE.U32.AND P0, PT, R20, 0x1, PT ;  /* 0x000000011400780c */ /* 0x000fe20003f05070 */
[----:B------:R-:W-:Y:S02]  /*d360*/  HFMA2 R20, -RZ, RZ, 1.0078125, -8.98838043212890625e-05 ;  /* 0x3c0885e4ff147431 */ /* 0x000fe400000001ff */
[----:B------:R-:W-:Y:S01]  /*d370*/  IMAD.MOV.U32 R24, RZ, RZ, 0x3e2aaaa8 ;  /* 0x3e2aaaa8ff187424 */ /* 0x000fe200078e00ff */
[----:B------:R-:W0:Y:S01]  /*d380*/  F2I.NTZ R43, R43 ;  /* 0x0000002b002b7305 */ /* 0x000e220000203100 */
[----:B------:R-:W-:Y:S01]  /*d390*/  FFMA R23, R37, R18, -0.0013887860113754868507 ;  /* 0xbab607ed25177423 */ /* 0x000fe20000000012 */
[----:B------:R-:W-:Y:S01]  /*d3a0*/  FSEL R27, R22, 1, !P0 ;  /* 0x3f800000161b7808 */ /* 0x000fe20004000000 */
[----:B------:R-:W-:Y:S01]  /*d3b0*/  BSSY.RECONVERGENT B2, `(.L_x_213) ;  /* 0x000004f000027945 */ /* 0x000fe20003800200 */
[----:B------:R-:W-:-:S02]  /*d3c0*/  FSEL R42, -R24, -0.4999999701976776123, !P0 ;  /* 0xbeffffff182a7808 */ /* 0x000fc40004000100 */
[----:B------:R-:W-:Y:S01]  /*d3d0*/  FSEL R32, R23, -0.00019574658654164522886, P0 ;  /* 0xb94d415317207808 */ /* 0x000fe20000000000 */
[-C--:B------:R-:W-:Y:S01]  /*d3e0*/  FMUL R23, R34, R34.reuse ;  /* 0x0000002222177220 */ /* 0x080fe20000400000 */
[----:B------:R-:W-:Y:S01]  /*d3f0*/  FSEL R40, R20, 0.041666727513074874878, !P0 ;  /* 0x3d2aaabb14287808 */ /* 0x000fe20004000000 */
[----:B------:R-:W-:Y:S01]  /*d400*/  FFMA R22, R37, R27, RZ ;  /* 0x0000001b25167223 */ /* 0x000fe200000000ff */
[----:B------:R-:W-:Y:S01]  /*d410*/  FSETP.GE.AND P1, PT, |R6|, 105615, PT ;  /* 0x47ce47800600780b */ /* 0x000fe20003f26200 */
[----:B------:R-:W-:Y:S02]  /*d420*/  FMUL R23, R23, R34 ;  /* 0x0000002217177220 */ /* 0x000fe40000400000 */
[----:B------:R-:W-:Y:S01]  /*d430*/  FFMA R40, R37, R32, R40 ;  /* 0x0000002025287223 */ /* 0x000fe20000000028 */
[----:B------:R-:W-:Y:S01]  /*d440*/  IADD3 R32, PT, PT, R39, 0x1, RZ ;  /* 0x0000000127207810 */ /* 0x000fe20007ffe0ff */
[----:B------:R-:W-:Y:S01]  /*d450*/  FMUL R23, R23, R34 ;  /* 0x0000002217177220 */ /* 0x000fe20000400000 */
[----:B0-----:R-:W-:Y:S01]  /*d460*/  I2FP.F32.S32 R39, R43 ;  /* 0x0000002b00277245 */ /* 0x001fe20000201400 */
[----:B------:R-:W-:Y:S01]  /*d470*/  FFMA R40, R37, R40, R42 ;  /* 0x0000002825287223 */ /* 0x000fe2000000002a */
[----:B------:R-:W-:Y:S01]  /*d480*/  LOP3.LUT P0, RZ, R32, 0x2, RZ, 0xc0, !PT ;  /* 0x0000000220ff7812 */ /* 0x000fe2000780c0ff */
[----:B------:R-:W-:Y:S01]  /*d490*/  FMUL R33, R23, R33 ;  /* 0x0000002117217220 */ /* 0x000fe20000400000 */
[----:B------:R-:W-:Y:S01]  /*d4a0*/  MOV R41, R43 ;  /* 0x0000002b00297202 */ /* 0x000fe20000000f00 */
[----:B------:R-:W-:Y:S01]  /*d4b0*/  FFMA R32, R39, -1.5707962512969970703, R6 ;  /* 0xbfc90fda27207823 */ /* 0x000fe20000000006 */
[----:B------:R-:W-:Y:S01]  /*d4c0*/  FFMA R27, R22, R40, R27 ;  /* 0x00000028161b7223 */ /* 0x000fe2000000001b */
[----:B------:R-:W-:-:S02]  /*d4d0*/  IMAD.MOV.U32 R22, RZ, RZ, 0x41000000 ;  /* 0x41000000ff167424 */ /* 0x000fc400078e00ff */
[----:B------:R-:W-:Y:S02]  /*d4e0*/  FFMA R32, R39, -7.5497894158615963534e-08, R32 ;  /* 0xb3a2216827207823 */ /* 0x000fe40000000020 */
[----:B------:R-:W-:Y:S02]  /*d4f0*/  FFMA R33, R33, R22, 1 ;  /* 0x3f80000021217423 */ /* 0x000fe40000000016 */
[----:B------:R-:W-:Y:S01]  /*d500*/  FFMA R40, R39, -5.3903029534742383927e-15, R32 ;  /* 0xa7c234c527287823 */ /* 0x000fe20000000020 */
[----:B------:R-:W-:Y:S01]  /*d510*/  FMUL R39, R23, R36 ;  /* 0x0000002417277220 */ /* 0x000fe20000400000 */
[----:B------:R-:W-:Y:S02]  /*d520*/  @P0 FADD R27, RZ, -R27 ;  /* 0x8000001bff1b0221 */ /* 0x000fe40000000000 */
        /* <DEDUP_REMOVED lines=12> */
.L_x_216:
        /* <DEDUP_REMOVED lines=12> */
.L_x_215:
        /* <DEDUP_REMOVED lines=31> */
.L_x_214:
[----:B------:R-:W-:Y:S05]  /*d8a0*/  BSYNC.RECONVERGENT B2 ;  /* 0x0000000000027941 */ /* 0x000fea0003800200 */
.L_x_213:
        /* <DEDUP_REMOVED lines=28> */
.L_x_220:
        /* <DEDUP_REMOVED lines=12> */
.L_x_219:
        /* <DEDUP_REMOVED lines=22> */
[C---:B------:R-:W-:Y:S02]  /*dc90*/  LOP3.LUT R6, R41.reuse, R6, RZ, 0x3c, !PT ;  /* 0x0000000629067212 */ /* 0x040fe400078e3cff */
[----:B------:R-:W-:Y:S02]  /*dca0*/  LEA.HI R41, R41, R34, RZ, 0x1 ;  /* 0x0000002229297211 */ /* 0x000fe400078f08ff */
[----:B------:R-:W1:Y:S01]  /*dcb0*/  I2F.F64.S64 R22, R22 ;  /* 0x0000001600167312 */ /* 0x000e620000301c00 */
[----:B------:R-:W-:Y:S02]  /*dcc0*/  ISETP.GE.AND P0, PT, R6, RZ, PT ;  /* 0x000000ff0600720c */ /* 0x000fe40003f06270 */
[----:B------:R-:W-:-:S05]  /*dcd0*/  IMAD.MOV R6, RZ, RZ, -R41 ;  /* 0x000000ffff067224 */ /* 0x000fca00078e0a29 */
[----:B------:R-:W-:Y:S01]  /*dce0*/  @!P1 MOV R41, R6 ;  /* 0x0000000600299202 */ /* 0x000fe20000000f00 */
[----:B-1----:R-:W-:-:S10]  /*dcf0*/  DMUL R36, R22, UR10 ;  /* 0x0000000a16247c28 */ /* 0x002fd40008000000 */
[----:B------:R-:W0:Y:S02]  /*dd00*/  F2F.F32.F64 R36, R36 ;  /* 0x0000002400247310 */ /* 0x000e240000301000 */
[----:B0-----:R-:W-:-:S07]  /*dd10*/  FSEL R40, -R36, R36, !P0 ;  /* 0x0000002424287208 */ /* 0x001fce0004000100 */
.L_x_218:
[----:B------:R-:W-:Y:S05]  /*dd20*/  BSYNC.RECONVERGENT B2 ;  /* 0x0000000000027941 */ /* 0x000fea0003800200 */
.L_x_217:
        /* <DEDUP_REMOVED lines=28> */
.L_x_224:
        /* <DEDUP_REMOVED lines=12> */
.L_x_223:
        /* <DEDUP_REMOVED lines=31> */
.L_x_222:
[----:B------:R-:W-:Y:S05]  /*e1a0*/  BSYNC.RECONVERGENT B2 ;  /* 0x0000000000027941 */ /* 0x000fea0003800200 */
.L_x_221:
[----:B------:R-:W-:Y:S01]  /*e1b0*/  FMUL R6, R3, R3 ;  /* 0x0000000303067220 */ /* 0x000fe20000400000 */
[C---:B------:R-:W-:Y:S01]  /*e1c0*/  LOP3.LUT R22, R4.reuse, 0x1, RZ, 0xc0, !PT ;  /* 0x0000000104167812 */ /* 0x040fe200078ec0ff */
[----:B------:R-:W-:Y:S01]  /*e1d0*/  BSSY.RECONVERGENT B2, `(.L_x_225) ;  /* 0x0000023000027945 */ /* 0x000fe20003800200 */
[----:B------:R-:W-:Y:S01]  /*e1e0*/  LOP3.LUT P1, RZ, R4, 0x2, RZ, 0xc0, !PT ;  /* 0x0000000204ff7812 */ /* 0x000fe2000782c0ff */
[----:B------:R-:W-:Y:S01]  /*e1f0*/  FFMA R18, R6, R18, -0.0013887860113754868507 ;  /* 0xbab607ed06127423 */ /* 0x000fe20000000012 */
[----:B------:R-:W-:-:S04]  /*e200*/  ISETP.NE.U32.AND P0, PT, R22, 0x1, PT ;  /* 0x000000011600780c */ /* 0x000fc80003f05070 */
[----:B------:R-:W-:Y:S02]  /*e210*/  FSEL R35, R20, 0.041666727513074874878, P0 ;  /* 0x3d2aaabb14237808 */ /* 0x000fe40000000000 */
[----:B------:R-:W-:Y:S01]  /*e220*/  FSEL R23, R18, -0.00019574658654164522886, !P0 ;  /* 0xb94d415312177808 */ /* 0x000fe20004000000 */
[----:B------:R-:W-:Y:S01]  /*e230*/  FADD R18, -R38, R21 ;  /* 0x0000001526127221 */ /* 0x000fe20000000100 */
        /* <DEDUP_REMOVED lines=24> */
.L_x_226:
[----:B------:R-:W-:Y:S01]  /*e3c0*/  FMUL.FTZ R22, R3, R4 ;  /* 0x0000000403167220 */ /* 0x000fe20000410000 */
[----:B------:R-:W-:-:S03]  /*e3d0*/  FMUL.FTZ R4, R4, 0.5 ;  /* 0x3f00000004047820 */ /* 0x000fc60000410000 */
[----:B------:R-:W-:-:S04]  /*e3e0*/  FFMA R3, -R22, R22, R3 ;  /* 0x0000001616037223 */ /* 0x000fc80000000103 */
[----:B------:R-:W-:-:S07]  /*e3f0*/  FFMA R22, R3, R4, R22 ;  /* 0x0000000403167223 */ /* 0x000fce0000000016 */
.L_x_227:
[----:B------:R-:W-:Y:S05]  /*e400*/  BSYNC.RECONVERGENT B2 ;  /* 0x0000000000027941 */ /* 0x000fea0003800200 */
.L_x_225:
[----:B------:R-:W-:Y:S01]  /*e410*/  VIADD R31, R31, 0x1 ;  /* 0x000000011f1f7836 */ /* 0x000fe20000000000 */
[----:B------:R-:W-:Y:S02]  /*e420*/  FSETP.LT.AND P1, PT, R22, 2, PT ;  /* 0x400000001600780b */ /* 0x000fe40003f21000 */
[----:B------:R-:W-:Y:S02]  /*e430*/  MOV R36, R22 ;  /* 0x0000001600247202 */ /* 0x000fe40000000f00 */
[----:B------:R-:W-:-:S13]  /*e440*/  ISETP.GE.U32.AND P0, PT, R31, UR5, PT ;  /* 0x000000051f007c0c */ /* 0x000fda000bf06070 */
[----:B------:R-:W-:Y:S05]  /*e450*/  @!P0 BRA P1, `(.L_x_228) ;  /* 0xffffffe4004c8947 */ /* 0x000fea000083ffff */
.L_x_204:
[----:B------:R-:W-:Y:S05]  /*e460*/  BSYNC.RECONVERGENT B4 ;  /* 0x0000000000047941 */ /* 0x000fea0003800200 */
.L_x_203:
[C---:B------:R-:W-:Y:S01]  /*e470*/  FMUL R3, R36.reuse, 8388608 ;  /* 0x4b00000024037820 */ /* 0x040fe20000400000 */
[----:B------:R-:W-:Y:S01]  /*e480*/  FSETP.GEU.AND P0, PT, R36, 1.175494350822287508e-38, PT ;  /* 0x008000002400780b */ /* 0x000fe20003f0e000 */
[----:B------:R-:W-:Y:S01]  /*e490*/  IMAD.MOV.U32 R23, RZ, RZ, 0x3e055027 ;  /* 0x3e055027ff177424 */ /* 0x000fe200078e00ff */
[----:B------:R-:W-:Y:S02]  /*e4a0*/  BSSY.RECONVERGENT B4, `(.L_x_229) ;  /* 0x0000027000047945 */ /* 0x000fe40003800200 */
[----:B------:R-:W-:-:S05]  /*e4b0*/  FSEL R3, R3, R36, !P0 ;  /* 0x0000002403037208 */ /* 0x000fca0004000000 */
[----:B------:R-:W-:-:S05]  /*e4c0*/  VIADD R4, R3, 0xc0d55555 ;  /* 0xc0d5555503047836 */ /* 0x000fca0000000000 */
[----:B------:R-:W-:-:S04]  /*e4d0*/  LOP3.LUT R6, R4, 0xff800000, RZ, 0xc0, !PT ;  /* 0xff80000004067812 */ /* 0x000fc800078ec0ff */
[----:B------:R-:W-:-:S05]  /*e4e0*/  IADD3 R4, PT, PT, R3, -R6, RZ ;  /* 0x8000000603047210 */ /* 0x000fca0007ffe0ff */
[----:B------:R-:W-:Y:S01]  /*e4f0*/  FADD R18, R4, -1 ;  /* 0xbf80000004127421 */ /* 0x000fe20000000000 */
[----:B------:R-:W-:Y:S02]  /*e500*/  FSEL R4, RZ, -23, P0 ;  /* 0xc1b80000ff047808 */ /* 0x000fe40000000000 */
[----:B------:R-:W-:Y:S01]  /*e510*/  ISETP.GT.U32.AND P0, PT, R3, 0x7f7fffff, PT ;  /* 0x7f7fffff0300780c */ /* 0x000fe20003f04070 */
[----:B------:R-:W-:-:S04]  /*e520*/  FFMA R23, R18, -R23, 0.14084610342979431152 ;  /* 0x3e1039f612177423 */ /* 0x000fc80000000817 */
[----:B------:R-:W-:-:S04]  /*e530*/  FFMA R23, R18, R23, -0.12148627638816833496 ;  /* 0xbdf8cdcc12177423 */ /* 0x000fc80000000017 */
[----:B------:R-:W-:-:S04]  /*e540*/  FFMA R23, R18, R23, 0.13980610668659210205 ;  /* 0x3e0f295512177423 */ /* 0x000fc80000000017 */
[----:B------:R-:W-:-:S04]  /*e550*/  FFMA R23, R18, R23, -0.16684235632419586182 ;  /* 0xbe2ad8b912177423 */ /* 0x000fc80000000017 */
[----:B------:R-:W-:-:S04]  /*e560*/  FFMA R23, R18, R23, 0.20012299716472625732 ;  /* 0x3e4ced0b12177423 */ /* 0x000fc80000000017 */
[----:B------:R-:W-:-:S04]  /*e570*/  FFMA R23, R18, R23, -0.24999669194221496582 ;  /* 0xbe7fff2212177423 */ /* 0x000fc80000000017 */
[----:B------:R-:W-:-:S04]  /*e580*/  FFMA R23, R18, R23, 0.33333182334899902344 ;  /* 0x3eaaaa7812177423 */ /* 0x000fc80000000017 */
[C---:B------:R-:W-:Y:S01]  /*e590*/  FFMA R27, R18.reuse, R23, -0.5 ;  /* 0xbf000000121b7423 */ /* 0x040fe20000000017 */
[----:B------:R-:W-:Y:S02]  /*e5a0*/  I2FP.F32.S32 R23, R6 ;  /* 0x0000000600177245 */ /* 0x000fe40000201400 */
[----:B------:R-:W0:Y:S01]  /*e5b0*/  MUFU.RCP R6, R33 ;  /* 0x0000002100067308 */ /* 0x000e220000001000 */
[C---:B------:R-:W-:Y:S02]  /*e5c0*/  FMUL R27, R18.reuse, R27 ;  /* 0x0000001b121b7220 */ /* 0x040fe40000400000 */
[----:B------:R-:W-:Y:S02]  /*e5d0*/  FFMA R4, R23, 1.1920928955078125e-07, R4 ;  /* 0x3400000017047823 */ /* 0x000fe40000000004 */
[----:B------:R-:W-:Y:S01]  /*e5e0*/  FFMA R27, R18, R27, R18 ;  /* 0x0000001b121b7223 */ /* 0x000fe20000000012 */
[----:B------:R-:W-:-:S03]  /*e5f0*/  MOV R18, 0x7f800000 ;  /* 0x7f80000000127802 */ /* 0x000fc60000000f00 */
[----:B------:R-:W-:Y:S02]  /*e600*/  FFMA R4, R4, 0.69314718246459960938, R27 ;  /* 0x3f31721804047823 */ /* 0x000fe4000000001b */
[C---:B------:R-:W-:Y:S01]  /*e610*/  @P0 FFMA R4, R3.reuse, R18, +INF ;  /* 0x7f80000003040423 */ /* 0x040fe20000000012 */
[----:B------:R-:W-:-:S03]  /*e620*/  FSETP.NEU.AND P0, PT, R3, RZ, PT ;  /* 0x000000ff0300720b */ /* 0x000fc60003f0d000 */
[----:B------:R-:W-:Y:S01]  /*e630*/  FMUL R4, R4, 0.5 ;  /* 0x3f00000004047820 */ /* 0x000fe20000400000 */
[----:B0-----:R-:W-:-:S04]  /*e640*/  FFMA R23, R6, -R33, 1 ;  /* 0x3f80000006177423 */ /* 0x001fc80000000821 */
[----:B------:R-:W-:Y:S01]  /*e650*/  FSEL R3, R4, -INF , P0 ;  /* 0xff80000004037808 */ /* 0x000fe20000000000 */
[----:B------:R-:W-:-:S04]  /*e660*/  FFMA R6, R6, R23, R6 ;  /* 0x0000001706067223 */ /* 0x000fc80000000006 */
[----:B------:R-:W-:-:S04]  /*e670*/  FMUL R3, R3, R36 ;  /* 0x0000002403037220 */ /* 0x000fc80000400000 */
        /* <DEDUP_REMOVED lines=9> */
.L_x_230:
[----:B------:R-:W-:Y:S05]  /*e710*/  BSYNC.RECONVERGENT B4 ;  /* 0x0000000000047941 */ /* 0x000fea0003800200 */
.L_x_229:
[----:B------:R-:W-:Y:S01]  /*e720*/  FSETP.GEU.AND P0, PT, R38, RZ, PT ;  /* 0x000000ff2600720b */ /* 0x000fe20003f0e000 */
[----:B------:R-:W-:-:S12]  /*e730*/  FADD R18, -|R4|, |R5| ;  /* 0x4000000504127221 */ /* 0x000fd80000000300 */
[----:B------:R-:W-:Y:S05]  /*e740*/  @P0 BRA `(.L_x_231) ;  /* 0x0000000400280947 */ /* 0x000fea0003800000 */
.L_x_6:
[----:B------:R-:W-:Y:S01]  /*e750*/  FADD R0, -R14, -1002 ;  /* 0xc47a80000e007421 */ /* 0x000fe20000000100 */
[----:B------:R-:W-:Y:S01]  /*e760*/  FADD R3, RZ, -R13 ;  /* 0x8000000dff037221 */ /* 0x000fe20000000000 */
[----:B------:R-:W-:Y:S01]  /*e770*/  FADD R5, RZ, -R15 ;  /* 0x8000000fff057221 */ /* 0x000fe20000000000 */
[----:B------:R-:W-:Y:S01]  /*e780*/  BSSY.RECONVERGENT B2, `(.L_x_232) ;  /* 0x000001f000027945 */ /* 0x000fe20003800200 */
[-C--:B------:R-:W-:Y:S01]  /*e790*/  FMUL R19, R25, R0.reuse ;  /* 0x0000000019137220 */ /* 0x080fe20000400000 */
[----:B------:R-:W-:-:S03]  /*e7a0*/  FMUL R0, R0, R0 ;  /* 0x0000000000007220 */ /* 0x000fc60000400000 */
[-C--:B------:R-:W-:Y:S01]  /*e7b0*/  FFMA R19, R30, R3.reuse, R19 ;  /* 0x000000031e137223 */ /* 0x080fe20000000013 */
[----:B------:R-:W-:Y:S01]  /*e7c0*/  FFMA R0, R3, R3, R0 ;  /* 0x0000000303007223 */ /* 0x000fe20000000000 */
[----:B------:R-:W-:Y:S02]  /*e7d0*/  FADD R3, RZ, -R17 ;  /* 0x80000011ff037221 */ /* 0x000fe40000000000 */
[-C--:B------:R-:W-:Y:S01]  /*e7e0*/  FFMA R19, R26, R5.reuse, R19 ;  /* 0x000000051a137223 */ /* 0x080fe20000000013 */
[----:B------:R-:W-:-:S03]  /*e7f0*/  FFMA R0, R5, R5, R0 ;  /* 0x0000000505007223 */ /* 0x000fc60000000000 */
[-C--:B------:R-:W-:Y:S01]  /*e800*/  FFMA R19, R2, R3.reuse, R19 ;  /* 0x0000000302137223 */ /* 0x080fe20000000013 */
[----:B------:R-:W-:Y:S01]  /*e810*/  FFMA R0, R3, R3, R0 ;  /* 0x0000000303007223 */ /* 0x000fe20000000000 */
[----:B------:R-:W-:-:S03]  /*e820*/  IMAD.MOV.U32 R3, RZ, RZ, -0x40800000 ;  /* 0xbf800000ff037424 */ /* 0x000fc600078e00ff */
[----:B------:R-:W-:-:S05]  /*e830*/  FFMA R0, R19, R19, -R0 ;  /* 0x0000001313007223 */ /* 0x000fca0000000800 */
[----:B------:R-:W-:-:S13]  /*e840*/  FSETP.GEU.AND P0, PT, R0, -1000000, PT ;  /* 0xc97424000000780b */ /* 0x000fda0003f0e000 */
[----:B------:R-:W-:Y:S05]  /*e850*/  @!P0 BRA `(.L_x_233) ;  /* 0x0000000000448947 */ /* 0x000fea0003800000 */
[----:B------:R-:W-:Y:S01]  /*e860*/  FADD R3, R0, 1000000 ;  /* 0x4974240000037421 */ /* 0x000fe20000000000 */
[----:B------:R-:W-:Y:S03]  /*e870*/  BSSY.RECONVERGENT B3, `(.L_x_234) ;  /* 0x000000c000037945 */ /* 0x000fe60003800200 */
[----:B------:R0:W1:Y:S01]  /*e880*/  MUFU.RSQ R0, R3 ;  /* 0x0000000300007308 */ /* 0x0000620000001400 */
[----:B------:R-:W-:-:S04]  /*e890*/  IADD3 R4, PT, PT, R3, -0xd000000, RZ ;  /* 0xf300000003047810 */ /* 0x000fc80007ffe0ff */
[----:B------:R-:W-:-:S13]  /*e8a0*/  ISETP.GT.U32.AND P0, PT, R4, 0x727fffff, PT ;  /* 0x727fffff0400780c */ /* 0x000fda0003f04070 */
[----:B01----:R-:W-:Y:S05]  /*e8b0*/  @!P0 BRA `(.L_x_235) ;  /* 0x00000000000c8947 */ /* 0x003fea0003800000 */
[----:B------:R-:W-:-:S07]  /*e8c0*/  MOV R4, 0xe8e0 ;  /* 0x0000e8e000047802 */ /* 0x000fce0000000f00 */
[----:B-----5:R-:W-:Y:S05]  /*e8d0*/  CALL.REL.NOINC `($__internal_1_$__cuda_sm20_sqrt_rn_f32_slowpath) ;  /* 0x0000003400f47944 */ /* 0x020fea0003c00000 */
[----:B------:R-:W-:Y:S05]  /*e8e0*/  BRA `(.L_x_236) ;  /* 0x0000000000107947 */ /* 0x000fea0003800000 */
.L_x_235:
[----:B------:R-:W-:Y:S01]  /*e8f0*/  FMUL.FTZ R22, R3, R0 ;  /* 0x0000000003167220 */ /* 0x000fe20000410000 */
[----:B------:R-:W-:-:S03]  /*e900*/  FMUL.FTZ R0, R0, 0.5 ;  /* 0x3f00000000007820 */ /* 0x000fc60000410000 */
[----:B------:R-:W-:-:S04]  /*e910*/  FFMA R3, -R22, R22, R3 ;  /* 0x0000001616037223 */ /* 0x000fc80000000103 */
[----:B------:R-:W-:-:S07]  /*e920*/  FFMA R22, R3, R0, R22 ;  /* 0x0000000003167223 */ /* 0x000fce0000000016 */
.L_x_236:
[----:B------:R-:W-:Y:S05]  /*e930*/  BSYNC.RECONVERGENT B3 ;  /* 0x0000000000037941 */ /* 0x000fea0003800200 */
.L_x_234:
[C---:B------:R-:W-:Y:S01]  /*e940*/  FSETP.GT.AND P0, PT, R19.reuse, R22, PT ;  /* 0x000000161300720b */ /* 0x040fe20003f04000 */
[----:B------:R-:W-:-:S12]  /*e950*/  FADD R3, R19, -R22 ;  /* 0x8000001613037221 */ /* 0x000fd80000000000 */
[----:B------:R-:W-:-:S07]  /*e960*/  @!P0 IMAD.MOV.U32 R3, RZ, RZ, -0x40800000 ;  /* 0xbf800000ff038424 */ /* 0x000fce00078e00ff */
.L_x_233:
[----:B------:R-:W-:Y:S05]  /*e970*/  BSYNC.RECONVERGENT B2 ;  /* 0x0000000000027941 */ /* 0x000fea0003800200 */
.L_x_232:
[----:B------:R-:W-:Y:S01]  /*e980*/  FSETP.GE.AND P0, PT, R3, RZ, PT ;  /* 0x000000ff0300720b */ /* 0x000fe20003f06000 */
[----:B------:R-:W-:Y:S02]  /*e990*/  HFMA2 R4, -RZ, RZ, 0, 0 ;  /* 0x00000000ff047431 */ /* 0x000fe400000001ff */
[----:B------:R-:W-:Y:S01]  /*e9a0*/  IMAD.MOV.U32 R5, RZ, RZ, 0x3e99999a ;  /* 0x3e99999aff057424 */ /* 0x000fe200078e00ff */
[----:B------:R-:W-:-:S09]  /*e9b0*/  MOV R6, 0x3dcccccd ;  /* 0x3dcccccd00067802 */ /* 0x000fd20000000f00 */
[----:B------:R-:W-:Y:S05]  /*e9c0*/  @!P0 BREAK.RELIABLE B0 ;  /* 0x0000000000008942 */ /* 0x000fea0003800100 */
[----:B------:R-:W-:Y:S05]  /*e9d0*/  @!P0 BRA `(.L_x_237) ;  /* 0x0000003000708947 */ /* 0x000fea0003800000 */
[-C--:B------:R-:W-:Y:S01]  /*e9e0*/  FFMA R16, R25, R3.reuse, R14 ;  /* 0x0000000319107223 */ /* 0x080fe2000000000e */
[-C--:B------:R-:W-:Y:S01]  /*e9f0*/  FFMA R30, R30, R3.reuse, R13 ;  /* 0x000000031e1e7223 */ /* 0x080fe2000000000d */
[-C--:B------:R-:W-:Y:S01]  /*ea00*/  FFMA R4, R26, R3.reuse, R15 ;  /* 0x000000031a047223 */ /* 0x080fe2000000000f */
[----:B------:R-:W-:Y:S01]  /*ea10*/  FFMA R0, R2, R3, R17 ;  /* 0x0000000302007223 */ /* 0x000fe20000000011 */
[----:B------:R-:W-:Y:S01]  /*ea20*/  FADD R27, R16, 1002 ;  /* 0x447a8000101b7421 */ /* 0x000fe20000000000 */
[----:B------:R-:W-:Y:S01]  /*ea30*/  IMAD.MOV.U32 R19, RZ, RZ, R30 ;  /* 0x000000ffff137224 */ /* 0x000fe200078e001e */
[----:B------:R-:W-:Y:S02]  /*ea40*/  FSETP.GT.AND P0, PT, R30, RZ, PT ;  /* 0x000000ff1e00720b */ /* 0x000fe40003f04000 */
[----:B------:R-:W-:Y:S01]  /*ea50*/  FMUL R5, R27, R27 ;  /* 0x0000001b1b057220 */ /* 0x000fe20000400000 */
[----:B------:R-:W-:Y:S02]  /*ea60*/  FSETP.GT.AND P1, PT, R4, RZ, PT ;  /* 0x000000ff0400720b */ /* 0x000fe40003f24000 */
[----:B------:R-:W-:Y:S01]  /*ea70*/  MOV R21, R4 ;  /* 0x0000000400157202 */ /* 0x000fe20000000f00 */
[----:B------:R-:W-:Y:S01]  /*ea80*/  FFMA R5, R30, R30, R5 ;  /* 0x0000001e1e057223 */ /* 0x000fe20000000005 */
[----:B------:R-:W-:-:S03]  /*ea90*/  PLOP3.LUT P5, PT, PT, PT, PT, 0x80, 0x8 ;  /* 0x000000000008781c */ /* 0x000fc60003faf070 */
[----:B------:R-:W-:-:S04]  /*eaa0*/  FFMA R5, R4, R4, R5 ;  /* 0x0000000404057223 */ /* 0x000fc80000000005 */
[----:B------:R-:W-:-:S05]  /*eab0*/  FFMA R5, R0, R0, R5 ;  /* 0x0000000000057223 */ /* 0x000fca0000000005 */
[----:B------:R-:W-:-:S13]  /*eac0*/  FSETP.GEU.AND P2, PT, |R5|, 1.175494350822287508e-38, PT ;  /* 0x008000000500780b */ /* 0x000fda0003f4e200 */
[----:B------:R-:W-:-:S04]  /*ead0*/  @!P2 FMUL R5, R5, 16777216 ;  /* 0x4b8000000505a820 */ /* 0x000fc80000400000 */
[----:B------:R0:W1:Y:S02]  /*eae0*/  MUFU.RSQ R29, R5 ;  /* 0x00000005001d7308 */ /* 0x0000640000001400 */
[----:B0-----:R-:W-:Y:S01]  /*eaf0*/  MOV R5, 0x3f400000 ;  /* 0x3f40000000057802 */ /* 0x001fe20000000f00 */
[----:B-1----:R-:W-:-:S04]  /*eb00*/  @!P2 FMUL R29, R29, 4096 ;  /* 0x458000001d1da820 */ /* 0x002fc80000400000 */
[-C--:B------:R-:W-:Y:S01]  /*eb10*/  FMUL R26, R30, R29.reuse ;  /* 0x0000001d1e1a7220 */ /* 0x080fe20000400000 */
[-C--:B------:R-:W-:Y:S01]  /*eb20*/  FMUL R28, R4, R29.reuse ;  /* 0x0000001d041c7220 */ /* 0x080fe20000400000 */
[----:B------:R-:W-:Y:S01]  /*eb30*/  @!P0 FADD R30, -R30, 1 ;  /* 0x3f8000001e1e8421 */ /* 0x000fe20000000100 */
[----:B------:R-:W-:Y:S01]  /*eb40*/  @!P1 FADD R4, -R4, 1 ;  /* 0x3f80000004049421 */ /* 0x000fe20000000100 */
[-C--:B------:R-:W-:Y:S01]  /*eb50*/  FMUL R27, R27, R29.reuse ;  /* 0x0000001d1b1b7220 */ /* 0x080fe20000400000 */
[----:B------:R-:W-:Y:S01]  /*eb60*/  FMUL R29, R0, R29 ;  /* 0x0000001d001d7220 */ /* 0x000fe20000400000 */
[----:B------:R-:W-:Y:S08]  /*eb70*/  F2I.TRUNC.NTZ R2, R30 ;  /* 0x0000001e00027305 */ /* 0x000ff0000020f100 */
[----:B------:R-:W0:Y:S02]  /*eb80*/  F2I.TRUNC.NTZ R3, R4 ;  /* 0x0000000400037305 */ /* 0x000e24000020f100 */
[----:B0-----:R-:W-:-:S05]  /*eb90*/  IMAD.IADD R2, R2, 0x1, R3 ;  /* 0x0000000102027824 */ /* 0x001fca00078e0203 */
[----:B------:R-:W-:-:S04]  /*eba0*/  LOP3.LUT R2, R2, 0x1, RZ, 0xc0, !PT ;  /* 0x0000000102027812 */ /* 0x000fc800078ec0ff */
[----:B------:R-:W-:-:S04]  /*ebb0*/  ISETP.NE.U32.AND P0, PT, R2, 0x1, PT ;  /* 0x000000010200780c */ /* 0x000fc80003f05070 */
[----:B------:R-:W-:-:S05]  /*ebc0*/  FSEL R25, RZ, 0.75, P0 ;  /* 0x3f400000ff197808 */ /* 0x000fca0000000000 */
[----:B------:R-:W-:Y:S01]  /*ebd0*/  IMAD.MOV.U32 R30, RZ, RZ, R25 ;  /* 0x000000ffff1e7224 */ /* 0x000fe200078e0019 */
[----:B------:R-:W-:Y:S06]  /*ebe0*/  BRA `(.L_x_238) ;  /* 0x0000000000587947 */ /* 0x000fec0003800000 */
.L_x_231:
[----:B------:R-:W-:Y:S01]  /*ebf0*/  FMUL R3, R29, R29 ;  /* 0x0000001d1d037220 */ /* 0x000fe20000400000 */
[----:B------:R-:W-:Y:S01]  /*ec00*/  FSETP.GE.AND P1, PT, R38, RZ, PT ;  /* 0x000000ff2600720b */ /* 0x000fe20003f26000 */
[----:B------:R-:W-:Y:S02]  /*ec10*/  HFMA2 R4, -RZ, RZ, 0, 0 ;  /* 0x00000000ff047431 */ /* 0x000fe400000001ff */
[----:B------:R-:W-:Y:S02]  /*ec20*/  IMAD.MOV.U32 R5, RZ, RZ, 0x3e99999a ;  /* 0x3e99999aff057424 */ /* 0x000fe400078e00ff */
[----:B------:R-:W-:Y:S01]  /*ec30*/  FFMA R3, |R28|, |R28|, R3 ;  /* 0x4000001c1c037223 */ /* 0x000fe20000000203 */
[----:B------:R-:W-:-:S03]  /*ec40*/  MOV R6, 0x3dcccccd ;  /* 0x3dcccccd00067802 */ /* 0x000fc60000000f00 */
[----:B------:R-:W-:-:S04]  /*ec50*/  FFMA R3, R18, R18, R3 ;  /* 0x0000001212037223 */ /* 0x000fc80000000003 */
[----:B------:R-:W-:Y:S01]  /*ec60*/  FADD R3, RZ, R3 ;  /* 0x00000003ff037221 */ /* 0x000fe20000000000 */
[----:B------:R-:W-:Y:S05]  /*ec70*/  @!P1 BREAK.RELIABLE B0 ;  /* 0x0000000000009942 */ /* 0x000fea0003800100 */
[----:B------:R-:W-:-:S13]  /*ec80*/  FSETP.GEU.AND P0, PT, |R3|, 1.175494350822287508e-38, PT ;  /* 0x008000000300780b */ /* 0x000fda0003f0e200 */
[----:B------:R-:W-:-:S04]  /*ec90*/  @!P0 FMUL R3, R3, 16777216 ;  /* 0x4b80000003038820 */ /* 0x000fc80000400000 */
[----:B------:R-:W0:Y:S02]  /*eca0*/  MUFU.RSQ R2, R3 ;  /* 0x0000000300027308 */ /* 0x000e240000001400 */
[----:B0-----:R-:W-:-:S04]  /*ecb0*/  @!P0 FMUL R2, R2, 4096 ;  /* 0x4580000002028820 */ /* 0x001fc80000400000 */
[-C--:B------:R-:W-:Y:S01]  /*ecc0*/  FMUL R26, |R28|, R2.reuse ;  /* 0x000000021c1a7220 */ /* 0x080fe20000400200 */
[-C--:B------:R-:W-:Y:S01]  /*ecd0*/  FMUL R27, R29, R2.reuse ;  /* 0x000000021d1b7220 */ /* 0x080fe20000400000 */
[-C--:B------:R-:W-:Y:S01]  /*ece0*/  FMUL R28, R18, R2.reuse ;  /* 0x00000002121c7220 */ /* 0x080fe20000400000 */
[----:B------:R-:W-:Y:S01]  /*ecf0*/  FMUL R29, RZ, R2 ;  /* 0x00000002ff1d7220 */ /* 0x000fe20000400000 */
[----:B------:R-:W-:Y:S06]  /*ed00*/  @!P1 BRA `(.L_x_237) ;  /* 0x0000002c00a49947 */ /* 0x000fec0003800000 */
[----:B------:R-:W-:Y:S01]  /*ed10*/  PLOP3.LUT P5, PT, PT, PT, PT, 0x8, 0x80 ;  /* 0x000000000080781c */ /* 0x000fe20003fae170 */
[----:B------:R-:W-:Y:S01]  /*ed20*/  IMAD.MOV.U32 R30, RZ, RZ, 0x3e19999a ;  /* 0x3e19999aff1e7424 */ /* 0x000fe200078e00ff */
[----:B------:R-:W-:Y:S01]  /*ed30*/  MOV R25, 0x3eb33333 ;  /* 0x3eb3333300197802 */ /* 0x000fe20000000f00 */
[----:B------:R-:W-:-:S10]  /*ed40*/  IMAD.MOV.U32 R5, RZ, RZ, 0x3f800000 ;  /* 0x3f800000ff057424 */ /* 0x000fd400078e00ff */
.L_x_238:
[----:B------:R-:W-:Y:S05]  /*ed50*/  BSYNC.RELIABLE B0 ;  /* 0x0000000000007941 */ /* 0x000fea0003800100 */
.L_x_5:
[----:B------:R-:W0:Y:S02]  /*ed60*/  LDC.64 R22, c[0x0][0x390] ;  /* 0x0000e400ff167b82 */ /* 0x000e240000000a00 */
[----:B0-----:R-:W2:Y:S01]  /*ed70*/  LDG.E R22, desc[UR6][R22.64+0x10] ;  /* 0x0000100616167981 */ /* 0x001ea2000c1e1900 */
[----:B------:R-:W-:Y:S01]  /*ed80*/  HFMA2 R2, -RZ, RZ, 1.875, 0 ;  /* 0x3f800000ff027431 */ /* 0x000fe200000001ff */
[----:B--2---:R-:W-:-:S13]  /*ed90*/  ISETP.NE.AND P0, PT, R22, RZ, PT ;  /* 0x000000ff1600720c */ /* 0x004fda0003f05270 */
[----:B------:R-:W-:Y:S05]  /*eda0*/  @!P0 BRA `(.L_x_239) ;  /* 0x0000002400708947 */ /* 0x000fea0003800000 */
[----:B-----5:R-:W-:Y:S01]  /*edb0*/  FADD R32, R11, -R16 ;  /* 0x800000100b207221 */ /* 0x020fe20000000000 */
[----:B------:R-:W-:Y:S01]  /*edc0*/  FADD R31, R10, -R19 ;  /* 0x800000130a1f7221 */ /* 0x000fe20000000000 */
[----:B------:R-:W-:Y:S01]  /*edd0*/  FADD R33, R12, -R21 ;  /* 0x800000150c217221 */ /* 0x000fe20000000000 */
[----:B------:R-:W-:Y:S01]  /*ede0*/  FADD R35, RZ, -R0 ;  /* 0x80000000ff237221 */ /* 0x000fe20000000000 */
[----:B------:R-:W-:Y:S01]  /*edf0*/  FMUL R4, R32, R32 ;  /* 0x0000002020047220 */ /* 0x000fe20000400000 */
[----:B------:R-:W-:Y:S01]  /*ee00*/  FFMA R37, R27, 0.0099999997764825820923, R16 ;  /* 0x3c23d70a1b257823 */ /* 0x000fe20000000010 */
[----:B------:R-:W-:Y:S01]  /*ee10*/  FFMA R34, R26, 0.0099999997764825820923, R19 ;  /* 0x3c23d70a1a227823 */ /* 0x000fe20000000013 */
[----:B------:R-:W-:Y:S01]  /*ee20*/  FFMA R36, R28, 0.0099999997764825820923, R21 ;  /* 0x3c23d70a1c247823 */ /* 0x000fe20000000015 */
[----:B------:R-:W-:Y:S01]  /*ee30*/  FFMA R4, R31, R31, R4 ;  /* 0x0000001f1f047223 */ /* 0x000fe20000000004 */
[----:B------:R-:W-:Y:S01]  /*ee40*/  FMUL R23, R37, R37 ;  /* 0x0000002525177220 */ /* 0x000fe20000400000 */
[----:B------:R-:W-:Y:S01]  /*ee50*/  FFMA R24, R29, 0.0099999997764825820923, R0 ;  /* 0x3c23d70a1d187823 */ /* 0x000fe20000000000 */
[----:B------:R-:W-:Y:S01]  /*ee60*/  BSSY.RECONVERGENT B4, `(.L_x_239) ;  /* 0x0000250000047945 */ /* 0x000fe20003800200 */
[----:B------:R-:W-:Y:S01]  /*ee70*/  FFMA R4, R33, R33, R4 ;  /* 0x0000002121047223 */ /* 0x000fe20000000004 */
[----:B------:R-:W-:-:S03]  /*ee80*/  FFMA R23, R34, R34, R23 ;  /* 0x0000002222177223 */ /* 0x000fc60000000017 */
[----:B------:R-:W-:Y:S01]  /*ee90*/  FFMA R4, R35, R35, R4 ;  /* 0x0000002323047223 */ /* 0x000fe20000000004 */
[----:B------:R-:W-:-:S04]  /*eea0*/  FFMA R23, R36, R36, R23 ;  /* 0x0000002424177223 */ /* 0x000fc80000000017 */
[----:B------:R-:W-:Y:S01]  /*eeb0*/  FSETP.GEU.AND P0, PT, |R4|, 1.175494350822287508e-38, PT ;  /* 0x008000000400780b */ /* 0x000fe20003f0e200 */
[----:B------:R-:W-:-:S12]  /*eec0*/  FFMA R23, R24, R24, R23 ;  /* 0x0000001818177223 */ /* 0x000fd80000000017 */
[----:B------:R-:W-:-:S04]  /*eed0*/  @!P0 FMUL R4, R4, 16777216 ;  /* 0x4b80000004048820 */ /* 0x000fc80000400000 */
[----:B------:R-:W0:Y:S02]  /*eee0*/  MUFU.RSQ R6, R4 ;  /* 0x0000000400067308 */ /* 0x000e240000001400 */
[----:B0-----:R-:W-:-:S04]  /*eef0*/  @!P0 FMUL R6, R6, 4096 ;  /* 0x4580000006068820 */ /* 0x001fc80000400000 */
[-C--:B------:R-:W-:Y:S01]  /*ef00*/  FMUL R31, R31, R6.reuse ;  /* 0x000000061f1f7220 */ /* 0x080fe20000400000 */
[-C--:B------:R-:W-:Y:S01]  /*ef10*/  FMUL R32, R32, R6.reuse ;  /* 0x0000000620207220 */ /* 0x080fe20000400000 */
[-C--:B------:R-:W-:Y:S01]  /*ef20*/  FMUL R33, R33, R6.reuse ;  /* 0x0000000621217220 */ /* 0x080fe20000400000 */
[----:B------:R-:W-:Y:S01]  /*ef30*/  FMUL R35, R35, R6 ;  /* 0x0000000623237220 */ /* 0x000fe20000400000 */
[----:B------:R-:W-:-:S04]  /*ef40*/  FMUL R3, R31, R34 ;  /* 0x000000221f037220 */ /* 0x000fc80000400000 */
[----:B------:R-:W-:-:S04]  /*ef50*/  FFMA R4, R32, -R37, -R3 ;  /* 0x8000002520047223 */ /* 0x000fc80000000803 */
[----:B------:R-:W-:-:S04]  /*ef60*/  FFMA R4, R33, -R36, R4 ;  /* 0x8000002421047223 */ /* 0x000fc80000000004 */
[----:B------:R-:W-:-:S04]  /*ef70*/  FFMA R38, R35, -R24, R4 ;  /* 0x8000001823267223 */ /* 0x000fc80000000004 */
        /* <DEDUP_REMOVED lines=10> */
[----:B------:R-:W-:Y:S05]  /*f020*/  CALL.REL.NOINC `($__internal_1_$__cuda_sm20_sqrt_rn_f32_slowpath) ;  /* 0x0000003000207944 */ /* 0x000fea0003c00000 */
[----:B------:R-:W-:Y:S05]  /*f030*/  BRA `(.L_x_243) ;  /* 0x0000000000107947 */ /* 0x000fea0003800000 */
.L_x_242:
[----:B------:R-:W-:Y:S01]  /*f040*/  FMUL.FTZ R22, R3, R4 ;  /* 0x0000000403167220 */ /* 0x000fe20000410000 */
[----:B------:R-:W-:-:S03]  /*f050*/  FMUL.FTZ R4, R4, 0.5 ;  /* 0x3f00000004047820 */ /* 0x000fc60000410000 */
[----:B------:R-:W-:-:S04]  /*f060*/  FFMA R3, -R22, R22, R3 ;  /* 0x0000001616037223 */ /* 0x000fc80000000103 */
[----:B------:R-:W-:-:S07]  /*f070*/  FFMA R22, R3, R4, R22 ;  /* 0x0000000403167223 */ /* 0x000fce0000000016 */
.L_x_243:
[----:B------:R-:W-:Y:S05]  /*f080*/  BSYNC.RECONVERGENT B2 ;  /* 0x0000000000027941 */ /* 0x000fea0003800200 */
.L_x_241:
[C---:B------:R-:W-:Y:S01]  /*f090*/  FSETP.GT.AND P0, PT, R38.reuse, R22, PT ;  /* 0x000000162600720b */ /* 0x040fe20003f04000 */
[----:B------:R-:W-:Y:S01]  /*f0a0*/  BSSY.RELIABLE B2, `(.L_x_244) ;  /* 0x0000008000027945 */ /* 0x000fe20003800100 */
[C-C-:B------:R-:W-:Y:S01]  /*f0b0*/  FADD R3, R38.reuse, -R22.reuse ;  /* 0x8000001626037221 */ /* 0x140fe20000000000 */
[----:B------:R-:W-:-:S10]  /*f0c0*/  FADD R4, R38, R22 ;  /* 0x0000001626047221 */ /* 0x000fd40000000000 */
[----:B------:R-:W-:Y:S05]  /*f0d0*/  @P0 BRA `(.L_x_245) ;  /* 0x0000000000100947 */ /* 0x000fea0003800000 */
[----:B------:R-:W-:-:S13]  /*f0e0*/  FSETP.GT.AND P0, PT, R38, -R22, PT ;  /* 0x800000162600720b */ /* 0x000fda0003f04000 */
[----:B------:R-:W-:Y:S05]  /*f0f0*/  @!P0 BREAK.RELIABLE B2 ;  /* 0x0000000000028942 */ /* 0x000fea0003800100 */
[----:B------:R-:W-:Y:S05]  /*f100*/  @!P0 BRA `(.L_x_240) ;  /* 0x0000002000948947 */ /* 0x000fea0003800000 */
[----:B------:R-:W-:-:S07]  /*f110*/  MOV R3, RZ ;  /* 0x000000ff00037202 */ /* 0x000fce0000000f00 */
.L_x_245:
[----:B------:R-:W-:Y:S05]  /*f120*/  BSYNC.RELIABLE B2 ;  /* 0x0000000000027941 */ /* 0x000fea0003800100 */
.L_x_244:
[----:B------:R-:W-:Y:S01]  /*f130*/  HFMA2 R41, -RZ, RZ, 0, 0 ;  /* 0x00000000ff297431 */ /* 0x000fe200000001ff */
[----:B------:R-:W-:Y:S01]  /*f140*/  BSSY.RECONVERGENT B5, `(.L_x_246) ;  /* 0x000020b000057945 */ /* 0x000fe20003800200 */
[-C--:B------:R-:W-:Y:S01]  /*f150*/  FFMA R34, R31, R3.reuse, R34 ;  /* 0x000000031f227223 */ /* 0x080fe20000000022 */
[-C--:B------:R-:W-:Y:S01]  /*f160*/  FFMA R37, R32, R3.reuse, R37 ;  /* 0x0000000320257223 */ /* 0x080fe20000000025 */
[-C--:B------:R-:W-:Y:S01]  /*f170*/  FFMA R36, R33, R3.reuse, R36 ;  /* 0x0000000321247223 */ /* 0x080fe20000000024 */
[----:B------:R-:W-:Y:S01]  /*f180*/  FFMA R2, R35, R3, R24 ;  /* 0x0000000323027223 */ /* 0x000fe20000000018 */
[----:B------:R-:W-:Y:S01]  /*f190*/  FADD R38, R4, -R3 ;  /* 0x8000000304267221 */ /* 0x000fe20000000000 */
[----:B------:R-:W-:-:S07]  /*f1a0*/  IMAD.MOV.U32 R39, RZ, RZ, RZ ;  /* 0x000000ffff277224 */ /* 0x000fce00078e00ff */
.L_x_279:
[----:B------:R-:W-:Y:S01]  /*f1b0*/  FMUL R3, R37, R37 ;  /* 0x0000002525037220 */ /* 0x000fe20000400000 */
[----:B------:R-:W-:Y:S03]  /*f1c0*/  BSSY.RECONVERGENT B2, `(.L_x_247) ;  /* 0x0000010000027945 */ /* 0x000fe60003800200 */
        /* <DEDUP_REMOVED lines=9> */
[----:B------:R-:W-:Y:S05]  /*f260*/  CALL.REL.NOINC `($__internal_1_$__cuda_sm20_sqrt_rn_f32_slowpath) ;  /* 0x0000002c00907944 */ /* 0x000fea0003c00000 */
[----:B------:R-:W-:Y:S05]  /*f270*/  BRA `(.L_x_249) ;  /* 0x0000000000107947 */ /* 0x000fea0003800000 */
.L_x_248:
[----:B------:R-:W-:Y:S01]  /*f280*/  FMUL.FTZ R22, R3, R4 ;  /* 0x0000000403167220 */ /* 0x000fe20000410000 */
[----:B------:R-:W-:-:S03]  /*f290*/  FMUL.FTZ R4, R4, 0.5 ;  /* 0x3f00000004047820 */ /* 0x000fc60000410000 */
[----:B------:R-:W-:-:S04]  /*f2a0*/  FFMA R3, -R22, R22, R3 ;  /* 0x0000001616037223 */ /* 0x000fc80000000103 */
[----:B------:R-:W-:-:S07]  /*f2b0*/  FFMA R22, R3, R4, R22 ;  /* 0x0000000403167223 */ /* 0x000fce0000000016 */
.L_x_249:
[----:B------:R-:W-:Y:S05]  /*f2c0*/  BSYNC.RECONVERGENT B2 ;  /* 0x0000000000027941 */ /* 0x000fea0003800200 */
.L_x_247:
[----:B------:R-:W-:Y:S01]  /*f2d0*/  FSETP.GEU.AND P0, PT, R22, 2, PT ;  /* 0x400000001600780b */ /* 0x000fe20003f0e000 */
[----:B------:R-:W-:Y:S01]  /*f2e0*/  BSSY.RECONVERGENT B6, `(.L_x_250) ;  /* 0x00001ba000067945 */ /* 0x000fe20003800200 */
[----:B------:R-:W-:Y:S01]  /*f2f0*/  IMAD.MOV.U32 R42, RZ, RZ, R22 ;  /* 0x000000ffff2a7224 */ /* 0x000fe200078e0016 */
[----:B------:R-:W-:Y:S02]  /*f300*/  MOV R43, 0x3f800000 ;  /* 0x3f800000002b7802 */ /* 0x000fe40000000f00 */
[----:B------:R-:W-:-:S13]  /*f310*/  ISETP.EQ.OR P0, PT, RZ, UR5, P0 ;  /* 0x00000005ff007c0c */ /* 0x000fda0008702670 */
[----:B------:R-:W-:Y:S05]  /*f320*/  @P0 BRA `(.L_x_251) ;  /* 0x0000001800d40947 */ /* 0x000fea0003800000 */
[----:B------:R-:W-:Y:S02]  /*f330*/  HFMA2 R44, -RZ, RZ, 0, 0 ;  /* 0x00000000ff2c7431 */ /* 0x000fe400000001ff */
[----:B------:R-:W-:Y:S01]  /*f340*/  IMAD.MOV.U32 R43, RZ, RZ, 0x3f800000 ;  /* 0x3f800000ff2b7424 */ /* 0x000fe200078e00ff */
[----:B------:R-:W-:Y:S01]  /*f350*/  MOV R45, R37 ;  /* 0x00000025002d7202 */ /* 0x000fe20000000f00 */
[----:B------:R-:W-:Y:S02]  /*f360*/  IMAD.MOV.U32 R51, RZ, RZ, R36 ;  /* 0x000000ffff337224 */ /* 0x000fe400078e0024 */
[----:B------:R-:W-:-:S07]  /*f370*/  IMAD.MOV.U32 R46, RZ, RZ, R34 ;  /* 0x000000ffff2e7224 */ /* 0x000fce00078e0022 */
.L_x_275:
        /* <DEDUP_REMOVED lines=12> */
[----:B------:R-:W-:Y:S05]  /*f440*/  CALL.REL.NOINC `($__internal_2_$__cuda_sm3x_div_rn_noftz_f32_slowpath) ;  /* 0x0000002c00707944 */ /* 0x000fea0003c00000 */
[----:B------:R-:W-:-:S07]  /*f450*/  MOV R4, R3 ;  /* 0x0000000300047202 */ /* 0x000fce0000000f00 */
.L_x_253:
[----:B------:R-:W-:Y:S05]  /*f460*/  BSYNC.RECONVERGENT B7 ;  /* 0x0000000000077941 */ /* 0x000fea0003800200 */
.L_x_252:
        /* <DEDUP_REMOVED lines=37> */
[----:B------:R-:W-:Y:S02]  /*f6c0*/  MOV R4, R48 ;  /* 0x0000003000047202 */ /* 0x000fe40000000f00 */
[----:B------:R-:W-:-:S07]  /*f6d0*/  MOV R6, 0xf6f0 ;  /* 0x0000f6f000067802 */ /* 0x000fce0000000f00 */
[----:B------:R-:W-:Y:S05]  /*f6e0*/  CALL.REL.NOINC `($__internal_2_$__cuda_sm3x_div_rn_noftz_f32_slowpath) ;  /* 0x0000002800c87944 */ /* 0x000fea0003c00000 */
[----:B------:R-:W-:-:S07]  /*f6f0*/  IMAD.MOV.U32 R4, RZ, RZ, R3 ;  /* 0x000000ffff047224 */ /* 0x000fce00078e0003 */
.L_x_255:
[----:B------:R-:W-:Y:S05]  /*f700*/  BSYNC.RECONVERGENT B7 ;  /* 0x0000000000077941 */ /* 0x000fea0003800200 */
.L_x_254:
[----:B------:R-:W-:Y:S01]  /*f710*/  MOV R6, 0x3b33710b ;  /* 0x3b33710b00067802 */ /* 0x000fe20000000f00 */
[----:B------:R-:W-:Y:S01]  /*f720*/  FMUL R3, R4, R4 ;  /* 0x0000000404037220 */ /* 0x000fe20000400000 */
[----:B------:R-:W-:Y:S01]  /*f730*/  FMUL R47, R47, 8 ;  /* 0x410000002f2f7820 */ /* 0x000fe20000400000 */
[----:B------:R-:W-:Y:S01]  /*f740*/  IMAD.MOV.U32 R23, RZ, RZ, 0x3fd774eb ;  /* 0x3fd774ebff177424 */ /* 0x000fe200078e00ff */
[C---:B------:R-:W-:Y:S01]  /*f750*/  ISETP.GE.AND P0, PT, R46.reuse, RZ, PT ;  /* 0x000000ff2e00720c */ /* 0x040fe20003f06270 */
[----:B------:R-:W-:Y:S01]  /*f760*/  FFMA R6, R3, R6, -0.015681877732276916504 ;  /* 0xbc80774803067423 */ /* 0x000fe20000000006 */
[----:B------:R-:W-:Y:S01]  /*f770*/  FMUL R20, R47, 0.63661974668502807617 ;  /* 0x3f22f9832f147820 */ /* 0x000fe20000400000 */
[----:B------:R-:W-:Y:S01]  /*f780*/  FSETP.NEU.AND P2, PT, |R46|, |R45|, PT ;  /* 0x4000002d2e00720b */ /* 0x000fe20003f4d200 */
[----:B------:R-:W-:Y:S01]  /*f790*/  BSSY.RECONVERGENT B2, `(.L_x_256) ;  /* 0x000005c000027945 */ /* 0x000fe20003800200 */
[----:B------:R-:W-:Y:S01]  /*f7a0*/  FFMA R6, R3, R6, 0.042200751602649688721 ;  /* 0x3d2cdab203067423 */ /* 0x000fe20000000006 */
[----:B------:R-:W-:-:S03]  /*f7b0*/  FSETP.NEU.AND P1, PT, R48, RZ, PT ;  /* 0x000000ff3000720b */ /* 0x000fc60003f2d000 */
[----:B------:R-:W-:-:S04]  /*f7c0*/  FFMA R6, R3, R6, -0.074792981147766113281 ;  /* 0xbd992d1003067423 */ /* 0x000fc80000000006 */
[----:B------:R-:W-:-:S04]  /*f7d0*/  FFMA R6, R3, R6, 0.10640415549278259277 ;  /* 0x3dd9ea6c03067423 */ /* 0x000fc80000000006 */
[----:B------:R-:W-:-:S04]  /*f7e0*/  FFMA R6, R3, R6, -0.14207722246646881104 ;  /* 0xbe117cb103067423 */ /* 0x000fc80000000006 */
[----:B------:R-:W-:-:S04]  /*f7f0*/  FFMA R6, R3, R6, 0.19993925094604492188 ;  /* 0x3e4cbce003067423 */ /* 0x000fc80000000006 */
[----:B------:R-:W-:-:S04]  /*f800*/  FFMA R6, R3, R6, -0.33333197236061096191 ;  /* 0xbeaaaa7d03067423 */ /* 0x000fc80000000006 */
[----:B------:R-:W-:Y:S01]  /*f810*/  FMUL R3, R3, R6 ;  /* 0x0000000603037220 */ /* 0x000fe20000400000 */
[----:B------:R-:W-:-:S03]  /*f820*/  HFMA2 R6, -RZ, RZ, 1.857421875, -1409 ;  /* 0x3f6ee581ff067431 */ /* 0x000fc600000001ff */
[----:B------:R-:W-:Y:S02]  /*f830*/  FFMA R4, R3, R4, R4 ;  /* 0x0000000403047223 */ /* 0x000fe40000000004 */
[----:B------:R-:W0:Y:S02]  /*f840*/  F2I.NTZ R3, R20 ;  /* 0x0000001400037305 */ /* 0x000e240000203100 */
[----:B------:R-:W-:Y:S01]  /*f850*/  FFMA R23, R23, 0.93318945169448852539, -R4 ;  /* 0x3f6ee58117177823 */ /* 0x000fe20000000804 */
[----:B------:R-:W-:-:S04]  /*f860*/  FSEL R6, R6, 1.8663789033889770508, P4 ;  /* 0x3feee58106067808 */ /* 0x000fc80002000000 */
[-C--:B------:R-:W-:Y:S02]  /*f870*/  FSEL R18, R23, R4.reuse, P4 ;  /* 0x0000000417127208 */ /* 0x080fe40002000000 */
[----:B------:R-:W-:Y:S01]  /*f880*/  FSEL R23, R4, -R4, P4 ;  /* 0x8000000404177208 */ /* 0x000fe20002000000 */
[----:B------:R-:W-:-:S04]  /*f890*/  IMAD.MOV.U32 R4, RZ, RZ, 0x4016cbe4 ;  /* 0x4016cbe4ff047424 */ /* 0x000fc800078e00ff */
[----:B------:R-:W-:Y:S01]  /*f8a0*/  @!P0 FFMA R18, R6, 1.6832555532455444336, R23 ;  /* 0x3fd774eb06128823 */ /* 0x000fe20000000017 */
[----:B0-----:R-:W-:Y:S02]  /*f8b0*/  I2FP.F32.S32 R6, R3 ;  /* 0x0000000300067245 */ /* 0x001fe40000201400 */
[----:B------:R-:W-:Y:S01]  /*f8c0*/  @!P2 FSEL R18, R4, 0.78539818525314331055, !P0 ;  /* 0x3f490fdb0412a808 */ /* 0x000fe20004000000 */
[----:B------:R-:W-:Y:S01]  /*f8d0*/  FADD R4, |R46|, |R45| ;  /* 0x4000002d2e047221 */ /* 0x000fe20000000200 */
        /* <DEDUP_REMOVED lines=16> */
[----:B------:R-:W0:Y:S01]  /*f9e0*/  LDCU.64 UR10, c[0x4][URZ] ;  /* 0x01000000ff0a77ac */ /* 0x000e220008000a00 */
[----:B------:R-:W-:Y:S02]  /*f9f0*/  IMAD.SHL.U32 R4, R47, 0x100, RZ ;  /* 0x000001002f047824 */ /* 0x000fe400078e00ff */
[----:B------:R-:W-:Y:S01]  /*fa00*/  HFMA2 R3, -RZ, RZ, 0, 0 ;  /* 0x00000000ff037431 */ /* 0x000fe200000001ff */
[----:B------:R-:W-:Y:S01]  /*fa10*/  BSSY.RECONVERGENT B3, `(.L_x_258) ;  /* 0x0000014000037945 */ /* 0x000fe20003800200 */
[----:B------:R-:W-:Y:S01]  /*fa20*/  IMAD.MOV.U32 R51, RZ, RZ, RZ ;  /* 0x000000ffff337224 */ /* 0x000fe200078e00ff */
[----:B------:R-:W-:Y:S02]  /*fa30*/  MOV R6, RZ ;  /* 0x000000ff00067202 */ /* 0x000fe40000000f00 */
[----:B------:R-:W-:Y:S01]  /*fa40*/  LOP3.LUT R50, R4, 0x80000000, RZ, 0xfc, !PT ;  /* 0x8000000004327812 */ /* 0x000fe200078efcff */
[----:B------:R-:W-:Y:S01]  /*fa50*/  IMAD.MOV.U32 R4, RZ, RZ, R1 ;  /* 0x000000ffff047224 */ /* 0x000fe200078e0001 */
[----:B0-----:R-:W-:Y:S01]  /*fa60*/  MOV R53, UR10 ;  /* 0x0000000a00357c02 */ /* 0x001fe20008000f00 */
[----:B------:R-:W-:-:S07]  /*fa70*/  IMAD.U32 R18, RZ, RZ, UR11 ;  /* 0x0000000bff127e24 */ /* 0x000fce000f8e00ff */
.L_x_259:
[----:B------:R-:W-:Y:S01]  /*fa80*/  MOV R22, R53 ;  /* 0x0000003500167202 */ /* 0x000fe20000000f00 */
[----:B------:R-:W-:-:S05]  /*fa90*/  IMAD.MOV.U32 R23, RZ, RZ, R18 ;  /* 0x000000ffff177224 */ /* 0x000fca00078e0012 */
[----:B------:R-:W2:Y:S01]  /*faa0*/  LDG.E.CONSTANT R48, desc[UR6][R22.64] ;  /* 0x0000000616307981 */ /* 0x000ea2000c1e9900 */
[----:B------:R-:W-:Y:S02]  /*fab0*/  IADD3 R6, PT, PT, R6, 0x1, RZ ;  /* 0x0000000106067810 */ /* 0x000fe40007ffe0ff */
[----:B------:R-:W-:Y:S02]  /*fac0*/  IADD3 R53, P3, PT, R53, 0x4, RZ ;  /* 0x0000000435357810 */ /* 0x000fe40007f7e0ff */
[----:B------:R-:W-:Y:S02]  /*fad0*/  ISETP.NE.AND P1, PT, R6, 0x6, PT ;  /* 0x000000060600780c */ /* 0x000fe40003f25270 */
[----:B------:R-:W-:Y:S01]  /*fae0*/  IADD3.X R18, PT, PT, RZ, R18, RZ, P3, !PT ;  /* 0x00000012ff127210 */ /* 0x000fe20001ffe4ff */
[----:B--2---:R-:W-:-:S03]  /*faf0*/  IMAD.WIDE.U32 R48, R48, R50, RZ ;  /* 0x0000003230307225 */ /* 0x004fc600078e00ff */
[----:B------:R-:W-:-:S05]  /*fb00*/  IADD3 R20, P2, PT, R48, R3, RZ ;  /* 0x0000000330147210 */ /* 0x000fca0007f5e0ff */
[----:B------:R0:W-:Y:S01]  /*fb10*/  STL [R4], R20 ;  /* 0x0000001404007387 */ /* 0x0001e20000100800 */
[----:B------:R-:W-:Y:S02]  /*fb20*/  IMAD.X R3, R49, 0x1, R51, P2 ;  /* 0x0000000131037824 */ /* 0x000fe400010e0633 */
[----:B0-----:R-:W-:Y:S01]  /*fb30*/  VIADD R4, R4, 0x4 ;  /* 0x0000000404047836 */ /* 0x001fe20000000000 */
[----:B------:R-:W-:Y:S06]  /*fb40*/  @P1 BRA `(.L_x_259) ;  /* 0xfffffffc00cc1947 */ /* 0x000fec000383ffff */
[----:B------:R-:W-:Y:S05]  /*fb50*/  BSYNC.RECONVERGENT B3 ;  /* 0x0000000000037941 */ /* 0x000fea0003800200 */
.L_x_258:
        /* <DEDUP_REMOVED lines=31> */
.L_x_257:
[----:B------:R-:W-:Y:S05]  /*fd50*/  BSYNC.RECONVERGENT B2 ;  /* 0x0000000000027941 */ /* 0x000fea0003800200 */
.L_x_256:
[----:B------:R-:W-:Y:S01]  /*fd60*/  MOV R20, 0x37cbac00 ;  /* 0x37cbac0000147802 */ /* 0x000fe20000000f00 */
[----:B------:R-:W-:Y:S01]  /*fd70*/  FMUL R23, R4, R4 ;  /* 0x0000000404177220 */ /* 0x000fe20000400000 */
[----:B------:R-:W-:Y:S01]  /*fd80*/  LOP3.LUT R18, R3, 0x1, RZ, 0xc0, !PT ;  /* 0x0000000103127812 */ /* 0x000fe200078ec0ff */
[----:B------:R-:W-:Y:S01]  /*fd90*/  FMUL R48, R24, 0.63661974668502807617 ;  /* 0x3f22f98318307820 */ /* 0x000fe20000400000 */
[----:B------:R-:W-:Y:S01]  /*fda0*/  BSSY.RECONVERGENT B2, `(.L_x_260) ;  /* 0x0000055000027945 */ /* 0x000fe20003800200 */
[----:B------:R-:W-:Y:S01]  /*fdb0*/  FFMA R6, R23, R20, -0.0013887860113754868507 ;  /* 0xbab607ed17067423 */ /* 0x000fe20000000014 */
[----:B------:R-:W-:Y:S01]  /*fdc0*/  ISETP.NE.U32.AND P1, PT, R18, 0x1, PT ;  /* 0x000000011200780c */ /* 0x000fe20003f25070 */
[----:B------:R-:W-:Y:S02]  /*fdd0*/  IMAD.MOV.U32 R18, RZ, RZ, 0x3c0885e4 ;  /* 0x3c0885e4ff127424 */ /* 0x000fe400078e00ff */
[----:B------:R-:W0:Y:S01]  /*fde0*/  F2I.NTZ R48, R48 ;  /* 0x0000003000307305 */ /* 0x000e220000203100 */
[----:B------:R-:W-:-:S02]  /*fdf0*/  FSEL R6, R6, -0.00019574658654164522886, P1 ;  /* 0xb94d415306067808 */ /* 0x000fc40000800000 */
[----:B------:R-:W-:Y:S02]  /*fe00*/  FSEL R22, R18, 0.041666727513074874878, !P1 ;  /* 0x3d2aaabb12167808 */ /* 0x000fe40004800000 */
[----:B------:R-:W-:-:S03]  /*fe10*/  FSEL R4, R4, 1, !P1 ;  /* 0x3f80000004047808 */ /* 0x000fc60004800000 */
[----:B------:R-:W-:Y:S01]  /*fe20*/  FFMA R22, R23, R6, R22 ;  /* 0x0000000617167223 */ /* 0x000fe20000000016 */
[----:B------:R-:W-:-:S05]  /*fe30*/  HFMA2 R6, -RZ, RZ, 1.541015625, -0.052001953125 ;  /* 0x3e2aaaa8ff067431 */ /* 0x000fca00000001ff */
[----:B------:R-:W-:Y:S02]  /*fe40*/  FSEL R50, -R6, -0.4999999701976776123, !P1 ;  /* 0xbeffffff06327808 */ /* 0x000fe40004800100 */
[----:B------:R-:W-:-:S03]  /*fe50*/  FSETP.GE.AND P1, PT, |R24|, 105615, PT ;  /* 0x47ce47801800780b */ /* 0x000fc60003f26200 */
[C---:B------:R-:W-:Y:S01]  /*fe60*/  FFMA R22, R23.reuse, R22, R50 ;  /* 0x0000001617167223 */ /* 0x040fe20000000032 */
[----:B------:R-:W-:-:S04]  /*fe70*/  FFMA R23, R23, R4, RZ ;  /* 0x0000000417177223 */ /* 0x000fc800000000ff */
[----:B------:R-:W-:Y:S01]  /*fe80*/  FFMA R4, R23, R22, R4 ;  /* 0x0000001617047223 */ /* 0x000fe20000000004 */
[----:B------:R-:W-:Y:S01]  /*fe90*/  VIADD R22, R3, 0x1 ;  /* 0x0000000103167836 */ /* 0x000fe20000000000 */
[----:B0-----:R-:W-:Y:S01]  /*fea0*/  I2FP.F32.S32 R23, R48 ;  /* 0x0000003000177245 */ /* 0x001fe20000201400 */
[----:B------:R-:W-:-:S03]  /*feb0*/  FMUL R3, R40, R40 ;  /* 0x0000002828037220 */ /* 0x000fc60000400000 */
[----:B------:R-:W-:Y:S01]  /*fec0*/  LOP3.LUT P2, RZ, R22, 0x2, RZ, 0xc0, !PT ;  /* 0x0000000216ff7812 */ /* 0x000fe2000784c0ff */
[----:B------:R-:W-:Y:S01]  /*fed0*/  FFMA R22, R23, -1.5707962512969970703, R24 ;  /* 0xbfc90fda17167823 */ /* 0x000fe20000000018 */
[----:B------:R-:W-:-:S03]  /*fee0*/  FMUL R3, R3, R40 ;  /* 0x0000002803037220 */ /* 0x000fc60000400000 */
[----:B------:R-:W-:Y:S01]  /*fef0*/  FFMA R22, R23, -7.5497894158615963534e-08, R22 ;  /* 0xb3a2216817167823 */ /* 0x000fe20000000016 */
[----:B------:R-:W-:-:S03]  /*ff00*/  FMUL R3, R3, R40 ;  /* 0x0000002803037220 */ /* 0x000fc60000400000 */
[----:B------:R-:W-:Y:S01]  /*ff10*/  FFMA R40, R23, -5.3903029534742383927e-15, R22 ;  /* 0xa7c234c517287823 */ /* 0x000fe20000000016 */
[----:B------:R-:W-:Y:S01]  /*ff20*/  MOV R22, 0x41000000 ;  /* 0x4100000000167802 */ /* 0x000fe20000000f00 */
[C---:B------:R-:W-:Y:S01]  /*ff30*/  FMUL R43, R3.reuse, R43 ;  /* 0x0000002b032b7220 */ /* 0x040fe20000400000 */
[----:B------:R-:W-:Y:S01]  /*ff40*/  FMUL R49, R3, R42 ;  /* 0x0000002a03317220 */ /* 0x000fe20000400000 */
[----:B------:R-:W-:Y:S02]  /*ff50*/  IMAD.MOV.U32 R42, RZ, RZ, R48 ;  /* 0x000000ffff2a7224 */ /* 0x000fe400078e0030 */
[----:B------:R-:W-:Y:S01]  /*ff60*/  @P2 FADD R4, RZ, -R4 ;  /* 0x80000004ff042221 */ /* 0x000fe20000000000 */
[----:B------:R-:W-:Y:S01]  /*ff70*/  FFMA R43, R43, R22, 1 ;  /* 0x3f8000002b2b7423 */ /* 0x000fe20000000016 */
        /* <DEDUP_REMOVED lines=12> */
.L_x_263:
[----:B------:R-:W0:Y:S02]  /*10040*/  LDC.64 R22, c[0x4][RZ] ;  /* 0x01000000ff167b82 */ /* 0x000e240000000a00 */
[----:B0-----:R-:W-:-:S06]  /*10050*/  IMAD.WIDE.U32 R22, R53, 0x4, R22 ;  /* 0x0000000435167825 */ /* 0x001fcc00078e0016 */
[----:B------:R-:W2:Y:S01]  /*10060*/  LDG.E.CONSTANT R23, desc[UR6][R22.64] ;  /* 0x0000000616177981 */ /* 0x000ea2000c1e9900 */
[C---:B------:R-:W-:Y:S01]  /*10070*/  IMAD R52, R53.reuse, 0x4, R1 ;  /* 0x0000000435347824 */ /* 0x040fe200078e0201 */
[----:B------:R-:W-:Y:S01]  /*10080*/  IADD3 R53, PT, PT, R53, 0x1, RZ ;  /* 0x0000000135357810 */ /* 0x000fe20007ffe0ff */
[----:B--2---:R-:W-:-:S03]  /*10090*/  IMAD.WIDE.U32 R22, R23, R48, RZ ;  /* 0x0000003017167225 */ /* 0x004fc600078e00ff */
[----:B------:R-:W-:-:S04]  /*100a0*/  IADD3 R50, P2, PT, R22, R3, RZ ;  /* 0x0000000316327210 */ /* 0x000fc80007f5e0ff */
[----:B------:R-:W-:Y:S01]  /*100b0*/  IADD3.X R3, PT, PT, R23, R51, RZ, P2, !PT ;  /* 0x0000003317037210 */ /* 0x000fe200017fe4ff */
[----:B------:R0:W-:Y:S01]  /*100c0*/  STL [R52], R50 ;  /* 0x0000003234007387 */ /* 0x0001e20000100800 */
[----:B------:R-:W-:-:S13]  /*100d0*/  ISETP.NE.AND P2, PT, R53, 0x6, PT ;  /* 0x000000063500780c */ /* 0x000fda0003f45270 */
[----:B0-----:R-:W-:Y:S05]  /*100e0*/  @P2 BRA `(.L_x_263) ;  /* 0xfffffffc00d42947 */ /* 0x001fea000383ffff */
[----:B------:R-:W-:Y:S05]  /*100f0*/  BSYNC.RECONVERGENT B3 ;  /* 0x0000000000037941 */ /* 0x000fea0003800200 */
.L_x_262:
        /* <DEDUP_REMOVED lines=24> */
[----:B------:R-:W1:Y:S01]  /*10280*/  I2F.F64.S64 R22, R22 ;  /* 0x0000001600167312 */ /* 0x000e620000301c00 */
[----:B0-----:R-:W-:Y:S01]  /*10290*/  IMAD.MOV R3, RZ, RZ, -R48 ;  /* 0x000000ffff037224 */ /* 0x001fe200078e0a30 */
[----:B------:R-:W-:-:S04]  /*102a0*/  ISETP.GE.AND P3, PT, R53, RZ, PT ;  /* 0x000000ff3500720c */ /* 0x000fc80003f66270 */
[----:B------:R-:W-:Y:S01]  /*102b0*/  @!P2 MOV R48, R3 ;  /* 0x000000030030a202 */ /* 0x000fe20000000f00 */
[----:B-1----:R-:W-:-:S10]  /*102c0*/  DMUL R50, R22, UR10 ;  /* 0x0000000a16327c28 */ /* 0x002fd40008000000 */
[----:B------:R-:W0:Y:S02]  /*102d0*/  F2F.F32.F64 R50, R50 ;  /* 0x0000003200327310 */ /* 0x000e240000301000 */
[----:B0-----:R-:W-:-:S07]  /*102e0*/  FSEL R22, -R50, R50, !P3 ;  /* 0x0000003232167208 */ /* 0x001fce0005800100 */
.L_x_261:
[----:B------:R-:W-:Y:S05]  /*102f0*/  BSYNC.RECONVERGENT B2 ;  /* 0x0000000000027941 */ /* 0x000fea0003800200 */
.L_x_260:
[C---:B------:R-:W-:Y:S01]  /*10300*/  VIADD R3, R48.reuse, 0x1 ;  /* 0x0000000130037836 */ /* 0x040fe20000000000 */
[----:B------:R-:W-:Y:S01]  /*10310*/  LOP3.LUT R23, R48, 0x1, RZ, 0xc0, !PT ;  /* 0x0000000130177812 */ /* 0x000fe200078ec0ff */
[----:B------:R-:W-:Y:S03]  /*10320*/  BSSY.RECONVERGENT B2, `(.L_x_264) ;  /* 0x0000044000027945 */ /* 0x000fe60003800200 */
[----:B------:R-:W-:Y:S01]  /*10330*/  LOP3.LUT P3, RZ, R3, 0x2, RZ, 0xc0, !PT ;  /* 0x0000000203ff7812 */ /* 0x000fe2000786c0ff */
[----:B------:R-:W-:Y:S01]  /*10340*/  FMUL R3, R22, R22 ;  /* 0x0000001616037220 */ /* 0x000fe20000400000 */
[----:B------:R-:W-:-:S03]  /*10350*/  ISETP.NE.U32.AND P2, PT, R23, 0x1, PT ;  /* 0x000000011700780c */ /* 0x000fc60003f45070 */
[----:B------:R-:W-:Y:S01]  /*10360*/  FFMA R23, R3, R20, -0.0013887860113754868507 ;  /* 0xbab607ed03177423 */ /* 0x000fe20000000014 */
[----:B------:R-:W-:-:S04]  /*10370*/  FSEL R51, R22, 1, !P2 ;  /* 0x3f80000016337808 */ /* 0x000fc80005000000 */
[----:B------:R-:W-:Y:S01]  /*10380*/  FSEL R48, R23, -0.00019574658654164522886, P2 ;  /* 0xb94d415317307808 */ /* 0x000fe20001000000 */
[----:B------:R-:W-:Y:S01]  /*10390*/  FFMA R22, R3, R51, RZ ;  /* 0x0000003303167223 */ /* 0x000fe200000000ff */
[----:B------:R-:W-:-:S05]  /*103a0*/  FSEL R23, R18, 0.041666727513074874878, !P2 ;  /* 0x3d2aaabb12177808 */ /* 0x000fca0005000000 */
[----:B------:R-:W-:Y:S01]  /*103b0*/  FFMA R48, R3, R48, R23 ;  /* 0x0000003003307223 */ /* 0x000fe20000000017 */
[----:B------:R-:W-:-:S05]  /*103c0*/  FSEL R23, -R6, -0.4999999701976776123, !P2 ;  /* 0xbeffffff06177808 */ /* 0x000fca0005000100 */
[----:B------:R-:W-:-:S04]  /*103d0*/  FFMA R23, R3, R48, R23 ;  /* 0x0000003003177223 */ /* 0x000fc80000000017 */
[----:B------:R-:W-:-:S04]  /*103e0*/  FFMA R51, R22, R23, R51 ;  /* 0x0000001716337223 */ /* 0x000fc80000000033 */
        /* <DEDUP_REMOVED lines=12> */
.L_x_267:
[----:B------:R-:W0:Y:S02]  /*104b0*/  LDC.64 R22, c[0x4][RZ] ;  /* 0x01000000ff167b82 */ /* 0x000e240000000a00 */
[----:B0-----:R-:W-:-:S06]  /*104c0*/  IMAD.WIDE.U32 R22, R42, 0x4, R22 ;  /* 0x000000042a167825 */ /* 0x001fcc00078e0016 */
[----:B------:R-:W2:Y:S01]  /*104d0*/  LDG.E.CONSTANT R23, desc[UR6][R22.64] ;  /* 0x0000000616177981 */ /* 0x000ea2000c1e9900 */
[C---:B------:R-:W-:Y:S01]  /*104e0*/  LEA R48, R42.reuse, R1, 0x2 ;  /* 0x000000012a307211 */ /* 0x040fe200078e10ff */
[----:B------:R-:W-:Y:S02]  /*104f0*/  VIADD R42, R42, 0x1 ;  /* 0x000000012a2a7836 */ /* 0x000fe40000000000 */
[----:B--2---:R-:W-:-:S03]  /*10500*/  IMAD.WIDE.U32 R22, R23, R40, RZ ;  /* 0x0000002817167225 */ /* 0x004fc600078e00ff */
[----:B------:R-:W-:-:S05]  /*10510*/  IADD3 R50, P1, PT, R22, R3, RZ ;  /* 0x0000000316327210 */ /* 0x000fca0007f3e0ff */
[----:B------:R0:W-:Y:S01]  /*10520*/  STL [R48], R50 ;  /* 0x0000003230007387 */ /* 0x0001e20000100800 */
[----:B------:R-:W-:Y:S01]  /*10530*/  IMAD.X R3, R23, 0x1, R53, P1 ;  /* 0x0000000117037824 */ /* 0x000fe200008e0635 */
[----:B------:R-:W-:-:S13]  /*10540*/  ISETP.NE.AND P1, PT, R42, 0x6, PT ;  /* 0x000000062a00780c */ /* 0x000fda0003f25270 */
[----:B0-----:R-:W-:Y:S05]  /*10550*/  @P1 BRA `(.L_x_267) ;  /* 0xfffffffc00d41947 */ /* 0x001fea000383ffff */
[----:B------:R-:W-:Y:S05]  /*10560*/  BSYNC.RECONVERGENT B3 ;  /* 0x0000000000037941 */ /* 0x000fea0003800200 */
.L_x_266:
        /* <DEDUP_REMOVED lines=30> */
[----:B0-----:R-:W-:-:S07]  /*10750*/  FSEL R40, -R52, R52, !P1 ;  /* 0x0000003434287208 */ /* 0x001fce0004800100 */
.L_x_265:
[----:B------:R-:W-:Y:S05]  /*10760*/  BSYNC.RECONVERGENT B2 ;  /* 0x0000000000027941 */ /* 0x000fea0003800200 */
.L_x_264:
[----:B------:R-:W-:Y:S01]  /*10770*/  LOP3.LUT R22, R42, 0x1, RZ, 0xc0, !PT ;  /* 0x000000012a167812 */ /* 0x000fe200078ec0ff */
[----:B------:R-:W-:Y:S01]  /*10780*/  FMUL R3, R40, R40 ;  /* 0x0000002828037220 */ /* 0x000fe20000400000 */
[----:B------:R-:W-:Y:S01]  /*10790*/  LOP3.LUT P2, RZ, R42, 0x2, RZ, 0xc0, !PT ;  /* 0x000000022aff7812 */ /* 0x000fe2000784c0ff */
[----:B------:R-:W-:Y:S01]  /*107a0*/  BSSY.RECONVERGENT B2, `(.L_x_268) ;  /* 0x0000043000027945 */ /* 0x000fe20003800200 */
[----:B------:R-:W-:Y:S01]  /*107b0*/  ISETP.NE.U32.AND P1, PT, R22, 0x1, PT ;  /* 0x000000011600780c */ /* 0x000fe20003f25070 */
[----:B------:R-:W-:-:S03]  /*107c0*/  FFMA R22, R3, R20, -0.0013887860113754868507 ;  /* 0xbab607ed03167423 */ /* 0x000fc60000000014 */
[----:B------:R-:W-:Y:S02]  /*107d0*/  FSEL R24, R18, 0.041666727513074874878, P1 ;  /* 0x3d2aaabb12187808 */ /* 0x000fe40000800000 */
[----:B------:R-:W-:Y:S02]  /*107e0*/  FSEL R22, R22, -0.00019574658654164522886, !P1 ;  /* 0xb94d415316167808 */ /* 0x000fe40004800000 */
[----:B------:R-:W-:Y:S02]  /*107f0*/  FSEL R23, -R6, -0.4999999701976776123, P1 ;  /* 0xbeffffff06177808 */ /* 0x000fe40000800100 */
[----:B------:R-:W-:Y:S01]  /*10800*/  FSEL R40, R40, 1, P1 ;  /* 0x3f80000028287808 */ /* 0x000fe20000800000 */
[----:B------:R-:W-:-:S04]  /*10810*/  FFMA R22, R3, R22, R24 ;  /* 0x0000001603167223 */ /* 0x000fc80000000018 */
[C---:B------:R-:W-:Y:S01]  /*10820*/  FFMA R22, R3.reuse, R22, R23 ;  /* 0x0000001603167223 */ /* 0x040fe20000000017 */
[----:B------:R-:W-:-:S04]  /*10830*/  FFMA R3, R3, R40, RZ ;  /* 0x0000002803037223 */ /* 0x000fc800000000ff */
        /* <DEDUP_REMOVED lines=8> */
[----:B------:R-:W-:Y:S01]  /*108c0*/  SHF.L.U32 R3, R47, 0x8, RZ ;  /* 0x000000082f037819 */ /* 0x000fe200000006ff */
[----:B------:R-:W-:Y:S01]  /*108d0*/  HFMA2 R45, -RZ, RZ, 0, 0 ;  /* 0x00000000ff2d7431 */ /* 0x000fe200000001ff */
[----:B------:R-:W-:Y:S01]  /*108e0*/  BSSY.RECONVERGENT B3, `(.L_x_270) ;  /* 0x000000f000037945 */ /* 0x000fe20003800200 */
[----:B------:R-:W-:Y:S01]  /*108f0*/  IMAD.MOV.U32 R40, RZ, RZ, RZ ;  /* 0x000000ffff287224 */ /* 0x000fe200078e00ff */
[----:B------:R-:W-:Y:S02]  /*10900*/  MOV R42, RZ ;  /* 0x000000ff002a7202 */ /* 0x000fe40000000f00 */
[----:B------:R-:W-:-:S07]  /*10910*/  LOP3.LUT R3, R3, 0x80000000, RZ, 0xfc, !PT ;  /* 0x8000000003037812 */ /* 0x000fce00078efcff */
.L_x_271:
[----:B0-----:R-:W0:Y:S02]  /*10920*/  LDC.64 R22, c[0x4][RZ] ;  /* 0x01000000ff167b82 */ /* 0x001e240000000a00 */
[----:B0-----:R-:W-:-:S05]  /*10930*/  IMAD.WIDE.U32 R52, R42, 0x4, R22 ;  /* 0x000000042a347825 */ /* 0x001fca00078e0016 */
[----:B------:R-:W2:Y:S01]  /*10940*/  LDG.E.CONSTANT R22, desc[UR6][R52.64] ;  /* 0x0000000634167981 */ /* 0x000ea2000c1e9900 */
[C---:B------:R-:W-:Y:S01]  /*10950*/  IMAD R46, R42.reuse, 0x4, R1 ;  /* 0x000000042a2e7824 */ /* 0x040fe200078e0201 */
[----:B------:R-:W-:-:S04]  /*10960*/  IADD3 R42, PT, PT, R42, 0x1, RZ ;  /* 0x000000012a2a7810 */ /* 0x000fc80007ffe0ff */
[----:B------:R-:W-:Y:S01]  /*10970*/  ISETP.NE.AND P0, PT, R42, 0x6, PT ;  /* 0x000000062a00780c */ /* 0x000fe20003f05270 */
[----:B--2---:R-:W-:-:S03]  /*10980*/  IMAD.WIDE.U32 R22, R22, R3, RZ ;  /* 0x0000000316167225 */ /* 0x004fc600078e00ff */
[----:B------:R-:W-:-:S04]  /*10990*/  IADD3 R22, P1, PT, R22, R40, RZ ;  /* 0x0000002816167210 */ /* 0x000fc80007f3e0ff */
[----:B------:R-:W-:Y:S01]  /*109a0*/  IADD3.X R40, PT, PT, R23, R45, RZ, P1, !PT ;  /* 0x0000002d17287210 */ /* 0x000fe20000ffe4ff */
[----:B------:R0:W-:Y:S04]  /*109b0*/  STL [R46], R22 ;  /* 0x000000162e007387 */ /* 0x0001e80000100800 */
[----:B------:R-:W-:Y:S05]  /*109c0*/  @P0 BRA `(.L_x_271) ;  /* 0xfffffffc00d40947 */ /* 0x000fea000383ffff */
[----:B------:R-:W-:Y:S05]  /*109d0*/  BSYNC.RECONVERGENT B3 ;  /* 0x0000000000037941 */ /* 0x000fea0003800200 */
.L_x_270:
        /* <DEDUP_REMOVED lines=25> */
[----:B------:R-:W-:Y:S02]  /*10b70*/  IADD3 R3, PT, PT, -R45, RZ, RZ ;  /* 0x000000ff2d037210 */ /* 0x000fe40007ffe1ff */
[----:B------:R-:W-:-:S03]  /*10b80*/  ISETP.GE.AND P0, PT, R47, RZ, PT ;  /* 0x000000ff2f00720c */ /* 0x000fc60003f06270 */
[----:B------:R-:W-:Y:S01]  /*10b90*/  @!P1 IMAD.MOV.U32 R45, RZ, RZ, R3 ;  /* 0x000000ffff2d9224 */ /* 0x000fe200078e0003 */
[----:B0-----:R-:W-:-:S10]  /*10ba0*/  DMUL R52, R22, UR10 ;  /* 0x0000000a16347c28 */ /* 0x001fd40008000000 */
[----:B------:R-:W0:Y:S02]  /*10bb0*/  F2F.F32.F64 R52, R52 ;  /* 0x0000003400347310 */ /* 0x000e240000301000 */
[----:B01----:R-:W-:-:S07]  /*10bc0*/  FSEL R46, -R52, R52, !P0 ;  /* 0x00000034342e7208 */ /* 0x003fce0004000100 */
.L_x_269:
[----:B------:R-:W-:Y:S05]  /*10bd0*/  BSYNC.RECONVERGENT B2 ;  /* 0x0000000000027941 */ /* 0x000fea0003800200 */
.L_x_268:
[----:B------:R-:W-:Y:S01]  /*10be0*/  FMUL R3, R46, R46 ;  /* 0x0000002e2e037220 */ /* 0x000fe20000400000 */
[C---:B------:R-:W-:Y:S01]  /*10bf0*/  LOP3.LUT R22, R45.reuse, 0x1, RZ, 0xc0, !PT ;  /* 0x000000012d167812 */ /* 0x040fe200078ec0ff */
[----:B------:R-:W-:Y:S01]  /*10c00*/  FMUL R51, R4, R51 ;  /* 0x0000003304337220 */ /* 0x000fe20000400000 */
        /* <DEDUP_REMOVED lines=11> */
[----:B------:R-:W-:-:S03]  /*10cc0*/  FFMA R45, R49, R24, R37 ;  /* 0x00000018312d7223 */ /* 0x000fc60000000025 */
        /* <DEDUP_REMOVED lines=10> */
[----:B------:R-:W-:Y:S02]  /*10d70*/  IADD3 R6, PT, PT, R3, -0xd000000, RZ ;  /* 0xf300000003067810 */ /* 0x000fe40007ffe0ff */
[----:B------:R-:W-:Y:S02]  /*10d80*/  MOV R40, R3 ;  /* 0x0000000300287202 */ /* 0x000fe40000000f00 */
[----:B------:R-:W-:-:S13]  /*10d90*/  ISETP.GT.U32.AND P0, PT, R6, 0x727fffff, PT ;  /* 0x727fffff0600780c */ /* 0x000fda0003f04070 */
[----:B01----:R-:W-:Y:S05]  /*10da0*/  @!P0 BRA `(.L_x_273) ;  /* 0x00000000000c8947 */ /* 0x003fea0003800000 */
[----:B------:R-:W-:-:S07]  /*10db0*/  MOV R4, 0x10dd0 ;  /* 0x00010dd000047802 */ /* 0x000fce0000000f00 */
[----:B------:R-:W-:Y:S05]  /*10dc0*/  CALL.REL.NOINC `($__internal_1_$__cuda_sm20_sqrt_rn_f32_slowpath) ;  /* 0x0000001000b87944 */ /* 0x000fea0003c00000 */
[----:B------:R-:W-:Y:S05]  /*10dd0*/  BRA `(.L_x_274) ;  /* 0x0000000000107947 */ /* 0x000fea0003800000 */
.L_x_273:
[----:B------:R-:W-:Y:S01]  /*10de0*/  FMUL.FTZ R22, R3, R4 ;  /* 0x0000000403167220 */ /* 0x000fe20000410000 */
[----:B------:R-:W-:-:S03]  /*10df0*/  FMUL.FTZ R4, R4, 0.5 ;  /* 0x3f00000004047820 */ /* 0x000fc60000410000 */
[----:B------:R-:W-:-:S04]  /*10e00*/  FFMA R3, -R22, R22, R3 ;  /* 0x0000001616037223 */ /* 0x000fc80000000103 */
[----:B------:R-:W-:-:S07]  /*10e10*/  FFMA R22, R3, R4, R22 ;  /* 0x0000000403167223 */ /* 0x000fce0000000016 */
.L_x_274:
[----:B------:R-:W-:Y:S05]  /*10e20*/  BSYNC.RECONVERGENT B2 ;  /* 0x0000000000027941 */ /* 0x000fea0003800200 */
.L_x_272:
[----:B------:R-:W-:Y:S01]  /*10e30*/  VIADD R44, R44, 0x1 ;  /* 0x000000012c2c7836 */ /* 0x000fe20000000000 */
[----:B------:R-:W-:Y:S02]  /*10e40*/  FSETP.LT.AND P1, PT, R22, 2, PT ;  /* 0x400000001600780b */ /* 0x000fe40003f21000 */
[----:B------:R-:W-:Y:S02]  /*10e50*/  MOV R42, R22 ;  /* 0x00000016002a7202 */ /* 0x000fe40000000f00 */
[----:B------:R-:W-:-:S13]  /*10e60*/  ISETP.GE.U32.AND P0, PT, R44, UR5, PT ;  /* 0x000000052c007c0c */ /* 0x000fda000bf06070 */
[----:B------:R-:W-:Y:S05]  /*10e70*/  @!P0 BRA P1, `(.L_x_275) ;  /* 0xffffffe400408947 */ /* 0x000fea000083ffff */
.L_x_251:
[----:B------:R-:W-:Y:S05]  /*10e80*/  BSYNC.RECONVERGENT B6 ;  /* 0x0000000000067941 */ /* 0x000fea0003800200 */
.L_x_250:
[C---:B------:R-:W-:Y:S01]  /*10e90*/  FMUL R3, R42.reuse, 8388608 ;  /* 0x4b0000002a037820 */ /* 0x040fe20000400000 */
[----:B------:R-:W-:Y:S01]  /*10ea0*/  FSETP.GEU.AND P0, PT, R42, 1.175494350822287508e-38, PT ;  /* 0x008000002a00780b */ /* 0x000fe20003f0e000 */
[----:B------:R-:W-:Y:S01]  /*10eb0*/  HFMA2 R23, -RZ, RZ, 1.5048828125, 33.21875 ;  /* 0x3e055027ff177431 */ /* 0x000fe200000001ff */
[----:B------:R-:W-:Y:S02]  /*10ec0*/  BSSY.RECONVERGENT B6, `(.L_x_276) ;  /* 0x0000027000067945 */ /* 0x000fe40003800200 */
[----:B------:R-:W-:-:S04]  /*10ed0*/  FSEL R3, R3, R42, !P0 ;  /* 0x0000002a03037208 */ /* 0x000fc80004000000 */
[----:B------:R-:W-:-:S04]  /*10ee0*/  IADD3 R4, PT, PT, R3, -0x3f2aaaab, RZ ;  /* 0xc0d5555503047810 */ /* 0x000fc80007ffe0ff */
[----:B------:R-:W-:-:S05]  /*10ef0*/  LOP3.LUT R6, R4, 0xff800000, RZ, 0xc0, !PT ;  /* 0xff80000004067812 */ /* 0x000fca00078ec0ff */
[----:B------:R-:W-:-:S04]  /*10f00*/  IMAD.IADD R4, R3, 0x1, -R6 ;  /* 0x0000000103047824 */ /* 0x000fc800078e0a06 */
        /* <DEDUP_REMOVED lines=32> */
[----:B------:R-:W-:Y:S05]  /*11110*/  CALL.REL.NOINC `($__internal_2_$__cuda_sm3x_div_rn_noftz_f32_slowpath) ;  /* 0x00000010003c7944 */ /* 0x000fea0003c00000 */
[----:B------:R-:W-:-:S07]  /*11120*/  MOV R4, R3 ;  /* 0x0000000300047202 */ /* 0x000fce0000000f00 */
.L_x_277:
[----:B------:R-:W-:Y:S05]  /*11130*/  BSYNC.RECONVERGENT B6 ;  /* 0x0000000000067941 */ /* 0x000fea0003800200 */
.L_x_276:
[----:B------:R-:W-:-:S13]  /*11140*/  FSETP.GTU.AND P0, PT, R4, RZ, PT ;  /* 0x000000ff0400720b */ /* 0x000fda0003f0c000 */
[----:B------:R-:W-:Y:S05]  /*11150*/  @!P0 BRA `(.L_x_278) ;  /* 0x0000000000248947 */ /* 0x000fea0003800000 */
[C---:B------:R-:W-:Y:S01]  /*11160*/  FADD R41, R4.reuse, R41 ;  /* 0x0000002904297221 */ /* 0x040fe20000000000 */
[----:B------:R-:W-:Y:S01]  /*11170*/  FSETP.GT.AND P1, PT, R4, UR4, PT ;  /* 0x0000000404007c0b */ /* 0x000fe2000bf24000 */
[-C--:B------:R-:W-:Y:S01]  /*11180*/  FFMA R34, R31, R4.reuse, R34 ;  /* 0x000000041f227223 */ /* 0x080fe20000000022 */
[-C--:B------:R-:W-:Y:S01]  /*11190*/  FFMA R37, R32, R4.reuse, R37 ;  /* 0x0000000420257223 */ /* 0x080fe20000000025 */
[----:B------:R-:W-:Y:S01]  /*111a0*/  FFMA R36, R33, R4, R36 ;  /* 0x0000000421247223 */ /* 0x000fe20000000024 */
[----:B------:R-:W-:Y:S01]  /*111b0*/  FSETP.GEU.AND P0, PT, R41, R38, PT ;  /* 0x000000262900720b */ /* 0x000fe20003f0e000 */
[----:B------:R-:W-:Y:S01]  /*111c0*/  FFMA R2, R35, R4, R2 ;  /* 0x0000000423027223 */ /* 0x000fe20000000002 */
[----:B------:R-:W-:-:S11]  /*111d0*/  IADD3 R39, PT, PT, R39, 0x1, RZ ;  /* 0x0000000127277810 */ /* 0x000fd60007ffe0ff */
[----:B------:R-:W-:Y:S05]  /*111e0*/  @!P0 BRA P1, `(.L_x_279) ;  /* 0xffffffdc00f08947 */ /* 0x000fea000083ffff */
.L_x_278:
[----:B------:R-:W-:Y:S05]  /*111f0*/  BSYNC.RECONVERGENT B5 ;  /* 0x0000000000057941 */ /* 0x000fea0003800200 */
.L_x_246:
[C---:B------:R-:W-:Y:S02]  /*11200*/  FSETP.GEU.OR P5, PT, R4.reuse, UR4, P5 ;  /* 0x0000000404007c0b */ /* 0x040fe4000afae400 */
[----:B------:R-:W-:Y:S01]  /*11210*/  FSETP.GEU.AND P0, PT, R4, UR4, PT ;  /* 0x0000000404007c0b */ /* 0x000fe2000bf0e000 */
[----:B------:R-:W-:-:S05]  /*11220*/  IMAD.MOV.U32 R4, RZ, RZ, 0x3f800000 ;  /* 0x3f800000ff047424 */ /* 0x000fca00078e00ff */
[----:B------:R-:W-:-:S05]  /*11230*/  FSEL R2, R4, 0.60000002384185791016, P0 ;  /* 0x3f19999a04027808 */ /* 0x000fca0000000000 */
[----:B------:R-:W-:Y:S05]  /*11240*/  @P5 BRA `(.L_x_240) ;  /* 0x0000000000445947 */ /* 0x000fea0003800000 */
[----:B------:R-:W-:Y:S01]  /*11250*/  HFMA2 R23, -RZ, RZ, 0.9375, -7.688999176025390625e-06 ;  /* 0x3b808081ff177431 */ /* 0x000fe200000001ff */
[----:B------:R-:W-:Y:S01]  /*11260*/  I2FP.F32.U32 R3, R39 ;  /* 0x0000002700037245 */ /* 0x000fe20000201000 */
[----:B------:R-:W-:Y:S03]  /*11270*/  BSSY.RECONVERGENT B5, `(.L_x_280) ;  /* 0x000000c000057945 */ /* 0x000fe60003800200 */
[----:B------:R-:W0:Y:S01]  /*11280*/  FCHK P0, R3, 255 ;  /* 0x437f000003007902 */ /* 0x000e220000000000 */
[----:B------:R-:W-:-:S04]  /*11290*/  FFMA R2, R23, -255, R4 ;  /* 0xc37f000017027823 */ /* 0x000fc80000000004 */
[----:B------:R-:W-:-:S04]  /*112a0*/  FFMA R2, R2, R23, 0.0039215688593685626984 ;  /* 0x3b80808102027423 */ /* 0x000fc80000000017 */
[----:B------:R-:W-:-:S04]  /*112b0*/  FFMA R4, R3, R2, RZ ;  /* 0x0000000203047223 */ /* 0x000fc800000000ff */
[----:B------:R-:W-:-:S04]  /*112c0*/  FFMA R23, R4, -255, R3 ;  /* 0xc37f000004177823 */ /* 0x000fc80000000003 */
[----:B------:R-:W-:Y:S01]  /*112d0*/  FFMA R2, R2, R23, R4 ;  /* 0x0000001702027223 */ /* 0x000fe20000000004 */
[----:B0-----:R-:W-:Y:S06]  /*112e0*/  @!P0 BRA `(.L_x_281) ;  /* 0x0000000000108947 */ /* 0x001fec0003800000 */
[----:B------:R-:W-:Y:S02]  /*112f0*/  MOV R4, 0x437f0000 ;  /* 0x437f000000047802 */ /* 0x000fe40000000f00 */
[----:B------:R-:W-:-:S07]  /*11300*/  MOV R6, 0x11320 ;  /* 0x0001132000067802 */ /* 0x000fce0000000f00 */
[----:B------:R-:W-:Y:S05]  /*11310*/  CALL.REL.NOINC `($__internal_2_$__cuda_sm3x_div_rn_noftz_f32_slowpath) ;  /* 0x0000000c00bc7944 */ /* 0x000fea0003c00000 */
[----:B------:R-:W-:-:S07]  /*11320*/  IMAD.MOV.U32 R2, RZ, RZ, R3 ;  /* 0x000000ffff027224 */ /* 0x000fce00078e0003 */
.L_x_281:
[----:B------:R-:W-:Y:S05]  /*11330*/  BSYNC.RECONVERGENT B5 ;  /* 0x0000000000057941 */ /* 0x000fea0003800200 */
.L_x_280:
[----:B------:R-:W-:-:S05]  /*11340*/  FMNMX R2, R2, 0.5, PT ;  /* 0x3f00000002027809 */ /* 0x000fca0003800000 */
[----:B------:R-:W-:-:S07]  /*11350*/  FADD R2, -R2, 0.60000002384185791016 ;  /* 0x3f19999a02027421 */ /* 0x000fce0000000100 */
.L_x_240:
[----:B------:R-:W-:Y:S05]  /*11360*/  BSYNC.RECONVERGENT B4 ;  /* 0x0000000000047941 */ /* 0x000fea0003800200 */
.L_x_239:
[----:B-----5:R-:W-:Y:S01]  /*11370*/  FADD R11, R11, -R16 ;  /* 0x800000100b0b7221 */ /* 0x020fe20000000000 */
[----:B------:R-:W-:Y:S01]  /*11380*/  FADD R10, R10, -R19 ;  /* 0x800000130a0a7221 */ /* 0x000fe20000000000 */
[----:B------:R-:W-:Y:S01]  /*11390*/  FADD R12, R12, -R21 ;  /* 0x800000150c0c7221 */ /* 0x000fe20000000000 */
[----:B------:R-:W-:Y:S01]  /*113a0*/  FADD R4, RZ, -R0 ;  /* 0x80000000ff047221 */ /* 0x000fe20000000000 */
[----:B------:R-:W-:Y:S01]  /*113b0*/  FMUL R3, R11, R11 ;  /* 0x0000000b0b037220 */ /* 0x000fe20000400000 */
[----:B------:R-:W-:Y:S03]  /*113c0*/  BSSY.RECONVERGENT B2, `(.L_x_282) ;  /* 0x000007a000027945 */ /* 0x000fe60003800200 */
        /* <DEDUP_REMOVED lines=12> */
[----:B------:R-:W-:-:S04]  /*11490*/  FFMA R3, R10, R26, R3 ;  /* 0x0000001a0a037223 */ /* 0x000fc80000000003 */
[----:B------:R-:W-:-:S04]  /*114a0*/  FFMA R4, R12, R28, R3 ;  /* 0x0000001c0c047223 */ /* 0x000fc80000000003 */
[----:B------:R-:W-:-:S05]  /*114b0*/  FFMA R4, R33, R29, R4 ;  /* 0x0000001d21047223 */ /* 0x000fca0000000004 */
[----:B------:R-:W-:-:S13]  /*114c0*/  FSETP.GEU.AND P0, PT, R4, RZ, PT ;  /* 0x000000ff0400720b */ /* 0x000fda0003f0e000 */
[----:B------:R-:W-:Y:S01]  /*114d0*/  @!P0 FMUL R3, R5, 0.050000000745058059692 ;  /* 0x3d4ccccd05038820 */ /* 0x000fe20000400000 */
[----:B------:R-:W-:Y:S01]  /*114e0*/  @!P0 FMUL R11, R25, 0.050000000745058059692 ;  /* 0x3d4ccccd190b8820 */ /* 0x000fe20000400000 */
[----:B------:R-:W-:Y:S01]  /*114f0*/  @!P0 FMUL R23, R30, 0.050000000745058059692 ;  /* 0x3d4ccccd1e178820 */ /* 0x000fe20000400000 */
[----:B------:R-:W-:Y:S06]  /*11500*/  @!P0 BRA `(.L_x_283) ;  /* 0x0000000400948947 */ /* 0x000fec0003800000 */
[----:B------:R-:W-:Y:S01]  /*11510*/  FADD R14, R14, -R16 ;  /* 0x800000100e0e7221 */ /* 0x000fe20000000000 */
[----:B------:R-:W-:Y:S01]  /*11520*/  FADD R13, R13, -R19 ;  /* 0x800000130d0d7221 */ /* 0x000fe20000000000 */
[----:B------:R-:W-:Y:S01]  /*11530*/  FADD R15, R15, -R21 ;  /* 0x800000150f0f7221 */ /* 0x000fe20000000000 */
[----:B------:R-:W-:Y:S01]  /*11540*/  FADD R0, R17, -R0 ;  /* 0x8000000011007221 */ /* 0x000fe20000000000 */
        /* <DEDUP_REMOVED lines=9> */
[-C--:B------:R-:W-:Y:S01]  /*115e0*/  FFMA R14, R14, R6.reuse, R31 ;  /* 0x000000060e0e7223 */ /* 0x080fe2000000001f */
[-C--:B------:R-:W-:Y:S01]  /*115f0*/  FFMA R13, R13, R6.reuse, R10 ;  /* 0x000000060d0d7223 */ /* 0x080fe2000000000a */
[-C--:B------:R-:W-:Y:S01]  /*11600*/  FFMA R15, R15, R6.reuse, R12 ;  /* 0x000000060f0f7223 */ /* 0x080fe2000000000c */
[----:B------:R-:W-:Y:S01]  /*11610*/  FFMA R0, R0, R6, R33 ;  /* 0x0000000600007223 */ /* 0x000fe20000000021 */
[----:B------:R-:W-:Y:S01]  /*11620*/  FMUL R14, R14, 0.5 ;  /* 0x3f0000000e0e7820 */ /* 0x000fe20000400000 */
[----:B------:R-:W-:Y:S01]  /*11630*/  FMUL R13, R13, 0.5 ;  /* 0x3f0000000d0d7820 */ /* 0x000fe20000400000 */
[----:B------:R-:W-:Y:S01]  /*11640*/  FMUL R15, R15, 0.5 ;  /* 0x3f0000000f0f7820 */ /* 0x000fe20000400000 */
[----:B------:R-:W-:Y:S01]  /*11650*/  FMUL R0, R0, 0.5 ;  /* 0x3f00000000007820 */ /* 0x000fe20000400000 */
[----:B------:R-:W-:-:S04]  /*11660*/  FMUL R14, R14, R27 ;  /* 0x0000001b0e0e7220 */ /* 0x000fc80000400000 */
[----:B------:R-:W-:-:S04]  /*11670*/  FFMA R14, R13, R26, R14 ;  /* 0x0000001a0d0e7223 */ /* 0x000fc8000000000e */
[----:B------:R-:W-:-:S04]  /*11680*/  FFMA R15, R15, R28, R14 ;  /* 0x0000001c0f0f7223 */ /* 0x000fc8000000000e */
[----:B------:R-:W-:Y:S01]  /*11690*/  FFMA R29, R0, R29, R15 ;  /* 0x0000001d001d7223 */ /* 0x000fe2000000000f */
[----:B------:R-:W-:-:S04]  /*116a0*/  MOV R0, 0x3f800000 ;  /* 0x3f80000000007802 */ /* 0x000fc80000000f00 */
[----:B------:R-:W-:-:S13]  /*116b0*/  FSETP.NEU.AND P0, PT, R29, 1, PT ;  /* 0x3f8000001d00780b */ /* 0x000fda0003f0d000 */
[----:B------:R-:W-:Y:S05]  /*116c0*/  @!P0 BRA `(.L_x_285) ;  /* 0x0000000400048947 */ /* 0x000fea0003800000 */
[----:B------:R-:W-:-:S13]  /*116d0*/  FSETP.NAN.AND P0, PT, |R29|, |R29|, PT ;  /* 0x4000001d1d00720b */ /* 0x000fda0003f08200 */
[----:B------:R-:W-:Y:S01]  /*116e0*/  @P0 FADD R0, R29, 30 ;  /* 0x41f000001d000421 */ /* 0x000fe20000000000 */
[----:B------:R-:W-:Y:S06]  /*116f0*/  @P0 BRA `(.L_x_285) ;  /* 0x0000000000f80947 */ /* 0x000fec0003800000 */
[C---:B------:R-:W-:Y:S01]  /*11700*/  FMUL R0, |R29|.reuse, 16777216 ;  /* 0x4b8000001d007820 */ /* 0x040fe20000400200 */
[----:B------:R-:W-:Y:S01]  /*11710*/  FSETP.GEU.AND P0, PT, |R29|, 1.175494350822287508e-38, PT ;  /* 0x008000001d00780b */ /* 0x000fe20003f0e200 */
[----:B------:R-:W-:-:S03]  /*11720*/  HFMA2 R14, -RZ, RZ, 0.771484375, 0.21533203125 ;  /* 0x3a2c32e4ff0e7431 */ /* 0x000fc600000001ff */
[----:B------:R-:W-:-:S04]  /*11730*/  FSEL R0, R0, |R29|, !P0 ;  /* 0x4000001d00007208 */ /* 0x000fc80004000000 */
[----:B------:R-:W-:-:S04]  /*11740*/  IADD3 R3, PT, PT, R0, -0x3f3504f3, RZ ;  /* 0xc0cafb0d00037810 */ /* 0x000fc80007ffe0ff */
[----:B------:R-:W-:-:S05]  /*11750*/  LOP3.LUT R3, R3, 0xff800000, RZ, 0xc0, !PT ;  /* 0xff80000003037812 */ /* 0x000fca00078ec0ff */
[----:B------:R-:W-:Y:S01]  /*11760*/  IMAD.IADD R0, R0, 0x1, -R3 ;  /* 0x0000000100007824 */ /* 0x000fe200078e0a03 */
[----:B------:R-:W-:-:S03]  /*11770*/  I2FP.F32.S32 R3, R3 ;  /* 0x0000000300037245 */ /* 0x000fc60000201400 */
[C---:B------:R-:W-:Y:S01]  /*11780*/  FADD R10, R0.reuse, 1 ;  /* 0x3f800000000a7421 */ /* 0x040fe20000000000 */
[----:B------:R-:W-:Y:S01]  /*11790*/  FADD R6, R0, -1 ;  /* 0xbf80000000067421 */ /* 0x000fe20000000000 */
[----:B------:R-:W-:Y:S02]  /*117a0*/  FSEL R0, RZ, -24, P0 ;  /* 0xc1c00000ff007808 */ /* 0x000fe40000000000 */
[----:B------:R-:W-:Y:S01]  /*117b0*/  FSETP.NEU.AND P0, PT, |R29|, +INF , PT ;  /* 0x7f8000001d00780b */ /* 0x000fe20003f0d200 */
[----:B------:R-:W-:Y:S01]  /*117c0*/  FADD R11, R6, R6 ;  /* 0x00000006060b7221 */ /* 0x000fe20000000000 */
[----:B------:R-:W0:Y:S01]  /*117d0*/  MUFU.RCP R10, R10 ;  /* 0x0000000a000a7308 */ /* 0x000e220000001000 */
[----:B------:R-:W-:Y:S01]  /*117e0*/  FFMA R0, R3, 1.1920928955078125e-07, R0 ;  /* 0x3400000003007823 */ /* 0x000fe20000000000 */
[----:B------:R-:W-:-:S13]  /*117f0*/  FSETP.NEU.AND P0, PT, R29, RZ, P0 ;  /* 0x000000ff1d00720b */ /* 0x000fda000070d000 */
[----:B------:R-:W-:Y:S01]  /*11800*/  @!P0 FADD R29, R29, R29 ;  /* 0x0000001d1d1d8221 */ /* 0x000fe20000000000 */
[----:B0-----:R-:W-:-:S04]  /*11810*/  FMUL R11, R10, R11 ;  /* 0x0000000b0a0b7220 */ /* 0x001fc80000400000 */
[----:B------:R-:W-:Y:S01]  /*11820*/  FADD R12, R6, -R11 ;  /* 0x8000000b060c7221 */ /* 0x000fe20000000000 */
[CC--:B------:R-:W-:Y:S01]  /*11830*/  FMUL R3, R11.reuse, R11.reuse ;  /* 0x0000000b0b037220 */ /* 0x0c0fe20000400000 */
[----:B------:R-:W-:Y:S02]  /*11840*/  FFMA R15, R11, 1.4426950216293334961, R0 ;  /* 0x3fb8aa3b0b0f7823 */ /* 0x000fe40000000000 */
[----:B------:R-:W-:Y:S01]  /*11850*/  FADD R13, R12, R12 ;  /* 0x0000000c0c0d7221 */ /* 0x000fe20000000000 */
[C---:B------:R-:W-:Y:S01]  /*11860*/  FFMA R12, R3.reuse, R14, 0.0032181653659790754318 ;  /* 0x3b52e7db030c7423 */ /* 0x040fe2000000000e */
[----:B------:R-:W-:Y:S02]  /*11870*/  FADD R0, R0, -R15 ;  /* 0x8000000f00007221 */ /* 0x000fe40000000000 */
[----:B------:R-:W-:Y:S01]  /*11880*/  FFMA R13, R6, -R11, R13 ;  /* 0x8000000b060d7223 */ /* 0x000fe2000000000d */
[----:B------:R-:W-:Y:S01]  /*11890*/  FFMA R12, R3, R12, 0.018033718690276145935 ;  /* 0x3c93bb73030c7423 */ /* 0x000fe2000000000c */
[----:B------:R-:W-:-:S02]  /*118a0*/  FFMA R0, R11, 1.4426950216293334961, R0 ;  /* 0x3fb8aa3b0b007823 */ /* 0x000fc40000000000 */
[----:B------:R-:W-:Y:S01]  /*118b0*/  FMUL R13, R10, R13 ;  /* 0x0000000d0a0d7220 */ /* 0x000fe20000400000 */
[----:B------:R-:W-:-:S03]  /*118c0*/  FFMA R12, R3, R12, 0.12022458761930465698 ;  /* 0x3df6384f030c7423 */ /* 0x000fc6000000000c */
[----:B------:R-:W-:Y:S01]  /*118d0*/  FFMA R0, R13, 1.4426950216293334961, R0 ;  /* 0x3fb8aa3b0d007823 */ /* 0x000fe20000000000 */
[----:B------:R-:W-:-:S03]  /*118e0*/  FMUL R12, R3, R12 ;  /* 0x0000000c030c7220 */ /* 0x000fc60000400000 */
[----:B------:R-:W-:Y:S01]  /*118f0*/  FFMA R6, R11, 1.9251366722983220825e-08, R0 ;  /* 0x32a55e340b067823 */ /* 0x000fe20000000000 */
[----:B------:R-:W-:-:S04]  /*11900*/  FMUL R0, R12, 3 ;  /* 0x404000000c007820 */ /* 0x000fc80000400000 */
[----:B------:R-:W-:-:S04]  /*11910*/  FFMA R13, R13, R0, R6 ;  /* 0x000000000d0d7223 */ /* 0x000fc80000000006 */
[----:B------:R-:W-:Y:S01]  /*11920*/  FFMA R12, R11, R12, R13 ;  /* 0x0000000c0b0c7223 */ /* 0x000fe2000000000d */
[----:B------:R-:W-:-:S03]  /*11930*/  MOV R11, 0x391fcb8e ;  /* 0x391fcb8e000b7802 */ /* 0x000fc60000000f00 */
[----:B------:R-:W-:-:S04]  /*11940*/  FADD R0, R15, R12 ;  /* 0x0000000c0f007221 */ /* 0x000fc80000000000 */
[----:B------:R-:W-:Y:S01]  /*11950*/  FMUL R3, R0, 30 ;  /* 0x41f0000000037820 */ /* 0x000fe20000400000 */
[----:B------:R-:W-:-:S03]  /*11960*/  FADD R15, -R15, R0 ;  /* 0x000000000f0f7221 */ /* 0x000fc60000000100 */
[----:B------:R-:W0:Y:S01]  /*11970*/  FRND R6, R3 ;  /* 0x0000000300067307 */ /* 0x000e220000201000 */
[----:B------:R-:W-:Y:S01]  /*11980*/  FADD R15, R12, -R15 ;  /* 0x8000000f0c0f7221 */ /* 0x000fe20000000000 */
[----:B------:R-:W-:Y:S01]  /*11990*/  FFMA R0, R0, 30, -R3 ;  /* 0x41f0000000007823 */ /* 0x000fe20000000803 */
[----:B------:R-:W-:-:S03]  /*119a0*/  FSETP.GT.AND P2, PT, |R3|, 152, PT ;  /* 0x431800000300780b */ /* 0x000fc60003f44200 */
[----:B------:R-:W-:Y:S01]  /*119b0*/  FFMA R15, R15, 30, R0 ;  /* 0x41f000000f0f7823 */ /* 0x000fe20000000000 */
[----:B0-----:R-:W-:Y:S01]  /*119c0*/  FADD R0, R3, -R6 ;  /* 0x8000000603007221 */ /* 0x001fe20000000000 */
[----:B------:R-:W-:-:S03]  /*119d0*/  FSETP.GT.AND P1, PT, R6, RZ, PT ;  /* 0x000000ff0600720b */ /* 0x000fc60003f24000 */
[----:B------:R-:W-:Y:S01]  /*119e0*/  FADD R0, R0, R15 ;  /* 0x0000000f00007221 */ /* 0x000fe20000000000 */
[----:B------:R-:W-:Y:S02]  /*119f0*/  SEL R6, RZ, 0x83000000, P1 ;  /* 0x83000000ff067807 */ /* 0x000fe40000800000 */
[----:B------:R-:W-:Y:S01]  /*11a00*/  FSETP.GEU.AND P1, PT, R3, RZ, PT ;  /* 0x000000ff0300720b */ /* 0x000fe20003f2e000 */
[----:B------:R-:W-:Y:S02]  /*11a10*/  FFMA R11, R0, R11, 0.0013391353422775864601 ;  /* 0x3aaf85ed000b7423 */ /* 0x000fe4000000000b */
[----:B------:R-:W-:Y:S02]  /*11a20*/  VIADD R10, R6, 0x7f000000 ;  /* 0x7f000000060a7836 */ /* 0x000fe40000000000 */
[C---:B------:R-:W-:Y:S02]  /*11a30*/  FFMA R13, R0.reuse, R11, 0.0096188392490148544312 ;  /* 0x3c1d9856000d7423 */ /* 0x040fe4000000000b */
[----:B------:R-:W0:Y:S02]  /*11a40*/  F2I.NTZ R11, R3 ;  /* 0x00000003000b7305 */ /* 0x000e240000203100 */
[----:B------:R-:W-:-:S04]  /*11a50*/  FFMA R13, R0, R13, 0.055503588169813156128 ;  /* 0x3d6357bb000d7423 */ /* 0x000fc8000000000d */
[----:B------:R-:W-:-:S04]  /*11a60*/  FFMA R13, R0, R13, 0.24022644758224487305 ;  /* 0x3e75fdec000d7423 */ /* 0x000fc8000000000d */
[----:B------:R-:W-:-:S04]  /*11a70*/  FFMA R13, R0, R13, 0.69314718246459960938 ;  /* 0x3f317218000d7423 */ /* 0x000fc8000000000d */
[----:B------:R-:W-:Y:S01]  /*11a80*/  FFMA R13, R0, R13, 1 ;  /* 0x3f800000000d7423 */ /* 0x000fe2000000000d */
[----:B0-----:R-:W-:Y:S02]  /*11a90*/  LEA R11, R11, -R6, 0x17 ;  /* 0x800000060b0b7211 */ /* 0x001fe400078eb8ff */
[----:B------:R-:W-:Y:S01]  /*11aa0*/  FSEL R0, RZ, +INF , !P1 ;  /* 0x7f800000ff007808 */ /* 0x000fe20004800000 */
[----:B------:R-:W-:-:S04]  /*11ab0*/  FMUL R10, R10, R13 ;  /* 0x0000000d0a0a7220 */ /* 0x000fc80000400000 */
[----:B------:R-:W-:Y:S01]  /*11ac0*/  @!P2 FMUL R0, R11, R10 ;  /* 0x0000000a0b00a220 */ /* 0x000fe20000400000 */
[----:B------:R-:W-:-:S07]  /*11ad0*/  @!P0 LOP3.LUT R0, R29, 0x7fffffff, RZ, 0xc0, !PT ;  /* 0x7fffffff1d008812 */ /* 0x000fce00078ec0ff */
.L_x_285:
[----:B------:R-:W-:Y:S05]  /*11ae0*/  BSYNC.RECONVERGENT B3 ;  /* 0x0000000000037941 */ /* 0x000fea0003800200 */
.L_x_284:
[----:B------:R-:W-:-:S04]  /*11af0*/  FMUL R3, R0, 0.64999997615814208984 ;  /* 0x3f26666600037820 */ /* 0x000fc80000400000 */
[C-C-:B------:R-:W-:Y:S01]  /*11b00*/  FFMA R0, R4.reuse, R5, R3.reuse ;  /* 0x0000000504007223 */ /* 0x140fe20000000003 */
[C-C-:B------:R-:W-:Y:S01]  /*11b10*/  FFMA R6, R4.reuse, R25, R3.reuse ;  /* 0x0000001904067223 */ /* 0x140fe20000000003 */
[----:B------:R-:W-:Y:S02]  /*11b20*/  FFMA R23, R4, R30, R3 ;  /* 0x0000001e04177223 */ /* 0x000fe40000000003 */
[----:B------:R-:W-:Y:S01]  /*11b30*/  FFMA R3, R5, 0.050000000745058059692, R0 ;  /* 0x3d4ccccd05037823 */ /* 0x000fe20000000000 */
[----:B------:R-:W-:Y:S01]  /*11b40*/  FFMA R11, R25, 0.050000000745058059692, R6 ;  /* 0x3d4ccccd190b7823 */ /* 0x000fe20000000006 */
[----:B------:R-:W-:-:S07]  /*11b50*/  FFMA R23, R30, 0.050000000745058059692, R23 ;  /* 0x3d4ccccd1e177823 */ /* 0x000fce0000000017 */
.L_x_283:
[----:B------:R-:W-:Y:S05]  /*11b60*/  BSYNC.RECONVERGENT B2 ;  /* 0x0000000000027941 */ /* 0x000fea0003800200 */
.L_x_282:
[-C--:B------:R-:W-:Y:S01]  /*11b70*/  FMUL R4, R3, R2.reuse ;  /* 0x0000000203047220 */ /* 0x080fe20000400000 */
[-C--:B------:R-:W-:Y:S01]  /*11b80*/  FMUL R6, R11, R2.reuse ;  /* 0x000000020b067220 */ /* 0x080fe20000400000 */
[----:B------:R-:W-:-:S07]  /*11b90*/  FMUL R5, R23, R2 ;  /* 0x0000000217057220 */ /* 0x000fce0000400000 */
.L_x_237:
[----:B------:R-:W-:Y:S05]  /*11ba0*/  BSYNC.RECONVERGENT B1 ;  /* 0x0000000000017941 */ /* 0x000fea0003800200 */
.L_x_4:
[----:B------:R-:W-:Y:S05]  /*11bb0*/  WARPSYNC.ALL ;  /* 0x0000000000007948 */ /* 0x000fea0003800000 */
[----:B------:R-:W0:Y:S01]  /*11bc0*/  LDCU UR9, c[0x0][0x398] ;  /* 0x00007300ff0977ac */ /* 0x000e220008000800 */
[----:B------:R-:W-:-:S04]  /*11bd0*/  LOP3.LUT R8, RZ, R8, RZ, 0x33, !PT ;  /* 0x00000008ff087212 */ /* 0x000fc800078e33ff */
[----:B------:R-:W-:-:S05]  /*11be0*/  IADD3 R8, PT, PT, R7, R8, RZ ;  /* 0x0000000807087210 */ /* 0x000fca0007ffe0ff */
[----:B------:R-:W-:-:S04]  /*11bf0*/  IMAD R8, R8, UR8, R9 ;  /* 0x0000000808087c24 */ /* 0x000fc8000f8e0209 */
[----:B------:R-:W-:Y:S01]  /*11c00*/  IMAD R7, R8, 0x3, RZ ;  /* 0x0000000308077824 */ /* 0x000fe200078e02ff */
[----:B0-----:R-:W-:-:S13]  /*11c10*/  ISETP.NE.AND P0, PT, RZ, UR9, PT ;  /* 0x00000009ff007c0c */ /* 0x001fda000bf05270 */
[----:B------:R-:W0:Y:S02]  /*11c20*/  @P0 LDC.64 R2, c[0x0][0x380] ;  /* 0x0000e000ff020b82 */ /* 0x000e240000000a00 */
[----:B0-----:R-:W-:-:S05]  /*11c30*/  @P0 IMAD.WIDE R2, R7, 0x4, R2 ;  /* 0x0000000407020825 */ /* 0x001fca00078e0202 */
[----:B------:R-:W2:Y:S04]  /*11c40*/  @P0 LDG.E R0, desc[UR6][R2.64] ;  /* 0x0000000602000981 */ /* 0x000ea8000c1e1900 */
[----:B------:R-:W3:Y:S04]  /*11c50*/  @P0 LDG.E R8, desc[UR6][R2.64+0x4] ;  /* 0x0000040602080981 */ /* 0x000ee8000c1e1900 */
[----:B-----5:R-:W4:Y:S01]  /*11c60*/  @P0 LDG.E R10, desc[UR6][R2.64+0x8] ;  /* 0x00000806020a0981 */ /* 0x020f22000c1e1900 */
[----:B------:R-:W-:Y:S01]  /*11c70*/  FADD.SAT R13, RZ, R4 ;  /* 0x00000004ff0d7221 */ /* 0x000fe20000002000 */
[----:B------:R-:W-:Y:S01]  /*11c80*/  FADD.SAT R15, RZ, R6 ;  /* 0x00000006ff0f7221 */ /* 0x000fe20000002000 */
[----:B------:R-:W-:-:S02]  /*11c90*/  FADD.SAT R17, RZ, R5 ;  /* 0x00000005ff117221 */ /* 0x000fc40000002000 */
[----:B--2---:R-:W-:Y:S01]  /*11ca0*/  @P0 FADD R5, R13, R0 ;  /* 0x000000000d050221 */ /* 0x004fe20000000000 */
[----:B---3--:R-:W-:-:S04]  /*11cb0*/  @P0 FADD R9, R15, R8 ;  /* 0x000000080f090221 */ /* 0x008fc80000000000 */
[----:B------:R0:W-:Y:S01]  /*11cc0*/  @P0 STG.E desc[UR6][R2.64], R5 ;  /* 0x0000000502000986 */ /* 0x0001e2000c101906 */
[----:B----4-:R-:W-:-:S03]  /*11cd0*/  @P0 FADD R11, R17, R10 ;  /* 0x0000000a110b0221 */ /* 0x010fc60000000000 */
[----:B------:R0:W-:Y:S04]  /*11ce0*/  @P0 STG.E desc[UR6][R2.64+0x4], R9 ;  /* 0x0000040902000986 */ /* 0x0001e8000c101906 */
[----:B------:R0:W-:Y:S01]  /*11cf0*/  @P0 STG.E desc[UR6][R2.64+0x8], R11 ;  /* 0x0000080b02000986 */ /* 0x0001e2000c101906 */
[----:B------:R-:W-:Y:S05]  /*11d00*/  @P0 EXIT ;  /* 0x000000000000094d */ /* 0x000fea0003800000 */
[----:B0-----:R-:W0:Y:S02]  /*11d10*/  LDC.64 R2, c[0x0][0x380] ;  /* 0x0000e000ff027b82 */ /* 0x001e240000000a00 */
[----:B0-----:R-:W-:-:S05]  /*11d20*/  IMAD.WIDE R2, R7, 0x4, R2 ;  /* 0x0000000407027825 */ /* 0x001fca00078e0202 */
[----:B------:R-:W-:Y:S04]  /*11d30*/  STG.E desc[UR6][R2.64], R13 ;  /* 0x0000000d02007986 */ /* 0x000fe8000c101906 */
[----:B------:R-:W-:Y:S04]  /*11d40*/  STG.E desc[UR6][R2.64+0x4], R15 ;  /* 0x0000040f02007986 */ /* 0x000fe8000c101906 */
[----:B------:R-:W-:Y:S01]  /*11d50*/  STG.E desc[UR6][R2.64+0x8], R17 ;  /* 0x0000081102007986 */ /* 0x000fe2000c101906 */
[----:B------:R-:W-:Y:S05]  /*11d60*/  EXIT ;  /* 0x000000000000794d */ /* 0x000fea0003800000 */
        .weak           $__internal_0_$__cuda_sm20_rcp_rn_f32_slowpath
        .type           $__internal_0_$__cuda_sm20_rcp_rn_f32_slowpath,@function
        .size           $__internal_0_$__cuda_sm20_rcp_rn_f32_slowpath,($__internal_1_$__cuda_sm20_sqrt_rn_f32_slowpath - $__internal_0_$__cuda_sm20_rcp_rn_f32_slowpath)
$__internal_0_$__cuda_sm20_rcp_rn_f32_slowpath:
[----:B------:R-:W-:-:S05]  /*11d70*/  IMAD.SHL.U32 R3, R0, 0x2, RZ ;  /* 0x0000000200037824 */ /* 0x000fca00078e00ff */
[----:B------:R-:W-:-:S04]  /*11d80*/  SHF.R.U32.HI R15, RZ, 0x18, R3 ;  /* 0x00000018ff0f7819 */ /* 0x000fc80000011603 */
[----:B------:R-:W-:-:S13]  /*11d90*/  ISETP.NE.U32.AND P0, PT, R15, RZ, PT ;  /* 0x000000ff0f00720c */ /* 0x000fda0003f05070 */
[----:B------:R-:W-:Y:S05]  /*11da0*/  @P0 BRA `(.L_x_286) ;  /* 0x00000000002c0947 */ /* 0x000fea0003800000 */
[----:B------:R-:W-:-:S04]  /*11db0*/  SHF.L.U32 R3, R0, 0x1, RZ ;  /* 0x0000000100037819 */ /* 0x000fc800000006ff */
[----:B------:R-:W-:-:S13]  /*11dc0*/  ISETP.NE.AND P0, PT, R3, RZ, PT ;  /* 0x000000ff0300720c */ /* 0x000fda0003f05270 */
[----:B------:R0:W1:Y:S01]  /*11dd0*/  @!P0 MUFU.RCP R3, R0 ;  /* 0x0000000000038308 */ /* 0x0000620000001000 */
[----:B------:R-:W-:Y:S05]  /*11de0*/  @!P0 BRA `(.L_x_287) ;  /* 0x0000000000a48947 */ /* 0x000fea0003800000 */
[----:B------:R-:W-:-:S04]  /*11df0*/  FFMA R4, R0, 1.84467440737095516160e+19, RZ ;  /* 0x5f80000000047823 */ /* 0x000fc800000000ff */
[----:B-1----:R-:W0:Y:S02]  /*11e00*/  MUFU.RCP R3, R4 ;  /* 0x0000000400037308 */ /* 0x002e240000001000 */
[----:B0-----:R-:W-:-:S04]  /*11e10*/  FFMA R0, R4, R3, -1 ;  /* 0xbf80000004007423 */ /* 0x001fc80000000003 */
[----:B------:R-:W-:-:S04]  /*11e20*/  FADD.FTZ R0, -R0, -RZ ;  /* 0x800000ff00007221 */ /* 0x000fc80000010100 */
[----:B------:R-:W-:-:S04]  /*11e30*/  FFMA R0, R3, R0, R3 ;  /* 0x0000000003007223 */ /* 0x000fc80000000003 */
[----:B------:R-:W-:Y:S01]  /*11e40*/  FFMA R3, R0, 1.84467440737095516160e+19, RZ ;  /* 0x5f80000000037823 */ /* 0x000fe200000000ff */
[----:B------:R-:W-:Y:S06]  /*11e50*/  BRA `(.L_x_287) ;  /* 0x0000000000887947 */ /* 0x000fec0003800000 */
.L_x_286:
[----:B------:R-:W-:-:S04]  /*11e60*/  IADD3 R16, PT, PT, R15, -0xfd, RZ ;  /* 0xffffff030f107810 */ /* 0x000fc80007ffe0ff */
[----:B------:R-:W-:-:S13]  /*11e70*/  ISETP.GT.U32.AND P0, PT, R16, 0x1, PT ;  /* 0x000000011000780c */ /* 0x000fda0003f04070 */
[----:B------:R-:W-:Y:S05]  /*11e80*/  @P0 BRA `(.L_x_288) ;  /* 0x0000000000780947 */ /* 0x000fea0003800000 */
[----:B------:R-:W-:Y:S01]  /*11e90*/  LOP3.LUT R3, R0, 0x7fffff, RZ, 0xc0, !PT ;  /* 0x007fffff00037812 */ /* 0x000fe200078ec0ff */
[----:B------:R-:W-:-:S03]  /*11ea0*/  IMAD.MOV.U32 R13, RZ, RZ, 0x3 ;  /* 0x00000003ff0d7424 */ /* 0x000fc600078e00ff */
[----:B------:R-:W-:Y:S02]  /*11eb0*/  LOP3.LUT R3, R3, 0x3f800000, RZ, 0xfc, !PT ;  /* 0x3f80000003037812 */ /* 0x000fe400078efcff */
[----:B------:R-:W-:Y:S02]  /*11ec0*/  SHF.L.U32 R13, R13, R16, RZ ;  /* 0x000000100d0d7219 */ /* 0x000fe400000006ff */
[----:B------:R-:W0:Y:S02]  /*11ed0*/  MUFU.RCP R4, R3 ;  /* 0x0000000300047308 */ /* 0x000e240000001000 */
[----:B0-----:R-:W-:-:S04]  /*11ee0*/  FFMA R5, R3, R4, -1 ;  /* 0xbf80000003057423 */ /* 0x001fc80000000004 */
[----:B------:R-:W-:-:S04]  /*11ef0*/  FADD.FTZ R5, -R5, -RZ ;  /* 0x800000ff05057221 */ /* 0x000fc80000010100 */
[CCC-:B------:R-:W-:Y:S01]  /*11f00*/  FFMA.RM R6, R4.reuse, R5.reuse, R4.reuse ;  /* 0x0000000504067223 */ /* 0x1c0fe20000004004 */
[----:B------:R-:W-:-:S04]  /*11f10*/  FFMA.RP R5, R4, R5, R4 ;  /* 0x0000000504057223 */ /* 0x000fc80000008004 */
[C---:B------:R-:W-:Y:S02]  /*11f20*/  LOP3.LUT R4, R6.reuse, 0x7fffff, RZ, 0xc0, !PT ;  /* 0x007fffff06047812 */ /* 0x040fe400078ec0ff */
[----:B------:R-:W-:Y:S02]  /*11f30*/  FSETP.NEU.FTZ.AND P0, PT, R6, R5, PT ;  /* 0x000000050600720b */ /* 0x000fe40003f1d000 */
[----:B------:R-:W-:Y:S02]  /*11f40*/  LOP3.LUT R4, R4, 0x800000, RZ, 0xfc, !PT ;  /* 0x0080000004047812 */ /* 0x000fe400078efcff */
[----:B------:R-:W-:Y:S02]  /*11f50*/  SEL R5, RZ, 0xffffffff, !P0 ;  /* 0xffffffffff057807 */ /* 0x000fe40004000000 */
[----:B------:R-:W-:Y:S02]  /*11f60*/  LOP3.LUT R13, R13, R4, RZ, 0xc0, !PT ;  /* 0x000000040d0d7212 */ /* 0x000fe400078ec0ff */
[----:B------:R-:W-:-:S02]  /*11f70*/  IADD3 R5, PT, PT, -R5, RZ, RZ ;  /* 0x000000ff05057210 */ /* 0x000fc40007ffe1ff */
[-C--:B------:R-:W-:Y:S02]  /*11f80*/  SHF.R.U32.HI R13, RZ, R16.reuse, R13 ;  /* 0x00000010ff0d7219 */ /* 0x080fe4000001160d */
[----:B------:R-:W-:Y:S02]  /*11f90*/  LOP3.LUT P1, RZ, R5, R16, R4, 0xf8, !PT ;  /* 0x0000001005ff7212 */ /* 0x000fe4000782f804 */
[C---:B------:R-:W-:Y:S02]  /*11fa0*/  LOP3.LUT P0, RZ, R13.reuse, 0x1, RZ, 0xc0, !PT ;  /* 0x000000010dff7812 */ /* 0x040fe4000780c0ff */
[----:B------:R-:W-:-:S04]  /*11fb0*/  LOP3.LUT P2, RZ, R13, 0x2, RZ, 0xc0, !PT ;  /* 0x000000020dff7812 */ /* 0x000fc8000784c0ff */
[----:B------:R-:W-:Y:S02]  /*11fc0*/  PLOP3.LUT P0, PT, P0, P1, P2, 0xe0, 0x0 ;  /* 0x000000000000781c */ /* 0x000fe40000703c20 */
[----:B------:R-:W-:Y:S02]  /*11fd0*/  LOP3.LUT P1, RZ, R0, 0x7fffff, RZ, 0xc0, !PT ;  /* 0x007fffff00ff7812 */ /* 0x000fe4000782c0ff */
[----:B------:R-:W-:-:S04]  /*11fe0*/  SEL R3, RZ, 0x1, !P0 ;  /* 0x00000001ff037807 */ /* 0x000fc80004000000 */
[----:B------:R-:W-:-:S04]  /*11ff0*/  IADD3 R3, PT, PT, -R3, RZ, RZ ;  /* 0x000000ff03037210 */ /* 0x000fc80007ffe1ff */
[----:B------:R-:W-:Y:S01]  /*12000*/  ISETP.GE.AND P0, PT, R3, RZ, PT ;  /* 0x000000ff0300720c */ /* 0x000fe20003f06270 */
[----:B------:R-:W-:-:S05]  /*12010*/  VIADD R3, R15, 0xffffff04 ;  /* 0xffffff040f037836 */ /* 0x000fca0000000000 */
[----:B------:R-:W-:-:S07]  /*12020*/  SHF.R.U32.HI R3, RZ, R3, R4 ;  /* 0x00000003ff037219 */ /* 0x000fce0000011604 */
[----:B------:R-:W-:-:S04]  /*12030*/  @!P0 IADD3 R3, PT, PT, R3, 0x1, RZ ;  /* 0x0000000103038810 */ /* 0x000fc80007ffe0ff */
[----:B------:R-:W-:-:S04]  /*12040*/  @!P1 SHF.L.U32 R3, R3, 0x1, RZ ;  /* 0x0000000103039819 */ /* 0x000fc800000006ff */
[----:B------:R-:W-:Y:S01]  /*12050*/  LOP3.LUT R3, R3, 0x80000000, R0, 0xf8, !PT ;  /* 0x8000000003037812 */ /* 0x000fe200078ef800 */
[----:B------:R-:W-:Y:S06]  /*12060*/  BRA `(.L_x_287) ;  /* 0x0000000000047947 */ /* 0x000fec0003800000 */
.L_x_288:
[----:B------:R2:W3:Y:S02]  /*12070*/  MUFU.RCP R3, R0 ;  /* 0x0000000000037308 */ /* 0x0004e40000001000 */
.L_x_287:
[----:B------:R-:W-:Y:S02]  /*12080*/  HFMA2 R5, -RZ, RZ, 0, 0 ;  /* 0x00000000ff057431 */ /* 0x000fe400000001ff */
[----:B------:R-:W-:-:S04]  /*12090*/  IMAD.MOV.U32 R4, RZ, RZ, R14 ;  /* 0x000000ffff047224 */ /* 0x000fc800078e000e */
[----:B0123--:R-:W-:Y:S05]  /*120a0*/  RET.REL.NODEC R4 `(MandelbulbGPU) ;  /* 0xfffffedc04d47950 */ /* 0x00ffea0003c3ffff */
        .weak           $__internal_1_$__cuda_sm20_sqrt_rn_f32_slowpath
        .type           $__internal_1_$__cuda_sm20_sqrt_rn_f32_slowpath,@function
        .size           $__internal_1_$__cuda_sm20_sqrt_rn_f32_slowpath,($__internal_2_$__cuda_sm3x_div_rn_noftz_f32_slowpath - $__internal_1_$__cuda_sm20_sqrt_rn_f32_slowpath)
$__internal_1_$__cuda_sm20_sqrt_rn_f32_slowpath:
[----:B------:R-:W-:-:S13]  /*120b0*/  LOP3.LUT P0, RZ, R3, 0x7fffffff, RZ, 0xc0, !PT ;  /* 0x7fffffff03ff7812 */ /* 0x000fda000780c0ff */
[----:B------:R-:W-:Y:S01]  /*120c0*/  @!P0 MOV R22, R3 ;  /* 0x0000000300168202 */ /* 0x000fe20000000f00 */
[----:B------:R-:W-:Y:S06]  /*120d0*/  @!P0 BRA `(.L_x_289) ;  /* 0x0000000000408947 */ /* 0x000fec0003800000 */
[----:B------:R-:W-:-:S13]  /*120e0*/  FSETP.GEU.FTZ.AND P0, PT, R3, RZ, PT ;  /* 0x000000ff0300720b */ /* 0x000fda0003f1e000 */
[----:B------:R-:W-:Y:S01]  /*120f0*/  @!P0 IMAD.MOV.U32 R22, RZ, RZ, 0x7fffffff ;  /* 0x7fffffffff168424 */ /* 0x000fe200078e00ff */
[----:B------:R-:W-:Y:S06]  /*12100*/  @!P0 BRA `(.L_x_289) ;  /* 0x0000000000348947 */ /* 0x000fec0003800000 */
[----:B------:R-:W-:-:S13]  /*12110*/  FSETP.GTU.FTZ.AND P0, PT, |R3|, +INF , PT ;  /* 0x7f8000000300780b */ /* 0x000fda0003f1c200 */
[----:B------:R-:W-:Y:S01]  /*12120*/  @P0 FADD.FTZ R22, R3, 1 ;  /* 0x3f80000003160421 */ /* 0x000fe20000010000 */
[----:B------:R-:W-:Y:S06]  /*12130*/  @P0 BRA `(.L_x_289) ;  /* 0x0000000000280947 */ /* 0x000fec0003800000 */
[----:B------:R-:W-:-:S13]  /*12140*/  FSETP.NEU.FTZ.AND P0, PT, |R3|, +INF , PT ;  /* 0x7f8000000300780b */ /* 0x000fda0003f1d200 */
[----:B------:R-:W-:Y:S01]  /*12150*/  @P0 FFMA R20, R3, 1.84467440737095516160e+19, RZ ;  /* 0x5f80000003140823 */ /* 0x000fe200000000ff */
[----:B------:R-:W-:-:S03]  /*12160*/  @!P0 MOV R22, R3 ;  /* 0x0000000300168202 */ /* 0x000fc60000000f00 */
[----:B------:R-:W0:Y:S02]  /*12170*/  @P0 MUFU.RSQ R47, R20 ;  /* 0x00000014002f0308 */ /* 0x000e240000001400 */
[----:B0-----:R-:W-:Y:S01]  /*12180*/  @P0 FMUL.FTZ R23, R20, R47 ;  /* 0x0000002f14170220 */ /* 0x001fe20000410000 */
[----:B------:R-:W-:-:S03]  /*12190*/  @P0 FMUL.FTZ R6, R47, 0.5 ;  /* 0x3f0000002f060820 */ /* 0x000fc60000410000 */
[----:B------:R-:W-:-:S04]  /*121a0*/  @P0 FADD.FTZ R18, -R23, -RZ ;  /* 0x800000ff17120221 */ /* 0x000fc80000010100 */
[----:B------:R-:W-:-:S04]  /*121b0*/  @P0 FFMA R18, R23, R18, R20 ;  /* 0x0000001217120223 */ /* 0x000fc80000000014 */
[----:B------:R-:W-:-:S04]  /*121c0*/  @P0 FFMA R6, R18, R6, R23 ;  /* 0x0000000612060223 */ /* 0x000fc80000000017 */
[----:B------:R-:W-:-:S07]  /*121d0*/  @P0 FMUL.FTZ R22, R6, 2.3283064365386962891e-10 ;  /* 0x2f80000006160820 */ /* 0x000fce0000410000 */
.L_x_289:
[----:B------:R-:W-:Y:S01]  /*121e0*/  MOV R48, R4 ;  /* 0x0000000400307202 */ /* 0x000fe20000000f00 */
[----:B------:R-:W-:-:S04]  /*121f0*/  IMAD.MOV.U32 R49, RZ, RZ, 0x0 ;  /* 0x00000000ff317424 */ /* 0x000fc800078e00ff */
[----:B------:R-:W-:Y:S05]  /*12200*/  RET.REL.NODEC R48 `(MandelbulbGPU) ;  /* 0xfffffedc307c7950 */ /* 0x000fea0003c3ffff */
        .weak           $__internal_2_$__cuda_sm3x_div_rn_noftz_f32_slowpath
        .type           $__internal_2_$__cuda_sm3x_div_rn_noftz_f32_slowpath,@function
        .size           $__internal_2_$__cuda_sm3x_div_rn_noftz_f32_slowpath,(.L_x_304 - $__internal_2_$__cuda_sm3x_div_rn_noftz_f32_slowpath)
$__internal_2_$__cuda_sm3x_div_rn_noftz_f32_slowpath:
[----:B------:R-:W-:Y:S01]  /*12210*/  SHF.R.U32.HI R18, RZ, 0x17, R4 ;  /* 0x00000017ff127819 */ /* 0x000fe20000011604 */
[----:B------:R-:W-:Y:S01]  /*12220*/  BSSY.RECONVERGENT B2, `(.L_x_290) ;  /* 0x0000062000027945 */ /* 0x000fe20003800200 */
[----:B------:R-:W-:Y:S02]  /*12230*/  SHF.R.U32.HI R22, RZ, 0x17, R3 ;  /* 0x00000017ff167819 */ /* 0x000fe40000011603 */
[----:B------:R-:W-:Y:S02]  /*12240*/  LOP3.LUT R18, R18, 0xff, RZ, 0xc0, !PT ;  /* 0x000000ff12127812 */ /* 0x000fe400078ec0ff */
[----:B------:R-:W-:Y:S02]  /*12250*/  LOP3.LUT R22, R22, 0xff, RZ, 0xc0, !PT ;  /* 0x000000ff16167812 */ /* 0x000fe400078ec0ff */
[----:B------:R-:W-:Y:S02]  /*12260*/  IADD3 R23, PT, PT, R18, -0x1, RZ ;  /* 0xffffffff12177810 */ /* 0x000fe40007ffe0ff */
[----:B------:R-:W-:-:S02]  /*12270*/  IADD3 R24, PT, PT, R22, -0x1, RZ ;  /* 0xffffffff16187810 */ /* 0x000fc40007ffe0ff */
[----:B------:R-:W-:-:S04]  /*12280*/  ISETP.GT.U32.AND P0, PT, R23, 0xfd, PT ;  /* 0x000000fd1700780c */ /* 0x000fc80003f04070 */
[----:B------:R-:W-:-:S13]  /*12290*/  ISETP.GT.U32.OR P0, PT, R24, 0xfd, P0 ;  /* 0x000000fd1800780c */ /* 0x000fda0000704470 */
[----:B------:R-:W-:Y:S01]  /*122a0*/  @!P0 IMAD.MOV.U32 R20, RZ, RZ, RZ ;  /* 0x000000ffff148224 */ /* 0x000fe200078e00ff */
[----:B------:R-:W-:Y:S06]  /*122b0*/  @!P0 BRA `(.L_x_291) ;  /* 0x00000000005c8947 */ /* 0x000fec0003800000 */
[----:B------:R-:W-:Y:S02]  /*122c0*/  FSETP.GTU.FTZ.AND P0, PT, |R3|, +INF , PT ;  /* 0x7f8000000300780b */ /* 0x000fe40003f1c200 */
[----:B------:R-:W-:-:S04]  /*122d0*/  FSETP.GTU.FTZ.AND P1, PT, |R4|, +INF , PT ;  /* 0x7f8000000400780b */ /* 0x000fc80003f3c200 */
[----:B------:R-:W-:-:S13]  /*122e0*/  PLOP3.LUT P0, PT, P0, P1, PT, 0xf8, 0x8f ;  /* 0x00000000008f781c */ /* 0x000fda0000703f70 */
[----:B------:R-:W-:Y:S05]  /*122f0*/  @P0 BRA `(.L_x_292) ;  /* 0x00000004004c0947 */ /* 0x000fea0003800000 */
[----:B------:R-:W-:-:S13]  /*12300*/  LOP3.LUT P0, RZ, R4, 0x7fffffff, R3, 0xc8, !PT ;  /* 0x7fffffff04ff7812 */ /* 0x000fda000780c803 */
[----:B------:R-:W-:Y:S05]  /*12310*/  @!P0 BRA `(.L_x_293) ;  /* 0x00000004003c8947 */ /* 0x000fea0003800000 */
[C---:B------:R-:W-:Y:S02]  /*12320*/  FSETP.NEU.FTZ.AND P2, PT, |R3|.reuse, +INF , PT ;  /* 0x7f8000000300780b */ /* 0x040fe40003f5d200 */
[----:B------:R-:W-:Y:S02]  /*12330*/  FSETP.NEU.FTZ.AND P0, PT, |R4|, +INF , PT ;  /* 0x7f8000000400780b */ /* 0x000fe40003f1d200 */
[----:B------:R-:W-:-:S11]  /*12340*/  FSETP.NEU.FTZ.AND P1, PT, |R3|, +INF , PT ;  /* 0x7f8000000300780b */ /* 0x000fd60003f3d200 */
[----:B------:R-:W-:Y:S05]  /*12350*/  @!P0 BRA !P2, `(.L_x_293) ;  /* 0x00000004002c8947 */ /* 0x000fea0005000000 */
[----:B------:R-:W-:-:S04]  /*12360*/  LOP3.LUT P2, RZ, R3, 0x7fffffff, RZ, 0xc0, !PT ;  /* 0x7fffffff03ff7812 */ /* 0x000fc8000784c0ff */
[----:B------:R-:W-:-:S13]  /*12370*/  PLOP3.LUT P2, PT, P0, P2, PT, 0x2f, 0xf2 ;  /* 0x0000000000f2781c */ /* 0x000fda0000744577 */
[----:B------:R-:W-:Y:S05]  /*12380*/  @P2 BRA `(.L_x_294) ;  /* 0x0000000400182947 */ /* 0x000fea0003800000 */
[----:B------:R-:W-:-:S04]  /*12390*/  LOP3.LUT P0, RZ, R4, 0x7fffffff, RZ, 0xc0, !PT ;  /* 0x7fffffff04ff7812 */ /* 0x000fc8000780c0ff */
[----:B------:R-:W-:-:S13]  /*123a0*/  PLOP3.LUT P0, PT, P1, P0, PT, 0x2f, 0xf2 ;  /* 0x0000000000f2781c */ /* 0x000fda0000f00577 */
[----:B------:R-:W-:Y:S05]  /*123b0*/  @P0 BRA `(.L_x_295) ;  /* 0x0000000400000947 */ /* 0x000fea0003800000 */
[----:B------:R-:W-:Y:S02]  /*123c0*/  ISETP.GE.AND P0, PT, R24, RZ, PT ;  /* 0x000000ff1800720c */ /* 0x000fe40003f06270 */
[----:B------:R-:W-:-:S11]  /*123d0*/  ISETP.GE.AND P1, PT, R23, RZ, PT ;  /* 0x000000ff1700720c */ /* 0x000fd60003f26270 */
[----:B------:R-:W-:Y:S01]  /*123e0*/  @P0 MOV R20, RZ ;  /* 0x000000ff00140202 */ /* 0x000fe20000000f00 */
[----:B------:R-:W-:Y:S01]  /*123f0*/  @!P0 FFMA R3, R3, 1.84467440737095516160e+19, RZ ;  /* 0x5f80000003038823 */ /* 0x000fe200000000ff */
[----:B------:R-:W-:Y:S01]  /*12400*/  @!P0 MOV R20, 0xffffffc0 ;  /* 0xffffffc000148802 */ /* 0x000fe20000000f00 */
[----:B------:R-:W-:-:S04]  /*12410*/  @!P1 FFMA R4, R4, 1.84467440737095516160e+19, RZ ;  /* 0x5f80000004049823 */ /* 0x000fc800000000ff */
[----:B------:R-:W-:-:S07]  /*12420*/  @!P1 VIADD R20, R20, 0x40 ;  /* 0x0000004014149836 */ /* 0x000fce0000000000 */
.L_x_291:
[----:B------:R-:W-:Y:S01]  /*12430*/  LEA R23, R18, 0xc0800000, 0x17 ;  /* 0xc080000012177811 */ /* 0x000fe200078eb8ff */
[----:B------:R-:W-:Y:S03]  /*12440*/  BSSY.RECONVERGENT B3, `(.L_x_296) ;  /* 0x0000036000037945 */ /* 0x000fe60003800200 */
[----:B------:R-:W-:Y:S02]  /*12450*/  IADD3 R50, PT, PT, -R23, R4, RZ ;  /* 0x0000000417327210 */ /* 0x000fe40007ffe1ff */
[----:B------:R-:W-:Y:S02]  /*12460*/  IADD3 R23, PT, PT, R22, -0x7f, RZ ;  /* 0xffffff8116177810 */ /* 0x000fe40007ffe0ff */
[----:B------:R-:W0:Y:S01]  /*12470*/  MUFU.RCP R49, R50 ;  /* 0x0000003200317308 */ /* 0x000e220000001000 */
[----:B------:R-:W-:Y:S02]  /*12480*/  FADD.FTZ R4, -R50, -RZ ;  /* 0x800000ff32047221 */ /* 0x000fe40000010100 */
[C---:B------:R-:W-:Y:S01]  /*12490*/  IMAD R3, R23.reuse, -0x800000, R3 ;  /* 0xff80000017037824 */ /* 0x040fe200078e0203 */
[----:B------:R-:W-:-:S05]  /*124a0*/  IADD3 R23, PT, PT, R23, 0x7f, -R18 ;  /* 0x0000007f17177810 */ /* 0x000fca0007ffe812 */
[----:B------:R-:W-:Y:S02]  /*124b0*/  IMAD.IADD R20, R23, 0x1, R20 ;  /* 0x0000000117147824 */ /* 0x000fe400078e0214 */
[----:B0-----:R-:W-:-:S04]  /*124c0*/  FFMA R22, R49, R4, 1 ;  /* 0x3f80000031167423 */ /* 0x001fc80000000004 */
[----:B------:R-:W-:-:S04]  /*124d0*/  FFMA R22, R49, R22, R49 ;  /* 0x0000001631167223 */ /* 0x000fc80000000031 */
[----:B------:R-:W-:-:S04]  /*124e0*/  FFMA R49, R3, R22, RZ ;  /* 0x0000001603317223 */ /* 0x000fc800000000ff */
[----:B------:R-:W-:-:S04]  /*124f0*/  FFMA R24, R4, R49, R3 ;  /* 0x0000003104187223 */ /* 0x000fc80000000003 */
[----:B------:R-:W-:-:S04]  /*12500*/  FFMA R49, R22, R24, R49 ;  /* 0x0000001816317223 */ /* 0x000fc80000000031 */
[----:B------:R-:W-:-:S04]  /*12510*/  FFMA R4, R4, R49, R3 ;  /* 0x0000003104047223 */ /* 0x000fc80000000003 */
[----:B------:R-:W-:-:S05]  /*12520*/  FFMA R3, R22, R4, R49 ;  /* 0x0000000416037223 */ /* 0x000fca0000000031 */
[----:B------:R-:W-:-:S04]  /*12530*/  SHF.R.U32.HI R18, RZ, 0x17, R3 ;  /* 0x00000017ff127819 */ /* 0x000fc80000011603 */
[----:B------:R-:W-:-:S04]  /*12540*/  LOP3.LUT R23, R18, 0xff, RZ, 0xc0, !PT ;  /* 0x000000ff12177812 */ /* 0x000fc800078ec0ff */
[----:B------:R-:W-:-:S04]  /*12550*/  IADD3 R18, PT, PT, R23, R20, RZ ;  /* 0x0000001417127210 */ /* 0x000fc80007ffe0ff */
[----:B------:R-:W-:-:S04]  /*12560*/  IADD3 R23, PT, PT, R18, -0x1, RZ ;  /* 0xffffffff12177810 */ /* 0x000fc80007ffe0ff */
[----:B------:R-:W-:-:S13]  /*12570*/  ISETP.GE.U32.AND P0, PT, R23, 0xfe, PT ;  /* 0x000000fe1700780c */ /* 0x000fda0003f06070 */
[----:B------:R-:W-:Y:S05]  /*12580*/  @!P0 BRA `(.L_x_297) ;  /* 0x0000000000808947 */ /* 0x000fea0003800000 */
[----:B------:R-:W-:-:S13]  /*12590*/  ISETP.GT.AND P0, PT, R18, 0xfe, PT ;  /* 0x000000fe1200780c */ /* 0x000fda0003f04270 */
[----:B------:R-:W-:Y:S05]  /*125a0*/  @P0 BRA `(.L_x_298) ;  /* 0x00000000006c0947 */ /* 0x000fea0003800000 */
[----:B------:R-:W-:-:S13]  /*125b0*/  ISETP.GE.AND P0, PT, R18, 0x1, PT ;  /* 0x000000011200780c */ /* 0x000fda0003f06270 */
[----:B------:R-:W-:Y:S05]  /*125c0*/  @P0 BRA `(.L_x_299) ;  /* 0x0000000000740947 */ /* 0x000fea0003800000 */
[----:B------:R-:W-:Y:S02]  /*125d0*/  ISETP.GE.AND P0, PT, R18, -0x18, PT ;  /* 0xffffffe81200780c */ /* 0x000fe40003f06270 */
[----:B------:R-:W-:-:S11]  /*125e0*/  LOP3.LUT R3, R3, 0x80000000, RZ, 0xc0, !PT ;  /* 0x8000000003037812 */ /* 0x000fd600078ec0ff */
[----:B------:R-:W-:Y:S05]  /*125f0*/  @!P0 BRA `(.L_x_299) ;  /* 0x0000000000688947 */ /* 0x000fea0003800000 */
[CCC-:B------:R-:W-:Y:S01]  /*12600*/  FFMA.RZ R23, R22.reuse, R4.reuse, R49.reuse ;  /* 0x0000000416177223 */ /* 0x1c0fe2000000c031 */
[CCC-:B------:R-:W-:Y:S01]  /*12610*/  FFMA.RP R20, R22.reuse, R4.reuse, R49.reuse ;  /* 0x0000000416147223 */ /* 0x1c0fe20000008031 */
[----:B------:R-:W-:Y:S01]  /*12620*/  FFMA.RM R49, R22, R4, R49 ;  /* 0x0000000416317223 */ /* 0x000fe20000004031 */
[C---:B------:R-:W-:Y:S01]  /*12630*/  VIADD R4, R18.reuse, 0x20 ;  /* 0x0000002012047836 */ /* 0x040fe20000000000 */
[C---:B------:R-:W-:Y:S02]  /*12640*/  ISETP.NE.AND P0, PT, R18.reuse, RZ, PT ;  /* 0x000000ff1200720c */ /* 0x040fe40003f05270 */
[----:B------:R-:W-:Y:S02]  /*12650*/  LOP3.LUT R23, R23, 0x7fffff, RZ, 0xc0, !PT ;  /* 0x007fffff17177812 */ /* 0x000fe400078ec0ff */
[----:B------:R-:W-:Y:S02]  /*12660*/  ISETP.NE.AND P1, PT, R18, RZ, PT ;  /* 0x000000ff1200720c */ /* 0x000fe40003f25270 */
[----:B------:R-:W-:-:S02]  /*12670*/  LOP3.LUT R23, R23, 0x800000, RZ, 0xfc, !PT ;  /* 0x0080000017177812 */ /* 0x000fc400078efcff */
[----:B------:R-:W-:Y:S02]  /*12680*/  IADD3 R18, PT, PT, -R18, RZ, RZ ;  /* 0x000000ff12127210 */ /* 0x000fe40007ffe1ff */
[----:B------:R-:W-:Y:S02]  /*12690*/  SHF.L.U32 R4, R23, R4, RZ ;  /* 0x0000000417047219 */ /* 0x000fe400000006ff */
[----:B------:R-:W-:Y:S02]  /*126a0*/  FSETP.NEU.FTZ.AND P2, PT, R20, R49, PT ;  /* 0x000000311400720b */ /* 0x000fe40003f5d000 */
[----:B------:R-:W-:Y:S02]  /*126b0*/  SEL R18, R18, RZ, P0 ;  /* 0x000000ff12127207 */ /* 0x000fe40000000000 */
[----:B------:R-:W-:Y:S02]  /*126c0*/  ISETP.NE.AND P1, PT, R4, RZ, P1 ;  /* 0x000000ff0400720c */ /* 0x000fe40000f25270 */
[----:B------:R-:W-:-:S02]  /*126d0*/  SHF.R.U32.HI R23, RZ, R18, R23 ;  /* 0x00000012ff177219 */ /* 0x000fc40000011617 */
[----:B------:R-:W-:Y:S02]  /*126e0*/  PLOP3.LUT P1, PT, P2, P1, PT, 0xf8, 0x8f ;  /* 0x00000000008f781c */ /* 0x000fe40001723f70 */
[----:B------:R-:W-:Y:S02]  /*126f0*/  SHF.R.U32.HI R18, RZ, 0x1, R23 ;  /* 0x00000001ff127819 */ /* 0x000fe40000011617 */
[----:B------:R-:W-:-:S04]  /*12700*/  SEL R49, RZ, 0x1, !P1 ;  /* 0x00000001ff317807 */ /* 0x000fc80004800000 */
[----:B------:R-:W-:-:S04]  /*12710*/  LOP3.LUT R4, R49, 0x1, R18, 0xf8, !PT ;  /* 0x0000000131047812 */ /* 0x000fc800078ef812 */
[----:B------:R-:W-:-:S04]  /*12720*/  LOP3.LUT R23, R4, R23, RZ, 0xc0, !PT ;  /* 0x0000001704177212 */ /* 0x000fc800078ec0ff */
[----:B------:R-:W-:-:S04]  /*12730*/  IADD3 R18, PT, PT, R18, R23, RZ ;  /* 0x0000001712127210 */ /* 0x000fc80007ffe0ff */
[----:B------:R-:W-:Y:S01]  /*12740*/  LOP3.LUT R3, R18, R3, RZ, 0xfc, !PT ;  /* 0x0000000312037212 */ /* 0x000fe200078efcff */
[----:B------:R-:W-:Y:S06]  /*12750*/  BRA `(.L_x_299) ;  /* 0x0000000000107947 */ /* 0x000fec0003800000 */
.L_x_298:
[----:B------:R-:W-:-:S04]  /*12760*/  LOP3.LUT R3, R3, 0x80000000, RZ, 0xc0, !PT ;  /* 0x8000000003037812 */ /* 0x000fc800078ec0ff */
[----:B------:R-:W-:Y:S01]  /*12770*/  LOP3.LUT R3, R3, 0x7f800000, RZ, 0xfc, !PT ;  /* 0x7f80000003037812 */ /* 0x000fe200078efcff */
[----:B------:R-:W-:Y:S06]  /*12780*/  BRA `(.L_x_299) ;  /* 0x0000000000047947 */ /* 0x000fec0003800000 */
.L_x_297:
[----:B------:R-:W-:-:S07]  /*12790*/  IMAD R3, R20, 0x800000, R3 ;  /* 0x0080000014037824 */ /* 0x000fce00078e0203 */
.L_x_299:
[----:B------:R-:W-:Y:S05]  /*127a0*/  BSYNC.RECONVERGENT B3 ;  /* 0x0000000000037941 */ /* 0x000fea0003800200 */
.L_x_296:
[----:B------:R-:W-:Y:S05]  /*127b0*/  BRA `(.L_x_300) ;  /* 0x0000000000207947 */ /* 0x000fea0003800000 */
.L_x_295:
[----:B------:R-:W-:-:S04]  /*127c0*/  LOP3.LUT R3, R4, 0x80000000, R3, 0x48, !PT ;  /* 0x8000000004037812 */ /* 0x000fc800078e4803 */
[----:B------:R-:W-:Y:S01]  /*127d0*/  LOP3.LUT R3, R3, 0x7f800000, RZ, 0xfc, !PT ;  /* 0x7f80000003037812 */ /* 0x000fe200078efcff */
[----:B------:R-:W-:Y:S06]  /*127e0*/  BRA `(.L_x_300) ;  /* 0x0000000000147947 */ /* 0x000fec0003800000 */
.L_x_294:
[----:B------:R-:W-:Y:S01]  /*127f0*/  LOP3.LUT R3, R4, 0x80000000, R3, 0x48, !PT ;  /* 0x8000000004037812 */ /* 0x000fe200078e4803 */
[----:B------:R-:W-:Y:S06]  /*12800*/  BRA `(.L_x_300) ;  /* 0x00000000000c7947 */ /* 0x000fec0003800000 */
.L_x_293:
[----:B------:R-:W0:Y:S01]  /*12810*/  MUFU.RSQ R3, -QNAN ;  /* 0xffc0000000037908 */ /* 0x000e220000001400 */
[----:B------:R-:W-:Y:S05]  /*12820*/  BRA `(.L_x_300) ;  /* 0x0000000000047947 */ /* 0x000fea0003800000 */
.L_x_292:
[----:B------:R-:W-:-:S07]  /*12830*/  FADD.FTZ R3, R3, R4 ;  /* 0x0000000403037221 */ /* 0x000fce0000010000 */
.L_x_300:
[----:B------:R-:W-:Y:S05]  /*12840*/  BSYNC.RECONVERGENT B2 ;  /* 0x0000000000027941 */ /* 0x000fea0003800200 */
.L_x_290:
[----:B------:R-:W-:Y:S01]  /*12850*/  HFMA2 R23, -RZ, RZ, 0, 0 ;  /* 0x00000000ff177431 */ /* 0x000fe200000001ff */
[----:B------:R-:W-:-:S04]  /*12860*/  MOV R22, R6 ;  /* 0x0000000600167202 */ /* 0x000fc80000000f00 */
[----:B0-----:R-:W-:Y:S05]  /*12870*/  RET.REL.NODEC R22 `(MandelbulbGPU) ;  /* 0xfffffed416e07950 */ /* 0x001fea0003c3ffff */
.L_x_301:
[----:B------:R-:W-:-:S00]  /*12880*/  BRA `(.L_x_301) ;  /* 0xfffffffc00fc7947 */ /* 0x000fc0000383ffff */
[----:B------:R-:W-:-:S00]  /*12890*/  NOP ;  /* 0x0000000000007918 */ /* 0x000fc00000000000 */
        /* <DEDUP_REMOVED lines=14> */
.L_x_304:


//--------------------- .nv.global.init           --------------------------
	.section	.nv.global.init,"aw",@progbits
	.align	4
.nv.global.init:
	.type		__cudart_i2opi_f,@object
	.size		__cudart_i2opi_f,(.L_0 - __cudart_i2opi_f)
__cudart_i2opi_f:
        /*0000*/ 	.byte	0x41, 0x90, 0x43, 0x3c, 0x99, 0x95, 0x62, 0xdb, 0xc0, 0xdd, 0x34, 0xf5, 0xd1, 0x57, 0x27, 0xfc
        /*0010*/ 	.byte	0x29, 0x15, 0x44, 0x4e, 0x6e, 0x83, 0xf9, 0xa2
.L_0:


//--------------------- .nv.shared.reserved.0     --------------------------
	.section	.nv.shared.reserved.0,"aw",@nobits
	.weak		__nv_reservedSMEM_offset_0_alias
	.size		__nv_reservedSMEM_offset_0_alias, 0, 64
	.other		__nv_reservedSMEM_offset_0_alias,@"STO_CUDA_RESERVED_SHARED STV_DEFAULT"
__nv_reservedSMEM_offset_0_alias:
	.zero		0
	.zero		64


//--------------------- .nv.constant0.MandelbulbGPU --------------------------
	.section	.nv.constant0.MandelbulbGPU,"a",@progbits
	.sectionflags	@""
	.align	4
.nv.constant0.MandelbulbGPU:
	.zero		932


//--------------------- SYMBOLS --------------------------

	.type		.nv.reservedSmem.offset0,@object
	.size		.nv.reservedSmem.offset0,0x4
